	.target	sm_90a

	.elftype	@"ET_EXEC"


//--------------------- .note.nv.tkinfo           --------------------------
	.section	.note.nv.tkinfo,"",@"SHT_NOTE"
	.sectionflags	@"SHF_NOTE_NV_TKINFO"
	.tkinfo
        /*0018*/ 	.word	0x00000002
        /*0030*/ 	.string	""
        /*0030*/ 	.string	"ptxas"
        /*0030*/ 	.string	"Cuda compilation tools, release 13.0, V13.0.88"
        /*0030*/ 	.string	"Build cuda_13.0.r13.0/compiler.36424714_0"
        /*0030*/ 	.string	"-arch sm_90a -m 64 "



//--------------------- .note.nv.cuinfo           --------------------------
	.section	.note.nv.cuinfo,"",@"SHT_NOTE"
	.sectionflags	@"SHF_NOTE_NV_CUINFO"
        /*0018*/ 	.short	0x0002
        /*001a*/ 	.short	0x005a
        /*001c*/ 	.short	0x0082
	.zero		2


//--------------------- .nv.info                  --------------------------
	.section	.nv.info,"",@"SHT_CUDA_INFO"
	.align	4


	//----- nvinfo : EIATTR_REGCOUNT
	.align		4
        /*0000*/ 	.byte	0x04, 0x2f
        /*0002*/ 	.short	(.L_16 - .L_15)
	.align		4
.L_15:
        /*0004*/ 	.word	index@(_ZN7cutlass13device_kernelINS_4gemm6kernel13GemmUniversalIN4cute5tupleIJiiiiEEENS1_10collective13CollectiveMmaINS1_37MainloopSm90TmaGmmaWarpSpecializedFP8ILi6ENS5_IJNS4_1CILi1EEESB_SB_EEENS1_35KernelTmaWarpSpecializedCooperativeEEENS5_IJNSA_ILi256EEESF_NSA_ILi64EEEEEENS_12float_e4m3_tENS5_IJlSB_lEEESI_SJ_NS4_8TiledMMAINS4_8MMA_AtomIJNS4_4SM904GMMA31MMA_64x256x32_F32E4M3E4M3_SS_TNILNSN_7ScaleInE1ELSP_1EEEEEENS4_6LayoutINS5_IJNSA_ILi2EEESB_SB_EEENS5_IJSB_NSA_ILi0EEESV_EEEEENS5_IJNS4_10UnderscoreESY_SY_EEEEENS4_13SM90_TMA_LOADENS4_14ComposedLayoutINS4_7SwizzleILi2ELi4ELi3EEENS4_18smem_ptr_flag_bitsILi8EEENSS_INS5_IJNSA_ILi8EEESG_EEENS5_IJSG_SB_EEEEEEEvNS4_8identityES11_S1B_vS1C_EENS_8epilogue10collective18CollectiveEpilogueINS1E_22Sm90TmaWarpSpecializedILi4ELi2ELi16ELb0ELb0EEEJSH_NS5_IJNSA_ILi128EEENSA_ILi32EEEEEESI_SJ_SI_SJ_NS1E_6fusion15FusionCallbacksIS1I_NS1M_17LinCombPerRowBiasISI_fSI_SI_fLi16ELNS_15FloatRoundStyleE2EEESH_S1L_JEEES11_NS12_INS13_ILi1ELi4ELi3EEES16_NSS_INS5_IJS17_S1K_EEENS5_IJS1K_SB_EEEEEEENS4_39AutoVectorizingCopyWithAssumedAlignmentILi128EEENS4_14SM90_TMA_STOREES1W_S1Y_NS4_9Copy_AtomIJNS4_17SM90_U32x4_STSM_NENS_6half_tEEEEvEEEvvEEEEvNT_6ParamsE)
        /*0008*/ 	.word	0x000000a8


	//----- nvinfo : EIATTR_FRAME_SIZE
	.align		4
.L_16:
        /*000c*/ 	.byte	0x04, 0x11
        /*000e*/ 	.short	(.L_18 - .L_17)
	.align		4
.L_17:
        /*0010*/ 	.word	index@(_ZN7cutlass13device_kernelINS_4gemm6kernel13GemmUniversalIN4cute5tupleIJiiiiEEENS1_10collective13CollectiveMmaINS1_37MainloopSm90TmaGmmaWarpSpecializedFP8ILi6ENS5_IJNS4_1CILi1EEESB_SB_EEENS1_35KernelTmaWarpSpecializedCooperativeEEENS5_IJNSA_ILi256EEESF_NSA_ILi64EEEEEENS_12float_e4m3_tENS5_IJlSB_lEEESI_SJ_NS4_8TiledMMAINS4_8MMA_AtomIJNS4_4SM904GMMA31MMA_64x256x32_F32E4M3E4M3_SS_TNILNSN_7ScaleInE1ELSP_1EEEEEENS4_6LayoutINS5_IJNSA_ILi2EEESB_SB_EEENS5_IJSB_NSA_ILi0EEESV_EEEEENS5_IJNS4_10UnderscoreESY_SY_EEEEENS4_13SM90_TMA_LOADENS4_14ComposedLayoutINS4_7SwizzleILi2ELi4ELi3EEENS4_18smem_ptr_flag_bitsILi8EEENSS_INS5_IJNSA_ILi8EEESG_EEENS5_IJSG_SB_EEEEEEEvNS4_8identityES11_S1B_vS1C_EENS_8epilogue10collective18CollectiveEpilogueINS1E_22Sm90TmaWarpSpecializedILi4ELi2ELi16ELb0ELb0EEEJSH_NS5_IJNSA_ILi128EEENSA_ILi32EEEEEESI_SJ_SI_SJ_NS1E_6fusion15FusionCallbacksIS1I_NS1M_17LinCombPerRowBiasISI_fSI_SI_fLi16ELNS_15FloatRoundStyleE2EEESH_S1L_JEEES11_NS12_INS13_ILi1ELi4ELi3EEES16_NSS_INS5_IJS17_S1K_EEENS5_IJS1K_SB_EEEEEEENS4_39AutoVectorizingCopyWithAssumedAlignmentILi128EEENS4_14SM90_TMA_STOREES1W_S1Y_NS4_9Copy_AtomIJNS4_17SM90_U32x4_STSM_NENS_6half_tEEEEvEEEvvEEEEvNT_6ParamsE)
        /*0014*/ 	.word	0x000008c8


	//----- nvinfo : EIATTR_MIN_STACK_SIZE
	.align		4
.L_18:
        /*0018*/ 	.byte	0x04, 0x12
        /*001a*/ 	.short	(.L_20 - .L_19)
	.align		4
.L_19:
        /*001c*/ 	.word	index@(_ZN7cutlass13device_kernelINS_4gemm6kernel13GemmUniversalIN4cute5tupleIJiiiiEEENS1_10collective13CollectiveMmaINS1_37MainloopSm90TmaGmmaWarpSpecializedFP8ILi6ENS5_IJNS4_1CILi1EEESB_SB_EEENS1_35KernelTmaWarpSpecializedCooperativeEEENS5_IJNSA_ILi256EEESF_NSA_ILi64EEEEEENS_12float_e4m3_tENS5_IJlSB_lEEESI_SJ_NS4_8TiledMMAINS4_8MMA_AtomIJNS4_4SM904GMMA31MMA_64x256x32_F32E4M3E4M3_SS_TNILNSN_7ScaleInE1ELSP_1EEEEEENS4_6LayoutINS5_IJNSA_ILi2EEESB_SB_EEENS5_IJSB_NSA_ILi0EEESV_EEEEENS5_IJNS4_10UnderscoreESY_SY_EEEEENS4_13SM90_TMA_LOADENS4_14ComposedLayoutINS4_7SwizzleILi2ELi4ELi3EEENS4_18smem_ptr_flag_bitsILi8EEENSS_INS5_IJNSA_ILi8EEESG_EEENS5_IJSG_SB_EEEEEEEvNS4_8identityES11_S1B_vS1C_EENS_8epilogue10collective18CollectiveEpilogueINS1E_22Sm90TmaWarpSpecializedILi4ELi2ELi16ELb0ELb0EEEJSH_NS5_IJNSA_ILi128EEENSA_ILi32EEEEEESI_SJ_SI_SJ_NS1E_6fusion15FusionCallbacksIS1I_NS1M_17LinCombPerRowBiasISI_fSI_SI_fLi16ELNS_15FloatRoundStyleE2EEESH_S1L_JEEES11_NS12_INS13_ILi1ELi4ELi3EEES16_NSS_INS5_IJS17_S1K_EEENS5_IJS1K_SB_EEEEEEENS4_39AutoVectorizingCopyWithAssumedAlignmentILi128EEENS4_14SM90_TMA_STOREES1W_S1Y_NS4_9Copy_AtomIJNS4_17SM90_U32x4_STSM_NENS_6half_tEEEEvEEEvvEEEEvNT_6ParamsE)
        /*0020*/ 	.word	0x000008c8
.L_20:


//--------------------- .nv.compat                --------------------------
	.section	.nv.compat,"",@"SHT_CUDA_COMPAT_INFO"
	.align	4
        /*0000*/ 	.byte	0x02, 0x09, 0x01, 0x00, 0x02, 0x02, 0x04, 0x00, 0x02, 0x05, 0x05, 0x00, 0x03, 0x07, 0x01, 0x01
        /*0010*/ 	.byte	0x02, 0x03, 0x01, 0x00, 0x02, 0x06, 0x01, 0x00, 0x04, 0x0b, 0x08, 0x00, 0x00, 0x00, 0x00, 0x00
        /*0020*/ 	.byte	0x00, 0x00, 0x00, 0x00


//--------------------- .nv.info._ZN7cutlass13device_kernelINS_4gemm6kernel13GemmUniversalIN4cute5tupleIJiiiiEEENS1_10collective13CollectiveMmaINS1_37MainloopSm90TmaGmmaWarpSpecializedFP8ILi6ENS5_IJNS4_1CILi1EEESB_SB_EEENS1_35KernelTmaWarpSpecializedCooperativeEEENS5_IJNSA_ILi256EEESF_NSA_ILi64EEEEEENS_12float_e4m3_tENS5_IJlSB_lEEESI_SJ_NS4_8TiledMMAINS4_8MMA_AtomIJNS4_4SM904GMMA31MMA_64x256x32_F32E4M3E4M3_SS_TNILNSN_7ScaleInE1ELSP_1EEEEEENS4_6LayoutINS5_IJNSA_ILi2EEESB_SB_EEENS5_IJSB_NSA_ILi0EEESV_EEEEENS5_IJNS4_10UnderscoreESY_SY_EEEEENS4_13SM90_TMA_LOADENS4_14ComposedLayoutINS4_7SwizzleILi2ELi4ELi3EEENS4_18smem_ptr_flag_bitsILi8EEENSS_INS5_IJNSA_ILi8EEESG_EEENS5_IJSG_SB_EEEEEEEvNS4_8identityES11_S1B_vS1C_EENS_8epilogue10collective18CollectiveEpilogueINS1E_22Sm90TmaWarpSpecializedILi4ELi2ELi16ELb0ELb0EEEJSH_NS5_IJNSA_ILi128EEENSA_ILi32EEEEEESI_SJ_SI_SJ_NS1E_6fusion15FusionCallbacksIS1I_NS1M_17LinCombPerRowBiasISI_fSI_SI_fLi16ELNS_15FloatRoundStyleE2EEESH_S1L_JEEES11_NS12_INS13_ILi1ELi4ELi3EEES16_NSS_INS5_IJS17_S1K_EEENS5_IJS1K_SB_EEEEEEENS4_39AutoVectorizingCopyWithAssumedAlignmentILi128EEENS4_14SM90_TMA_STOREES1W_S1Y_NS4_9Copy_AtomIJNS4_17SM90_U32x4_STSM_NENS_6half_tEEEEvEEEvvEEEEvNT_6ParamsE --------------------------
	.section	.nv.info._ZN7cutlass13device_kernelINS_4gemm6kernel13GemmUniversalIN4cute5tupleIJiiiiEEENS1_10collective13CollectiveMmaINS1_37MainloopSm90TmaGmmaWarpSpecializedFP8ILi6ENS5_IJNS4_1CILi1EEESB_SB_EEENS1_35KernelTmaWarpSpecializedCooperativeEEENS5_IJNSA_ILi256EEESF_NSA_ILi64EEEEEENS_12float_e4m3_tENS5_IJlSB_lEEESI_SJ_NS4_8TiledMMAINS4_8MMA_AtomIJNS4_4SM904GMMA31MMA_64x256x32_F32E4M3E4M3_SS_TNILNSN_7ScaleInE1ELSP_1EEEEEENS4_6LayoutINS5_IJNSA_ILi2EEESB_SB_EEENS5_IJSB_NSA_ILi0EEESV_EEEEENS5_IJNS4_10UnderscoreESY_SY_EEEEENS4_13SM90_TMA_LOADENS4_14ComposedLayoutINS4_7SwizzleILi2ELi4ELi3EEENS4_18smem_ptr_flag_bitsILi8EEENSS_INS5_IJNSA_ILi8EEESG_EEENS5_IJSG_SB_EEEEEEEvNS4_8identityES11_S1B_vS1C_EENS_8epilogue10collective18CollectiveEpilogueINS1E_22Sm90TmaWarpSpecializedILi4ELi2ELi16ELb0ELb0EEEJSH_NS5_IJNSA_ILi128EEENSA_ILi32EEEEEESI_SJ_SI_SJ_NS1E_6fusion15FusionCallbacksIS1I_NS1M_17LinCombPerRowBiasISI_fSI_SI_fLi16ELNS_15FloatRoundStyleE2EEESH_S1L_JEEES11_NS12_INS13_ILi1ELi4ELi3EEES16_NSS_INS5_IJS17_S1K_EEENS5_IJS1K_SB_EEEEEEENS4_39AutoVectorizingCopyWithAssumedAlignmentILi128EEENS4_14SM90_TMA_STOREES1W_S1Y_NS4_9Copy_AtomIJNS4_17SM90_U32x4_STSM_NENS_6half_tEEEEvEEEvvEEEEvNT_6ParamsE,"",@"SHT_CUDA_INFO"
	.sectionflags	@""
	.align	4


	//----- nvinfo : EIATTR_CUDA_API_VERSION
	.align		4
        /*0000*/ 	.byte	0x04, 0x37
        /*0002*/ 	.short	(.L_22 - .L_21)
.L_21:
        /*0004*/ 	.word	0x00000082


	//----- nvinfo : EIATTR_KPARAM_INFO
	.align		4
.L_22:
        /*0008*/ 	.byte	0x04, 0x17
        /*000a*/ 	.short	(.L_24 - .L_23)
.L_23:
        /*000c*/ 	.word	0x00000000
        /*0010*/ 	.short	0x0000
        /*0012*/ 	.short	0x0070
        /*0014*/ 	.byte	0x00, 0xf0, 0x01, 0x1c


	//----- nvinfo : EIATTR_SPARSE_MMA_MASK
	.align		4
.L_24:
        /*0018*/ 	.byte	0x03, 0x50
        /*001a*/ 	.short	0x0000


	//----- nvinfo : EIATTR_MAXREG_COUNT
	.align		4
        /*001c*/ 	.byte	0x03, 0x1b
        /*001e*/ 	.short	0x00a8


	//----- nvinfo : EIATTR_NUM_BARRIERS
	.align		4
        /*0020*/ 	.byte	0x02, 0x4c
        /*0022*/ 	.byte	0x02
	.zero		1


	//----- nvinfo : EIATTR_EXTERNS
	.align		4
        /*0024*/ 	.byte	0x04, 0x0f
        /*0026*/ 	.short	(.L_26 - .L_25)


	//   ....[0]....
	.align		4
.L_25:
        /*0028*/ 	.word	index@(__assertfail)


	//----- nvinfo : EIATTR_ANNOTATIONS
	.align		4
.L_26:
        /*002c*/ 	.byte	0x04, 0x55
        /*002e*/ 	.short	(.L_28 - .L_27)


	//   ....[0]....
.L_27:
        /*0030*/ 	.word	0x00000001
        /*0034*/ 	.byte	0xb0, 0x0a, 0x00, 0x00, 0x01, 0x00, 0x00, 0x00, 0xe0, 0x0a, 0x00, 0x00, 0x01, 0x00, 0x00, 0x00
        /* <DEDUP_REMOVED lines=1545> */
        /*60d4*/ 	.byte	0xc0, 0xfc, 0x01, 0x00, 0x01, 0x00, 0x00, 0x00, 0xe0, 0xfc, 0x01, 0x00


	//----- nvinfo : EIATTR_MERCURY_ISA_VERSION
	.align		4
.L_28:
        /*60e0*/ 	.byte	0x03, 0x5f
        /*60e2*/ 	.short	0x0101


	//----- nvinfo : EIATTR_INT_WARP_WIDE_INSTR_OFFSETS
	.align		4
        /*60e4*/ 	.byte	0x04, 0x31
        /*60e6*/ 	.short	(.L_30 - .L_29)


	//   ....[0]....
.L_29:
        /*60e8*/ 	.word	0x00000980


	//   ....[1]....
        /*60ec*/ 	.word	0x000009a0


	//   ....[2]....
        /*60f0*/ 	.word	0x000009b0


	//----- nvinfo : EIATTR_COOP_GROUP_MASK_REGIDS
	.align		4
.L_30:
        /*60f4*/ 	.byte	0x04, 0x29
        /*60f6*/ 	.short	(.L_32 - .L_31)


	//   ....[0]....
.L_31:
        /*60f8*/ 	.word	0xffffffff


	//   ....[1]....
        /*60fc*/ 	.word	0xffffffff


	//   ....[2]....
        /*6100*/ 	.word	0xffffffff


	//   ....[3]....
        /*6104*/ 	.word	0xffffffff


	//   ....[4]....
        /*6108*/ 	.word	0xffffffff


	//   ....[5]....
        /*610c*/ 	.word	0xffffffff


	//----- nvinfo : EIATTR_COOP_GROUP_INSTR_OFFSETS
	.align		4
.L_32:
        /*6110*/ 	.byte	0x04, 0x28
        /*6112*/ 	.short	(.L_34 - .L_33)


	//   ....[0]....
.L_33:
        /*6114*/ 	.word	0x00000070


	//   ....[1]....
        /*6118*/ 	.word	0x000000a0


	//   ....[2]....
        /*611c*/ 	.word	0x00000460


	//   ....[3]....
        /*6120*/ 	.word	0x00000690


	//   ....[4]....
        /*6124*/ 	.word	0x00000880


	//   ....[5]....
        /*6128*/ 	.word	0x00002e20


	//----- nvinfo : EIATTR_REG_RECONFIG
	.align		4
.L_34:
        /*612c*/ 	.byte	0x01, 0x54
	.zero		2


	//----- nvinfo : EIATTR_SYSCALL_OFFSETS
	.align		4
        /*6130*/ 	.byte	0x04, 0x46
        /*6132*/ 	.short	(.L_36 - .L_35)


	//   ....[0]....
.L_35:
        /*6134*/ 	.word	0x00011390


	//   ....[1]....
        /*6138*/ 	.word	0x000114d0


	//----- nvinfo : EIATTR_MBARRIER_INSTR_OFFSETS
	.align		4
.L_36:
        /*613c*/ 	.byte	0x04, 0x39
        /*613e*/ 	.short	(.L_38 - .L_37)


	//   ....[0]....
.L_37:
        /*6140*/ 	.word	0x000005c0
        /*6144*/ 	.word	0x000000ff
        /*6148*/ 	.word	0x00000000
        /*614c*/ 	.short	0x0100
        /*614e*/ 	.byte	0x08
	.zero		1


	//   ....[1]....
        /*6150*/ 	.word	0x000005d0
        /*6154*/ 	.word	0x000000ff
        /*6158*/ 	.word	0x00000030
        /*615c*/ 	.short	0x0100
        /*615e*/ 	.byte	0x08
	.zero		1


	//   ....[2]....
        /*6160*/ 	.word	0x000005e0
        /*6164*/ 	.word	0x000000ff
        /*6168*/ 	.word	0x00000008
        /*616c*/ 	.short	0x0100
        /*616e*/ 	.byte	0x08
	.zero		1


	//   ....[3]....
        /*6170*/ 	.word	0x000005f0
        /*6174*/ 	.word	0x000000ff
        /*6178*/ 	.word	0x00000038
        /*617c*/ 	.short	0x0100
        /*617e*/ 	.byte	0x08
	.zero		1


	//   ....[4]....
        /*6180*/ 	.word	0x00000600
        /*6184*/ 	.word	0x000000ff
        /*6188*/ 	.word	0x00000010
        /*618c*/ 	.short	0x0100
        /*618e*/ 	.byte	0x08
	.zero		1


	//   ....[5]....
        /*6190*/ 	.word	0x00000610
        /*6194*/ 	.word	0x000000ff
        /*6198*/ 	.word	0x00000040
        /*619c*/ 	.short	0x0100
        /*619e*/ 	.byte	0x08
	.zero		1


	//   ....[6]....
        /*61a0*/ 	.word	0x00000620
        /*61a4*/ 	.word	0x000000ff
        /*61a8*/ 	.word	0x00000018
        /*61ac*/ 	.short	0x0100
        /*61ae*/ 	.byte	0x08
	.zero		1


	//   ....[7]....
        /*61b0*/ 	.word	0x00000630
        /*61b4*/ 	.word	0x000000ff
        /*61b8*/ 	.word	0x00000048
        /*61bc*/ 	.short	0x0100
        /*61be*/ 	.byte	0x08
	.zero		1


	//   ....[8]....
        /*61c0*/ 	.word	0x00000640
        /*61c4*/ 	.word	0x000000ff
        /*61c8*/ 	.word	0x00000020
        /*61cc*/ 	.short	0x0100
        /*61ce*/ 	.byte	0x08
	.zero		1


	//   ....[9]....
        /*61d0*/ 	.word	0x00000650
        /*61d4*/ 	.word	0x000000ff
        /*61d8*/ 	.word	0x00000050
        /*61dc*/ 	.short	0x0100
        /*61de*/ 	.byte	0x08
	.zero		1


	//   ....[10]....
        /*61e0*/ 	.word	0x00000660
        /*61e4*/ 	.word	0x000000ff
        /*61e8*/ 	.word	0x00000028
        /*61ec*/ 	.short	0x0100
        /*61ee*/ 	.byte	0x08
	.zero		1


	//   ....[11]....
        /*61f0*/ 	.word	0x00000670
        /*61f4*/ 	.word	0x000000ff
        /*61f8*/ 	.word	0x00000058
        /*61fc*/ 	.short	0x0100
        /*61fe*/ 	.byte	0x08
	.zero		1


	//   ....[12]....
        /*6200*/ 	.word	0x000007b0
        /*6204*/ 	.word	0x000000ff
        /*6208*/ 	.word	0x00000060
        /*620c*/ 	.short	0x0100
        /*620e*/ 	.byte	0x08
	.zero		1


	//   ....[13]....
        /*6210*/ 	.word	0x000007c0
        /*6214*/ 	.word	0x000000ff
        /*6218*/ 	.word	0x00000080
        /*621c*/ 	.short	0x0100
        /*621e*/ 	.byte	0x08
	.zero		1


	//   ....[14]....
        /*6220*/ 	.word	0x000007d0
        /*6224*/ 	.word	0x000000ff
        /*6228*/ 	.word	0x00000068
        /*622c*/ 	.short	0x0100
        /*622e*/ 	.byte	0x08
	.zero		1


	//   ....[15]....
        /*6230*/ 	.word	0x000007e0
        /*6234*/ 	.word	0x000000ff
        /*6238*/ 	.word	0x00000088
        /*623c*/ 	.short	0x0100
        /*623e*/ 	.byte	0x08
	.zero		1


	//   ....[16]....
        /*6240*/ 	.word	0x000007f0
        /*6244*/ 	.word	0x000000ff
        /*6248*/ 	.word	0x00000070
        /*624c*/ 	.short	0x0100
        /*624e*/ 	.byte	0x08
	.zero		1


	//   ....[17]....
        /*6250*/ 	.word	0x00000800
        /*6254*/ 	.word	0x000000ff
        /*6258*/ 	.word	0x00000090
        /*625c*/ 	.short	0x0100
        /*625e*/ 	.byte	0x08
	.zero		1


	//   ....[18]....
        /*6260*/ 	.word	0x00000810
        /*6264*/ 	.word	0x000000ff
        /*6268*/ 	.word	0x00000078
        /*626c*/ 	.short	0x0100
        /*626e*/ 	.byte	0x08
	.zero		1


	//   ....[19]....
        /*6270*/ 	.word	0x00000820
        /*6274*/ 	.word	0x000000ff
        /*6278*/ 	.word	0x00000098
        /*627c*/ 	.short	0x0100
        /*627e*/ 	.byte	0x08
	.zero		1


	//   ....[20]....
        /*6280*/ 	.word	0x00000b00
        /*6284*/ 	.word	0x000000ff
        /*6288*/ 	.word	0x000000a0
        /*628c*/ 	.short	0x0100
        /*628e*/ 	.byte	0x08
	.zero		1


	//   ....[21]....
        /*6290*/ 	.word	0x00000b10
        /*6294*/ 	.word	0x000000ff
        /*6298*/ 	.word	0x000000a8
        /*629c*/ 	.short	0x0100
        /*629e*/ 	.byte	0x08
	.zero		1


	//   ....[22]....
        /*62a0*/ 	.word	0x00003200
        /*62a4*/ 	.word	0x000000ff
        /*62a8*/ 	.word	0x00000000
        /*62ac*/ 	.short	0x010a
        /*62ae*/ 	.byte	0x04
	.zero		1


	//   ....[23]....
        /*62b0*/ 	.word	0x00003240
        /*62b4*/ 	.word	0x000000ff
        /*62b8*/ 	.word	0x00000000
        /*62bc*/ 	.short	0x010a
        /*62be*/ 	.byte	0x04
	.zero		1


	//   ....[24]....
        /*62c0*/ 	.word	0x000077d0
        /*62c4*/ 	.word	0x000000ff
        /*62c8*/ 	.word	0x00000000
        /*62cc*/ 	.short	0x010a
        /*62ce*/ 	.byte	0x06
	.zero		1


	//   ....[25]....
        /*62d0*/ 	.word	0x00007810
        /*62d4*/ 	.word	0x000000ff
        /*62d8*/ 	.word	0x00000000
        /*62dc*/ 	.short	0x010a
        /*62de*/ 	.byte	0x06
	.zero		1


	//   ....[26]....
        /*62e0*/ 	.word	0x0000d570
        /*62e4*/ 	.word	0x000000ff
        /*62e8*/ 	.word	0x00000000
        /*62ec*/ 	.short	0x0101
        /*62ee*/ 	.byte	0x05
	.zero		1


	//   ....[27]....
        /*62f0*/ 	.word	0x00011160
        /*62f4*/ 	.word	0x000000ff
        /*62f8*/ 	.word	0x00000000
        /*62fc*/ 	.short	0x0101
        /*62fe*/ 	.byte	0x06
	.zero		1


	//   ....[28]....
        /*6300*/ 	.word	0x00012040
        /*6304*/ 	.word	0x0000000a
        /*6308*/ 	.word	0x00000060
        /*630c*/ 	.short	0x010a
        /*630e*/ 	.byte	0x3f
	.zero		1


	//   ....[29]....
        /*6310*/ 	.word	0x00012300
        /*6314*/ 	.word	0x0000000a
        /*6318*/ 	.word	0x00000000
        /*631c*/ 	.short	0x0101
        /*631e*/ 	.byte	0x3f
	.zero		1


	//   ....[30]....
        /*6320*/ 	.word	0x00012a30
        /*6324*/ 	.word	0x0000000b
        /*6328*/ 	.word	0x00000060
        /*632c*/ 	.short	0x010a
        /*632e*/ 	.byte	0x3f
	.zero		1


	//   ....[31]....
        /*6330*/ 	.word	0x00012cb0
        /*6334*/ 	.word	0x0000000b
        /*6338*/ 	.word	0x00000000
        /*633c*/ 	.short	0x0101
        /*633e*/ 	.byte	0x3f
	.zero		1


	//   ....[32]....
        /*6340*/ 	.word	0x00013480
        /*6344*/ 	.word	0x0000000b
        /*6348*/ 	.word	0x00000060
        /*634c*/ 	.short	0x010a
        /*634e*/ 	.byte	0x3f
	.zero		1


	//   ....[33]....
        /*6350*/ 	.word	0x000136d0
        /*6354*/ 	.word	0x0000000b
        /*6358*/ 	.word	0x00000000
        /*635c*/ 	.short	0x0101
        /*635e*/ 	.byte	0x3f
	.zero		1


	//   ....[34]....
        /*6360*/ 	.word	0x00013dd0
        /*6364*/ 	.word	0x0000000e
        /*6368*/ 	.word	0x00000060
        /*636c*/ 	.short	0x010a
        /*636e*/ 	.byte	0x3f
	.zero		1


	//   ....[35]....
        /*6370*/ 	.word	0x00014090
        /*6374*/ 	.word	0x0000000e
        /*6378*/ 	.word	0x00000000
        /*637c*/ 	.short	0x0101
        /*637e*/ 	.byte	0x3f
	.zero		1


	//   ....[36]....
        /*6380*/ 	.word	0x00014860
        /*6384*/ 	.word	0x0000000e
        /*6388*/ 	.word	0x00000060
        /*638c*/ 	.short	0x010a
        /*638e*/ 	.byte	0x3f
	.zero		1


	//   ....[37]....
        /*6390*/ 	.word	0x00014b30
        /*6394*/ 	.word	0x0000000e
        /*6398*/ 	.word	0x00000000
        /*639c*/ 	.short	0x0101
        /*639e*/ 	.byte	0x3f
	.zero		1


	//   ....[38]....
        /*63a0*/ 	.word	0x000151f0
        /*63a4*/ 	.word	0x0000000e
        /*63a8*/ 	.word	0x00000060
        /*63ac*/ 	.short	0x010a
        /*63ae*/ 	.byte	0x3f
	.zero		1


	//   ....[39]....
        /*63b0*/ 	.word	0x000154c0
        /*63b4*/ 	.word	0x0000000e
        /*63b8*/ 	.word	0x00000000
        /*63bc*/ 	.short	0x0101
        /*63be*/ 	.byte	0x3f
	.zero		1


	//   ....[40]....
        /*63c0*/ 	.word	0x00015c80
        /*63c4*/ 	.word	0x0000000e
        /*63c8*/ 	.word	0x00000060
        /*63cc*/ 	.short	0x010a
        /*63ce*/ 	.byte	0x3f
	.zero		1


	//   ....[41]....
        /*63d0*/ 	.word	0x00015f50
        /*63d4*/ 	.word	0x0000000e
        /*63d8*/ 	.word	0x00000000
        /*63dc*/ 	.short	0x0101
        /*63de*/ 	.byte	0x3f
	.zero		1


	//   ....[42]....
        /*63e0*/ 	.word	0x00016610
        /*63e4*/ 	.word	0x0000000e
        /*63e8*/ 	.word	0x00000060
        /*63ec*/ 	.short	0x010a
        /*63ee*/ 	.byte	0x3f
	.zero		1


	//   ....[43]....
        /*63f0*/ 	.word	0x000168e0
        /*63f4*/ 	.word	0x0000000e
        /*63f8*/ 	.word	0x00000000
        /*63fc*/ 	.short	0x0101
        /*63fe*/ 	.byte	0x3f
	.zero		1


	//   ....[44]....
        /*6400*/ 	.word	0x000170a0
        /*6404*/ 	.word	0x0000000e
        /*6408*/ 	.word	0x00000060
        /*640c*/ 	.short	0x010a
        /*640e*/ 	.byte	0x3f
	.zero		1


	//   ....[45]....
        /*6410*/ 	.word	0x00017370
        /*6414*/ 	.word	0x0000000e
        /*6418*/ 	.word	0x00000000
        /*641c*/ 	.short	0x0101
        /*641e*/ 	.byte	0x3f
	.zero		1


	//   ....[46]....
        /*6420*/ 	.word	0x00017a30
        /*6424*/ 	.word	0x0000000e
        /*6428*/ 	.word	0x00000060
        /*642c*/ 	.short	0x010a
        /*642e*/ 	.byte	0x3f
	.zero		1


	//   ....[47]....
        /*6430*/ 	.word	0x00017d00
        /*6434*/ 	.word	0x0000000e
        /*6438*/ 	.word	0x00000000
        /*643c*/ 	.short	0x0101
        /*643e*/ 	.byte	0x3f
	.zero		1


	//   ....[48]....
        /*6440*/ 	.word	0x000184c0
        /*6444*/ 	.word	0x0000000e
        /*6448*/ 	.word	0x00000060
        /*644c*/ 	.short	0x010a
        /*644e*/ 	.byte	0x3f
	.zero		1


	//   ....[49]....
        /*6450*/ 	.word	0x00018790
        /*6454*/ 	.word	0x0000000e
        /*6458*/ 	.word	0x00000000
        /*645c*/ 	.short	0x0101
        /*645e*/ 	.byte	0x3f
	.zero		1


	//   ....[50]....
        /*6460*/ 	.word	0x00018ed0
        /*6464*/ 	.word	0x0000000e
        /*6468*/ 	.word	0x00000060
        /*646c*/ 	.short	0x010a
        /*646e*/ 	.byte	0x3f
	.zero		1


	//   ....[51]....
        /*6470*/ 	.word	0x000191a0
        /*6474*/ 	.word	0x0000000e
        /*6478*/ 	.word	0x00000000
        /*647c*/ 	.short	0x0101
        /*647e*/ 	.byte	0x3f
	.zero		1


	//   ....[52]....
        /*6480*/ 	.word	0x00019960
        /*6484*/ 	.word	0x0000000e
        /*6488*/ 	.word	0x00000060
        /*648c*/ 	.short	0x010a
        /*648e*/ 	.byte	0x3f
	.zero		1


	//   ....[53]....
        /*6490*/ 	.word	0x00019c30
        /*6494*/ 	.word	0x0000000e
        /*6498*/ 	.word	0x00000000
        /*649c*/ 	.short	0x0101
        /*649e*/ 	.byte	0x3f
	.zero		1


	//   ....[54]....
        /*64a0*/ 	.word	0x0001a3f0
        /*64a4*/ 	.word	0x0000000e
        /*64a8*/ 	.word	0x00000060
        /*64ac*/ 	.short	0x010a
        /*64ae*/ 	.byte	0x3f
	.zero		1


	//   ....[55]....
        /*64b0*/ 	.word	0x0001a6c0
        /*64b4*/ 	.word	0x0000000e
        /*64b8*/ 	.word	0x00000000
        /*64bc*/ 	.short	0x0101
        /*64be*/ 	.byte	0x3f
	.zero		1


	//   ....[56]....
        /*64c0*/ 	.word	0x0001ae80
        /*64c4*/ 	.word	0x0000000e
        /*64c8*/ 	.word	0x00000060
        /*64cc*/ 	.short	0x010a
        /*64ce*/ 	.byte	0x3f
	.zero		1


	//   ....[57]....
        /*64d0*/ 	.word	0x0001b150
        /*64d4*/ 	.word	0x0000000e
        /*64d8*/ 	.word	0x00000000
        /*64dc*/ 	.short	0x0101
        /*64de*/ 	.byte	0x3f
	.zero		1


	//   ....[58]....
        /*64e0*/ 	.word	0x0001b910
        /*64e4*/ 	.word	0x0000000e
        /*64e8*/ 	.word	0x00000060
        /*64ec*/ 	.short	0x010a
        /*64ee*/ 	.byte	0x3f
	.zero		1


	//   ....[59]....
        /*64f0*/ 	.word	0x0001bba0
        /*64f4*/ 	.word	0x00000003
        /*64f8*/ 	.word	0x00000000
        /*64fc*/ 	.short	0x0101
        /*64fe*/ 	.byte	0x3f
	.zero		1


	//   ....[60]....
        /*6500*/ 	.word	0x0001d1a0
        /*6504*/ 	.word	0x000000ff
        /*6508*/ 	.word	0x000000a8
        /*650c*/ 	.short	0x010a
        /*650e*/ 	.byte	0x04
	.zero		1


	//   ....[61]....
        /*6510*/ 	.word	0x0001d5a0
        /*6514*/ 	.word	0x000000ff
        /*6518*/ 	.word	0x00000080
        /*651c*/ 	.short	0x010a
        /*651e*/ 	.byte	0x0d
	.zero		1


	//   ....[62]....
        /*6520*/ 	.word	0x0001d690
        /*6524*/ 	.word	0x000000ff
        /*6528*/ 	.word	0x00000060
        /*652c*/ 	.short	0x010b
        /*652e*/ 	.byte	0x0d
	.zero		1


	//   ....[63]....
        /*6530*/ 	.word	0x0001d6f0
        /*6534*/ 	.word	0x000000ff
        /*6538*/ 	.word	0x00000000
        /*653c*/ 	.short	0x0101
        /*653e*/ 	.byte	0x1f
	.zero		1


	//   ....[64]....
        /*6540*/ 	.word	0x0001d720
        /*6544*/ 	.word	0x000000ff
        /*6548*/ 	.word	0x00000088
        /*654c*/ 	.short	0x010a
        /*654e*/ 	.byte	0x0d
	.zero		1


	//   ....[65]....
        /*6550*/ 	.word	0x0001d830
        /*6554*/ 	.word	0x000000ff
        /*6558*/ 	.word	0x00000068
        /*655c*/ 	.short	0x010b
        /*655e*/ 	.byte	0x0d
	.zero		1


	//   ....[66]....
        /*6560*/ 	.word	0x0001d8a0
        /*6564*/ 	.word	0x000000ff
        /*6568*/ 	.word	0x00000000
        /*656c*/ 	.short	0x0101
        /*656e*/ 	.byte	0x1e
	.zero		1


	//   ....[67]....
        /*6570*/ 	.word	0x0001d8d0
        /*6574*/ 	.word	0x000000ff
        /*6578*/ 	.word	0x00000090
        /*657c*/ 	.short	0x010a
        /*657e*/ 	.byte	0x0d
	.zero		1


	//   ....[68]....
        /*6580*/ 	.word	0x0001d9d0
        /*6584*/ 	.word	0x000000ff
        /*6588*/ 	.word	0x00000070
        /*658c*/ 	.short	0x010b
        /*658e*/ 	.byte	0x0d
	.zero		1


	//   ....[69]....
        /*6590*/ 	.word	0x0001da30
        /*6594*/ 	.word	0x000000ff
        /*6598*/ 	.word	0x00000000
        /*659c*/ 	.short	0x0101
        /*659e*/ 	.byte	0x17
	.zero		1


	//   ....[70]....
        /*65a0*/ 	.word	0x0001da60
        /*65a4*/ 	.word	0x000000ff
        /*65a8*/ 	.word	0x00000098
        /*65ac*/ 	.short	0x010a
        /*65ae*/ 	.byte	0x0d
	.zero		1


	//   ....[71]....
        /*65b0*/ 	.word	0x0001db60
        /*65b4*/ 	.word	0x000000ff
        /*65b8*/ 	.word	0x00000078
        /*65bc*/ 	.short	0x010b
        /*65be*/ 	.byte	0x0d
	.zero		1


	//   ....[72]....
        /*65c0*/ 	.word	0x0001dbd0
        /*65c4*/ 	.word	0x000000ff
        /*65c8*/ 	.word	0x00000000
        /*65cc*/ 	.short	0x0101
        /*65ce*/ 	.byte	0x1d
	.zero		1


	//   ....[73]....
        /*65d0*/ 	.word	0x0001dc10
        /*65d4*/ 	.word	0x000000ff
        /*65d8*/ 	.word	0x00000080
        /*65dc*/ 	.short	0x010a
        /*65de*/ 	.byte	0x0d
	.zero		1


	//   ....[74]....
        /*65e0*/ 	.word	0x0001dd00
        /*65e4*/ 	.word	0x000000ff
        /*65e8*/ 	.word	0x00000060
        /*65ec*/ 	.short	0x010b
        /*65ee*/ 	.byte	0x0d
	.zero		1


	//   ....[75]....
        /*65f0*/ 	.word	0x0001dd40
        /*65f4*/ 	.word	0x000000ff
        /*65f8*/ 	.word	0x00000000
        /*65fc*/ 	.short	0x0101
        /*65fe*/ 	.byte	0x1f
	.zero		1


	//   ....[76]....
        /*6600*/ 	.word	0x0001dd70
        /*6604*/ 	.word	0x000000ff
        /*6608*/ 	.word	0x00000088
        /*660c*/ 	.short	0x010a
        /*660e*/ 	.byte	0x0d
	.zero		1


	//   ....[77]....
        /*6610*/ 	.word	0x0001de70
        /*6614*/ 	.word	0x000000ff
        /*6618*/ 	.word	0x00000068
        /*661c*/ 	.short	0x010b
        /*661e*/ 	.byte	0x0d
	.zero		1


	//   ....[78]....
        /*6620*/ 	.word	0x0001deb0
        /*6624*/ 	.word	0x000000ff
        /*6628*/ 	.word	0x00000000
        /*662c*/ 	.short	0x0101
        /*662e*/ 	.byte	0x1e
	.zero		1


	//   ....[79]....
        /*6630*/ 	.word	0x0001def0
        /*6634*/ 	.word	0x000000ff
        /*6638*/ 	.word	0x00000090
        /*663c*/ 	.short	0x010a
        /*663e*/ 	.byte	0x0d
	.zero		1


	//   ....[80]....
        /*6640*/ 	.word	0x0001dfe0
        /*6644*/ 	.word	0x000000ff
        /*6648*/ 	.word	0x00000070
        /*664c*/ 	.short	0x010b
        /*664e*/ 	.byte	0x0d
	.zero		1


	//   ....[81]....
        /*6650*/ 	.word	0x0001e020
        /*6654*/ 	.word	0x000000ff
        /*6658*/ 	.word	0x00000000
        /*665c*/ 	.short	0x0101
        /*665e*/ 	.byte	0x17
	.zero		1


	//   ....[82]....
        /*6660*/ 	.word	0x0001e050
        /*6664*/ 	.word	0x000000ff
        /*6668*/ 	.word	0x00000098
        /*666c*/ 	.short	0x010a
        /*666e*/ 	.byte	0x0d
	.zero		1


	//   ....[83]....
        /*6670*/ 	.word	0x0001e150
        /*6674*/ 	.word	0x000000ff
        /*6678*/ 	.word	0x00000078
        /*667c*/ 	.short	0x010b
        /*667e*/ 	.byte	0x0d
	.zero		1


	//   ....[84]....
        /*6680*/ 	.word	0x0001e190
        /*6684*/ 	.word	0x000000ff
        /*6688*/ 	.word	0x00000000
        /*668c*/ 	.short	0x0101
        /*668e*/ 	.byte	0x1d
	.zero		1


	//   ....[85]....
        /*6690*/ 	.word	0x0001e1d0
        /*6694*/ 	.word	0x000000ff
        /*6698*/ 	.word	0x00000080
        /*669c*/ 	.short	0x010a
        /*669e*/ 	.byte	0x0d
	.zero		1


	//   ....[86]....
        /*66a0*/ 	.word	0x0001e2d0
        /*66a4*/ 	.word	0x000000ff
        /*66a8*/ 	.word	0x00000060
        /*66ac*/ 	.short	0x010b
        /*66ae*/ 	.byte	0x0d
	.zero		1


	//   ....[87]....
        /*66b0*/ 	.word	0x0001e310
        /*66b4*/ 	.word	0x000000ff
        /*66b8*/ 	.word	0x00000000
        /*66bc*/ 	.short	0x0101
        /*66be*/ 	.byte	0x1f
	.zero		1


	//   ....[88]....
        /*66c0*/ 	.word	0x0001e340
        /*66c4*/ 	.word	0x000000ff
        /*66c8*/ 	.word	0x00000088
        /*66cc*/ 	.short	0x010a
        /*66ce*/ 	.byte	0x0d
	.zero		1


	//   ....[89]....
        /*66d0*/ 	.word	0x0001e440
        /*66d4*/ 	.word	0x000000ff
        /*66d8*/ 	.word	0x00000068
        /*66dc*/ 	.short	0x010b
        /*66de*/ 	.byte	0x0d
	.zero		1


	//   ....[90]....
        /*66e0*/ 	.word	0x0001e480
        /*66e4*/ 	.word	0x000000ff
        /*66e8*/ 	.word	0x00000000
        /*66ec*/ 	.short	0x0101
        /*66ee*/ 	.byte	0x1e
	.zero		1


	//   ....[91]....
        /*66f0*/ 	.word	0x0001e4c0
        /*66f4*/ 	.word	0x000000ff
        /*66f8*/ 	.word	0x00000090
        /*66fc*/ 	.short	0x010a
        /*66fe*/ 	.byte	0x0d
	.zero		1


	//   ....[92]....
        /*6700*/ 	.word	0x0001e5c0
        /*6704*/ 	.word	0x000000ff
        /*6708*/ 	.word	0x00000070
        /*670c*/ 	.short	0x010b
        /*670e*/ 	.byte	0x0d
	.zero		1


	//   ....[93]....
        /*6710*/ 	.word	0x0001e600
        /*6714*/ 	.word	0x000000ff
        /*6718*/ 	.word	0x00000000
        /*671c*/ 	.short	0x0101
        /*671e*/ 	.byte	0x17
	.zero		1


	//   ....[94]....
        /*6720*/ 	.word	0x0001e630
        /*6724*/ 	.word	0x000000ff
        /*6728*/ 	.word	0x00000098
        /*672c*/ 	.short	0x010a
        /*672e*/ 	.byte	0x0d
	.zero		1


	//   ....[95]....
        /*6730*/ 	.word	0x0001e730
        /*6734*/ 	.word	0x000000ff
        /*6738*/ 	.word	0x00000078
        /*673c*/ 	.short	0x010b
        /*673e*/ 	.byte	0x0d
	.zero		1


	//   ....[96]....
        /*6740*/ 	.word	0x0001e770
        /*6744*/ 	.word	0x000000ff
        /*6748*/ 	.word	0x00000000
        /*674c*/ 	.short	0x0101
        /*674e*/ 	.byte	0x1d
	.zero		1


	//   ....[97]....
        /*6750*/ 	.word	0x0001e7b0
        /*6754*/ 	.word	0x000000ff
        /*6758*/ 	.word	0x00000080
        /*675c*/ 	.short	0x010a
        /*675e*/ 	.byte	0x0d
	.zero		1


	//   ....[98]....
        /*6760*/ 	.word	0x0001e8b0
        /*6764*/ 	.word	0x000000ff
        /*6768*/ 	.word	0x00000060
        /*676c*/ 	.short	0x010b
        /*676e*/ 	.byte	0x0d
	.zero		1


	//   ....[99]....
        /*6770*/ 	.word	0x0001e8f0
        /*6774*/ 	.word	0x000000ff
        /*6778*/ 	.word	0x00000000
        /*677c*/ 	.short	0x0101
        /*677e*/ 	.byte	0x1f
	.zero		1


	//   ....[100]....
        /*6780*/ 	.word	0x0001e920
        /*6784*/ 	.word	0x000000ff
        /*6788*/ 	.word	0x00000088
        /*678c*/ 	.short	0x010a
        /*678e*/ 	.byte	0x0d
	.zero		1


	//   ....[101]....
        /*6790*/ 	.word	0x0001ea20
        /*6794*/ 	.word	0x000000ff
        /*6798*/ 	.word	0x00000068
        /*679c*/ 	.short	0x010b
        /*679e*/ 	.byte	0x0d
	.zero		1


	//   ....[102]....
        /*67a0*/ 	.word	0x0001ea60
        /*67a4*/ 	.word	0x000000ff
        /*67a8*/ 	.word	0x00000000
        /*67ac*/ 	.short	0x0101
        /*67ae*/ 	.byte	0x1e
	.zero		1


	//   ....[103]....
        /*67b0*/ 	.word	0x0001eaa0
        /*67b4*/ 	.word	0x000000ff
        /*67b8*/ 	.word	0x00000090
        /*67bc*/ 	.short	0x010a
        /*67be*/ 	.byte	0x0d
	.zero		1


	//   ....[104]....
        /*67c0*/ 	.word	0x0001eba0
        /*67c4*/ 	.word	0x000000ff
        /*67c8*/ 	.word	0x00000070
        /*67cc*/ 	.short	0x010b
        /*67ce*/ 	.byte	0x0d
	.zero		1


	//   ....[105]....
        /*67d0*/ 	.word	0x0001ebe0
        /*67d4*/ 	.word	0x000000ff
        /*67d8*/ 	.word	0x00000000
        /*67dc*/ 	.short	0x0101
        /*67de*/ 	.byte	0x17
	.zero		1


	//   ....[106]....
        /*67e0*/ 	.word	0x0001ec10
        /*67e4*/ 	.word	0x000000ff
        /*67e8*/ 	.word	0x00000098
        /*67ec*/ 	.short	0x010a
        /*67ee*/ 	.byte	0x0d
	.zero		1


	//   ....[107]....
        /*67f0*/ 	.word	0x0001ed10
        /*67f4*/ 	.word	0x000000ff
        /*67f8*/ 	.word	0x00000078
        /*67fc*/ 	.short	0x010b
        /*67fe*/ 	.byte	0x0d
	.zero		1


	//   ....[108]....
        /*6800*/ 	.word	0x0001ed60
        /*6804*/ 	.word	0x000000ff
        /*6808*/ 	.word	0x00000000
        /*680c*/ 	.short	0x0101
        /*680e*/ 	.byte	0x1d
	.zero		1


	//   ....[109]....
        /*6810*/ 	.word	0x0001f480
        /*6814*/ 	.word	0x00000000
        /*6818*/ 	.word	0x00000080
        /*681c*/ 	.short	0x010a
        /*681e*/ 	.byte	0x3f
	.zero		1


	//   ....[110]....
        /*6820*/ 	.word	0x0001f4c0
        /*6824*/ 	.word	0x00000000
        /*6828*/ 	.word	0x00000088
        /*682c*/ 	.short	0x010a
        /*682e*/ 	.byte	0x3f
	.zero		1


	//   ....[111]....
        /*6830*/ 	.word	0x0001f500
        /*6834*/ 	.word	0x00000000
        /*6838*/ 	.word	0x00000090
        /*683c*/ 	.short	0x010a
        /*683e*/ 	.byte	0x3f
	.zero		1


	//   ....[112]....
        /*6840*/ 	.word	0x0001f560
        /*6844*/ 	.word	0x00000000
        /*6848*/ 	.word	0x00000098
        /*684c*/ 	.short	0x010a
        /*684e*/ 	.byte	0x3f
	.zero		1


	//   ....[113]....
        /*6850*/ 	.word	0x0001f8a0
        /*6854*/ 	.word	0x0000000e
        /*6858*/ 	.word	0x00000030
        /*685c*/ 	.short	0x010a
        /*685e*/ 	.byte	0x3f
	.zero		1


	//   ....[114]....
        /*6860*/ 	.word	0x0001fbe0
        /*6864*/ 	.word	0x00000002
        /*6868*/ 	.word	0x000000a8
        /*686c*/ 	.short	0x0101
        /*686e*/ 	.byte	0x3f
	.zero		1


	//   ....[115]....
        /*6870*/ 	.word	0x000203b0
        /*6874*/ 	.word	0x00000004
        /*6878*/ 	.word	0x00000000
        /*687c*/ 	.short	0x010a
        /*687e*/ 	.byte	0x3f
	.zero		1


	//   ....[116]....
        /*6880*/ 	.word	0x00020440
        /*6884*/ 	.word	0x00000003
        /*6888*/ 	.word	0x00000000
        /*688c*/ 	.short	0x010a
        /*688e*/ 	.byte	0x3f
	.zero		1


	//   ....[117]....
        /*6890*/ 	.word	0x000204d0
        /*6894*/ 	.word	0x00000003
        /*6898*/ 	.word	0x00000000
        /*689c*/ 	.short	0x010a
        /*689e*/ 	.byte	0x3f
	.zero		1


	//   ....[118]....
        /*68a0*/ 	.word	0x00020560
        /*68a4*/ 	.word	0x00000003
        /*68a8*/ 	.word	0x00000000
        /*68ac*/ 	.short	0x010a
        /*68ae*/ 	.byte	0x3f
	.zero		1


	//   ....[119]....
        /*68b0*/ 	.word	0x000205f0
        /*68b4*/ 	.word	0x00000003
        /*68b8*/ 	.word	0x00000000
        /*68bc*/ 	.short	0x010a
        /*68be*/ 	.byte	0x3f
	.zero		1


	//   ....[120]....
        /*68c0*/ 	.word	0x00020680
        /*68c4*/ 	.word	0x00000003
        /*68c8*/ 	.word	0x00000000
        /*68cc*/ 	.short	0x010a
        /*68ce*/ 	.byte	0x3f
	.zero		1


	//   ....[121]....
        /*68d0*/ 	.word	0x000206f0
        /*68d4*/ 	.word	0x00000003
        /*68d8*/ 	.word	0x00000000
        /*68dc*/ 	.short	0x010a
        /*68de*/ 	.byte	0x3f
	.zero		1


	//   ....[122]....
        /*68e0*/ 	.word	0x00020750
        /*68e4*/ 	.word	0x00000003
        /*68e8*/ 	.word	0x00000000
        /*68ec*/ 	.short	0x010a
        /*68ee*/ 	.byte	0x3f
	.zero		1


	//   ....[123]....
        /*68f0*/ 	.word	0x000207a0
        /*68f4*/ 	.word	0x0000000a
        /*68f8*/ 	.word	0x00000060
        /*68fc*/ 	.short	0x010a
        /*68fe*/ 	.byte	0x3f
	.zero		1


	//   ....[124]....
        /*6900*/ 	.word	0x000207f0
        /*6904*/ 	.word	0x0000000b
        /*6908*/ 	.word	0x00000060
        /*690c*/ 	.short	0x010a
        /*690e*/ 	.byte	0x3f
	.zero		1


	//   ....[125]....
        /*6910*/ 	.word	0x00020840
        /*6914*/ 	.word	0x0000000b
        /*6918*/ 	.word	0x00000060
        /*691c*/ 	.short	0x010a
        /*691e*/ 	.byte	0x3f
	.zero		1


	//   ....[126]....
        /*6920*/ 	.word	0x00020890
        /*6924*/ 	.word	0x0000000e
        /*6928*/ 	.word	0x00000060
        /*692c*/ 	.short	0x010a
        /*692e*/ 	.byte	0x3f
	.zero		1


	//   ....[127]....
        /*6930*/ 	.word	0x000208e0
        /*6934*/ 	.word	0x0000000e
        /*6938*/ 	.word	0x00000060
        /*693c*/ 	.short	0x010a
        /*693e*/ 	.byte	0x3f
	.zero		1


	//   ....[128]....
        /*6940*/ 	.word	0x00020930
        /*6944*/ 	.word	0x0000000e
        /*6948*/ 	.word	0x00000060
        /*694c*/ 	.short	0x010a
        /*694e*/ 	.byte	0x3f
	.zero		1


	//   ....[129]....
        /*6950*/ 	.word	0x00020980
        /*6954*/ 	.word	0x0000000e
        /*6958*/ 	.word	0x00000060
        /*695c*/ 	.short	0x010a
        /*695e*/ 	.byte	0x3f
	.zero		1


	//   ....[130]....
        /*6960*/ 	.word	0x000209d0
        /*6964*/ 	.word	0x0000000e
        /*6968*/ 	.word	0x00000060
        /*696c*/ 	.short	0x010a
        /*696e*/ 	.byte	0x3f
	.zero		1


	//   ....[131]....
        /*6970*/ 	.word	0x00020a20
        /*6974*/ 	.word	0x0000000e
        /*6978*/ 	.word	0x00000060
        /*697c*/ 	.short	0x010a
        /*697e*/ 	.byte	0x3f
	.zero		1


	//   ....[132]....
        /*6980*/ 	.word	0x00020a70
        /*6984*/ 	.word	0x0000000e
        /*6988*/ 	.word	0x00000060
        /*698c*/ 	.short	0x010a
        /*698e*/ 	.byte	0x3f
	.zero		1


	//   ....[133]....
        /*6990*/ 	.word	0x00020ac0
        /*6994*/ 	.word	0x0000000e
        /*6998*/ 	.word	0x00000060
        /*699c*/ 	.short	0x010a
        /*699e*/ 	.byte	0x3f
	.zero		1


	//   ....[134]....
        /*69a0*/ 	.word	0x00020b10
        /*69a4*/ 	.word	0x0000000e
        /*69a8*/ 	.word	0x00000060
        /*69ac*/ 	.short	0x010a
        /*69ae*/ 	.byte	0x3f
	.zero		1


	//   ....[135]....
        /*69b0*/ 	.word	0x00020b60
        /*69b4*/ 	.word	0x0000000e
        /*69b8*/ 	.word	0x00000060
        /*69bc*/ 	.short	0x010a
        /*69be*/ 	.byte	0x3f
	.zero		1


	//   ....[136]....
        /*69c0*/ 	.word	0x00020bb0
        /*69c4*/ 	.word	0x0000000e
        /*69c8*/ 	.word	0x00000060
        /*69cc*/ 	.short	0x010a
        /*69ce*/ 	.byte	0x3f
	.zero		1


	//   ....[137]....
        /*69d0*/ 	.word	0x00020c00
        /*69d4*/ 	.word	0x0000000e
        /*69d8*/ 	.word	0x00000060
        /*69dc*/ 	.short	0x010a
        /*69de*/ 	.byte	0x3f
	.zero		1


	//   ....[138]....
        /*69e0*/ 	.word	0x00020c50
        /*69e4*/ 	.word	0x0000000e
        /*69e8*/ 	.word	0x00000060
        /*69ec*/ 	.short	0x010a
        /*69ee*/ 	.byte	0x3f
	.zero		1


	//   ....[139]....
        /*69f0*/ 	.word	0x00020cb0
        /*69f4*/ 	.word	0x00000007
        /*69f8*/ 	.word	0x000000a8
        /*69fc*/ 	.short	0x010a
        /*69fe*/ 	.byte	0x3f
	.zero		1


	//   ....[140]....
        /*6a00*/ 	.word	0x00020d10
        /*6a04*/ 	.word	0x00000003
        /*6a08*/ 	.word	0x00000080
        /*6a0c*/ 	.short	0x010a
        /*6a0e*/ 	.byte	0x3f
	.zero		1


	//   ....[141]....
        /*6a10*/ 	.word	0x00020d70
        /*6a14*/ 	.word	0x00000003
        /*6a18*/ 	.word	0x00000088
        /*6a1c*/ 	.short	0x010a
        /*6a1e*/ 	.byte	0x3f
	.zero		1


	//   ....[142]....
        /*6a20*/ 	.word	0x00020dd0
        /*6a24*/ 	.word	0x00000003
        /*6a28*/ 	.word	0x00000090
        /*6a2c*/ 	.short	0x010a
        /*6a2e*/ 	.byte	0x3f
	.zero		1


	//   ....[143]....
        /*6a30*/ 	.word	0x00020e30
        /*6a34*/ 	.word	0x00000003
        /*6a38*/ 	.word	0x00000098
        /*6a3c*/ 	.short	0x010a
        /*6a3e*/ 	.byte	0x3f
	.zero		1


	//   ....[144]....
        /*6a40*/ 	.word	0x00020e90
        /*6a44*/ 	.word	0x00000003
        /*6a48*/ 	.word	0x00000080
        /*6a4c*/ 	.short	0x010a
        /*6a4e*/ 	.byte	0x3f
	.zero		1


	//   ....[145]....
        /*6a50*/ 	.word	0x00020ef0
        /*6a54*/ 	.word	0x00000003
        /*6a58*/ 	.word	0x00000088
        /*6a5c*/ 	.short	0x010a
        /*6a5e*/ 	.byte	0x3f
	.zero		1


	//   ....[146]....
        /*6a60*/ 	.word	0x00020f50
        /*6a64*/ 	.word	0x00000003
        /*6a68*/ 	.word	0x00000090
        /*6a6c*/ 	.short	0x010a
        /*6a6e*/ 	.byte	0x3f
	.zero		1


	//   ....[147]....
        /*6a70*/ 	.word	0x00020fb0
        /*6a74*/ 	.word	0x00000003
        /*6a78*/ 	.word	0x00000098
        /*6a7c*/ 	.short	0x010a
        /*6a7e*/ 	.byte	0x3f
	.zero		1


	//   ....[148]....
        /*6a80*/ 	.word	0x00021010
        /*6a84*/ 	.word	0x00000003
        /*6a88*/ 	.word	0x00000080
        /*6a8c*/ 	.short	0x010a
        /*6a8e*/ 	.byte	0x3f
	.zero		1


	//   ....[149]....
        /*6a90*/ 	.word	0x00021070
        /*6a94*/ 	.word	0x00000003
        /*6a98*/ 	.word	0x00000088
        /*6a9c*/ 	.short	0x010a
        /*6a9e*/ 	.byte	0x3f
	.zero		1


	//   ....[150]....
        /*6aa0*/ 	.word	0x000210d0
        /*6aa4*/ 	.word	0x00000003
        /*6aa8*/ 	.word	0x00000090
        /*6aac*/ 	.short	0x010a
        /*6aae*/ 	.byte	0x3f
	.zero		1


	//   ....[151]....
        /*6ab0*/ 	.word	0x00021130
        /*6ab4*/ 	.word	0x00000003
        /*6ab8*/ 	.word	0x00000098
        /*6abc*/ 	.short	0x010a
        /*6abe*/ 	.byte	0x3f
	.zero		1


	//   ....[152]....
        /*6ac0*/ 	.word	0x00021190
        /*6ac4*/ 	.word	0x00000003
        /*6ac8*/ 	.word	0x00000080
        /*6acc*/ 	.short	0x010a
        /*6ace*/ 	.byte	0x3f
	.zero		1


	//   ....[153]....
        /*6ad0*/ 	.word	0x000211f0
        /*6ad4*/ 	.word	0x00000003
        /*6ad8*/ 	.word	0x00000088
        /*6adc*/ 	.short	0x010a
        /*6ade*/ 	.byte	0x3f
	.zero		1


	//   ....[154]....
        /*6ae0*/ 	.word	0x00021250
        /*6ae4*/ 	.word	0x00000003
        /*6ae8*/ 	.word	0x00000090
        /*6aec*/ 	.short	0x010a
        /*6aee*/ 	.byte	0x3f
	.zero		1


	//   ....[155]....
        /*6af0*/ 	.word	0x000212b0
        /*6af4*/ 	.word	0x00000003
        /*6af8*/ 	.word	0x00000098
        /*6afc*/ 	.short	0x010a
        /*6afe*/ 	.byte	0x3f
	.zero		1


	//   ....[156]....
        /*6b00*/ 	.word	0x00021300
        /*6b04*/ 	.word	0x00000000
        /*6b08*/ 	.word	0x00000080
        /*6b0c*/ 	.short	0x010a
        /*6b0e*/ 	.byte	0x3f
	.zero		1


	//   ....[157]....
        /*6b10*/ 	.word	0x00021350
        /*6b14*/ 	.word	0x00000000
        /*6b18*/ 	.word	0x00000088
        /*6b1c*/ 	.short	0x010a
        /*6b1e*/ 	.byte	0x3f
	.zero		1


	//   ....[158]....
        /*6b20*/ 	.word	0x000213a0
        /*6b24*/ 	.word	0x00000000
        /*6b28*/ 	.word	0x00000090
        /*6b2c*/ 	.short	0x010a
        /*6b2e*/ 	.byte	0x3f
	.zero		1


	//   ....[159]....
        /*6b30*/ 	.word	0x00021480
        /*6b34*/ 	.word	0x0000000e
        /*6b38*/ 	.word	0x00000030
        /*6b3c*/ 	.short	0x010a
        /*6b3e*/ 	.byte	0x3f
	.zero		1


	//   ....[160]....
        /*6b40*/ 	.word	0x00021560
        /*6b44*/ 	.word	0x00000004
        /*6b48*/ 	.word	0x00000000
        /*6b4c*/ 	.short	0x010a
        /*6b4e*/ 	.byte	0x3f
	.zero		1


	//   ....[161]....
        /*6b50*/ 	.word	0x000215b0
        /*6b54*/ 	.word	0x00000003
        /*6b58*/ 	.word	0x00000000
        /*6b5c*/ 	.short	0x010a
        /*6b5e*/ 	.byte	0x3f
	.zero		1


	//   ....[162]....
        /*6b60*/ 	.word	0x00021600
        /*6b64*/ 	.word	0x00000003
        /*6b68*/ 	.word	0x00000000
        /*6b6c*/ 	.short	0x010a
        /*6b6e*/ 	.byte	0x3f
	.zero		1


	//   ....[163]....
        /*6b70*/ 	.word	0x00021650
        /*6b74*/ 	.word	0x00000003
        /*6b78*/ 	.word	0x00000000
        /*6b7c*/ 	.short	0x010a
        /*6b7e*/ 	.byte	0x3f
	.zero		1


	//   ....[164]....
        /*6b80*/ 	.word	0x000216a0
        /*6b84*/ 	.word	0x00000003
        /*6b88*/ 	.word	0x00000000
        /*6b8c*/ 	.short	0x010a
        /*6b8e*/ 	.byte	0x3f
	.zero		1


	//----- nvinfo : EIATTR_NUM_MBARRIERS
	.align		4
.L_38:
        /*6b90*/ 	.byte	0x03, 0x38
        /*6b92*/ 	.short	0x0016


	//----- nvinfo : EIATTR_EXIT_INSTR_OFFSETS
	.align		4
        /*6b94*/ 	.byte	0x04, 0x1c
        /*6b96*/ 	.short	(.L_40 - .L_39)


	//   ....[0]....
.L_39:
        /*6b98*/ 	.word	0x00000bc0


	//   ....[1]....
        /*6b9c*/ 	.word	0x000014a0


	//   ....[2]....
        /*6ba0*/ 	.word	0x0001ca20


	//   ....[3]....
        /*6ba4*/ 	.word	0x0001d0a0


	//   ....[4]....
        /*6ba8*/ 	.word	0x0001d130


	//   ....[5]....
        /*6bac*/ 	.word	0x0001f5b0


	//   ....[6]....
        /*6bb0*/ 	.word	0x000206d0


	//----- nvinfo : EIATTR_MAX_THREADS
	.align		4
.L_40:
        /*6bb4*/ 	.byte	0x04, 0x05
        /*6bb6*/ 	.short	(.L_42 - .L_41)
.L_41:
        /*6bb8*/ 	.word	0x00000180
        /*6bbc*/ 	.word	0x00000001
        /*6bc0*/ 	.word	0x00000001


	//----- nvinfo : EIATTR_CRS_STACK_SIZE
	.align		4
.L_42:
        /*6bc4*/ 	.byte	0x04, 0x1e
        /*6bc6*/ 	.short	(.L_44 - .L_43)
.L_43:
        /*6bc8*/ 	.word	0x00000000


	//----- nvinfo : EIATTR_CBANK_PARAM_SIZE
	.align		4
.L_44:
        /*6bcc*/ 	.byte	0x03, 0x19
        /*6bce*/ 	.short	0x0770


	//----- nvinfo : EIATTR_PARAM_CBANK
	.align		4
        /*6bd0*/ 	.byte	0x04, 0x0a
        /*6bd2*/ 	.short	(.L_46 - .L_45)
	.align		4
.L_45:
        /*6bd4*/ 	.word	index@(.nv.constant0._ZN7cutlass13device_kernelINS_4gemm6kernel13GemmUniversalIN4cute5tupleIJiiiiEEENS1_10collective13CollectiveMmaINS1_37MainloopSm90TmaGmmaWarpSpecializedFP8ILi6ENS5_IJNS4_1CILi1EEESB_SB_EEENS1_35KernelTmaWarpSpecializedCooperativeEEENS5_IJNSA_ILi256EEESF_NSA_ILi64EEEEEENS_12float_e4m3_tENS5_IJlSB_lEEESI_SJ_NS4_8TiledMMAINS4_8MMA_AtomIJNS4_4SM904GMMA31MMA_64x256x32_F32E4M3E4M3_SS_TNILNSN_7ScaleInE1ELSP_1EEEEEENS4_6LayoutINS5_IJNSA_ILi2EEESB_SB_EEENS5_IJSB_NSA_ILi0EEESV_EEEEENS5_IJNS4_10UnderscoreESY_SY_EEEEENS4_13SM90_TMA_LOADENS4_14ComposedLayoutINS4_7SwizzleILi2ELi4ELi3EEENS4_18smem_ptr_flag_bitsILi8EEENSS_INS5_IJNSA_ILi8EEESG_EEENS5_IJSG_SB_EEEEEEEvNS4_8identityES11_S1B_vS1C_EENS_8epilogue10collective18CollectiveEpilogueINS1E_22Sm90TmaWarpSpecializedILi4ELi2ELi16ELb0ELb0EEEJSH_NS5_IJNSA_ILi128EEENSA_ILi32EEEEEESI_SJ_SI_SJ_NS1E_6fusion15FusionCallbacksIS1I_NS1M_17LinCombPerRowBiasISI_fSI_SI_fLi16ELNS_15FloatRoundStyleE2EEESH_S1L_JEEES11_NS12_INS13_ILi1ELi4ELi3EEES16_NSS_INS5_IJS17_S1K_EEENS5_IJS1K_SB_EEEEEEENS4_39AutoVectorizingCopyWithAssumedAlignmentILi128EEENS4_14SM90_TMA_STOREES1W_S1Y_NS4_9Copy_AtomIJNS4_17SM90_U32x4_STSM_NENS_6half_tEEEEvEEEvvEEEEvNT_6ParamsE)
        /*6bd8*/ 	.short	0x0210
        /*6bda*/ 	.short	0x0770


	//----- nvinfo : EIATTR_SW_WAR
	.align		4
.L_46:
        /*6bdc*/ 	.byte	0x04, 0x36
        /*6bde*/ 	.short	(.L_48 - .L_47)
.L_47:
        /*6be0*/ 	.word	0x00000008
.L_48:


//--------------------- .nv.callgraph             --------------------------
	.section	.nv.callgraph,"",@"SHT_CUDA_CALLGRAPH"
	.align	4
	.sectionentsize	8
	.align		4
        /*0000*/ 	.word	0x00000000
	.align		4
        /*0004*/ 	.word	0xffffffff
	.align		4
        /*0008*/ 	.word	index@(_ZN7cutlass13device_kernelINS_4gemm6kernel13GemmUniversalIN4cute5tupleIJiiiiEEENS1_10collective13CollectiveMmaINS1_37MainloopSm90TmaGmmaWarpSpecializedFP8ILi6ENS5_IJNS4_1CILi1EEESB_SB_EEENS1_35KernelTmaWarpSpecializedCooperativeEEENS5_IJNSA_ILi256EEESF_NSA_ILi64EEEEEENS_12float_e4m3_tENS5_IJlSB_lEEESI_SJ_NS4_8TiledMMAINS4_8MMA_AtomIJNS4_4SM904GMMA31MMA_64x256x32_F32E4M3E4M3_SS_TNILNSN_7ScaleInE1ELSP_1EEEEEENS4_6LayoutINS5_IJNSA_ILi2EEESB_SB_EEENS5_IJSB_NSA_ILi0EEESV_EEEEENS5_IJNS4_10UnderscoreESY_SY_EEEEENS4_13SM90_TMA_LOADENS4_14ComposedLayoutINS4_7SwizzleILi2ELi4ELi3EEENS4_18smem_ptr_flag_bitsILi8EEENSS_INS5_IJNSA_ILi8EEESG_EEENS5_IJSG_SB_EEEEEEEvNS4_8identityES11_S1B_vS1C_EENS_8epilogue10collective18CollectiveEpilogueINS1E_22Sm90TmaWarpSpecializedILi4ELi2ELi16ELb0ELb0EEEJSH_NS5_IJNSA_ILi128EEENSA_ILi32EEEEEESI_SJ_SI_SJ_NS1E_6fusion15FusionCallbacksIS1I_NS1M_17LinCombPerRowBiasISI_fSI_SI_fLi16ELNS_15FloatRoundStyleE2EEESH_S1L_JEEES11_NS12_INS13_ILi1ELi4ELi3EEES16_NSS_INS5_IJS17_S1K_EEENS5_IJS1K_SB_EEEEEEENS4_39AutoVectorizingCopyWithAssumedAlignmentILi128EEENS4_14SM90_TMA_STOREES1W_S1Y_NS4_9Copy_AtomIJNS4_17SM90_U32x4_STSM_NENS_6half_tEEEEvEEEvvEEEEvNT_6ParamsE)
	.align		4
        /*000c*/ 	.word	index@(__assertfail)
	.align		4
        /*0010*/ 	.word	0x00000000
	.align		4
        /*0014*/ 	.word	0xfffffffe
	.align		4
        /*0018*/ 	.word	0x00000000
	.align		4
        /*001c*/ 	.word	0xfffffffd
	.align		4
        /*0020*/ 	.word	0x00000000
	.align		4
        /*0024*/ 	.word	0xfffffffc


//--------------------- .nv.constant4             --------------------------
	.section	.nv.constant4,"a",@progbits
	.align	8
	.align		8
.nv.constant4:
        /*0000*/ 	.dword	__assertfail
	.align		8
        /*0008*/ 	.dword	__unnamed_1
	.align		8
        /*0010*/ 	.dword	__unnamed_2
	.align		8
        /*0018*/ 	.dword	_ZN39_INTERNAL_e46119f5_4_k_cu_481117ae_37234cuda3std3__45__cpo5beginE
	.align		8
        /*0020*/ 	.dword	_ZN39_INTERNAL_e46119f5_4_k_cu_481117ae_37234cuda3std3__45__cpo3endE
	.align		8
        /*0028*/ 	.dword	_ZN39_INTERNAL_e46119f5_4_k_cu_481117ae_37234cuda3std3__45__cpo6cbeginE
	.align		8
        /*0030*/ 	.dword	_ZN39_INTERNAL_e46119f5_4_k_cu_481117ae_37234cuda3std3__45__cpo4cendE
	.align		8
        /*0038*/ 	.dword	_ZN39_INTERNAL_e46119f5_4_k_cu_481117ae_37234cuda3std3__441_GLOBAL__N__e46119f5_4_k_cu_481117ae_37236ignoreE
	.align		8
        /*0040*/ 	.dword	_ZN39_INTERNAL_e46119f5_4_k_cu_481117ae_37234cuda3std3__419piecewise_constructE
	.align		8
        /*0048*/ 	.dword	_ZN39_INTERNAL_e46119f5_4_k_cu_481117ae_37234cuda3std3__48in_placeE
	.align		8
        /*0050*/ 	.dword	_ZN39_INTERNAL_e46119f5_4_k_cu_481117ae_37234cuda3std6ranges3__45__cpo4swapE
	.align		8
        /*0058*/ 	.dword	_ZN39_INTERNAL_e46119f5_4_k_cu_481117ae_37234cuda3std6ranges3__45__cpo9iter_moveE
	.align		8
        /*0060*/ 	.dword	_ZN39_INTERNAL_e46119f5_4_k_cu_481117ae_37234cute7productE
	.align		8
        /*0068*/ 	.dword	_ZN39_INTERNAL_e46119f5_4_k_cu_481117ae_37234cute1_E
	.align		8
        /*0070*/ 	.dword	$str$24
	.align		8
        /*0078*/ 	.dword	$str$25


//--------------------- .text._ZN7cutlass13device_kernelINS_4gemm6kernel13GemmUniversalIN4cute5tupleIJiiiiEEENS1_10collective13CollectiveMmaINS1_37MainloopSm90TmaGmmaWarpSpecializedFP8ILi6ENS5_IJNS4_1CILi1EEESB_SB_EEENS1_35KernelTmaWarpSpecializedCooperativeEEENS5_IJNSA_ILi256EEESF_NSA_ILi64EEEEEENS_12float_e4m3_tENS5_IJlSB_lEEESI_SJ_NS4_8TiledMMAINS4_8MMA_AtomIJNS4_4SM904GMMA31MMA_64x256x32_F32E4M3E4M3_SS_TNILNSN_7ScaleInE1ELSP_1EEEEEENS4_6LayoutINS5_IJNSA_ILi2EEESB_SB_EEENS5_IJSB_NSA_ILi0EEESV_EEEEENS5_IJNS4_10UnderscoreESY_SY_EEEEENS4_13SM90_TMA_LOADENS4_14ComposedLayoutINS4_7SwizzleILi2ELi4ELi3EEENS4_18smem_ptr_flag_bitsILi8EEENSS_INS5_IJNSA_ILi8EEESG_EEENS5_IJSG_SB_EEEEEEEvNS4_8identityES11_S1B_vS1C_EENS_8epilogue10collective18CollectiveEpilogueINS1E_22Sm90TmaWarpSpecializedILi4ELi2ELi16ELb0ELb0EEEJSH_NS5_IJNSA_ILi128EEENSA_ILi32EEEEEESI_SJ_SI_SJ_NS1E_6fusion15FusionCallbacksIS1I_NS1M_17LinCombPerRowBiasISI_fSI_SI_fLi16ELNS_15FloatRoundStyleE2EEESH_S1L_JEEES11_NS12_INS13_ILi1ELi4ELi3EEES16_NSS_INS5_IJS17_S1K_EEENS5_IJS1K_SB_EEEEEEENS4_39AutoVectorizingCopyWithAssumedAlignmentILi128EEENS4_14SM90_TMA_STOREES1W_S1Y_NS4_9Copy_AtomIJNS4_17SM90_U32x4_STSM_NENS_6half_tEEEEvEEEvvEEEEvNT_6ParamsE --------------------------
	.section	.text._ZN7cutlass13device_kernelINS_4gemm6kernel13GemmUniversalIN4cute5tupleIJiiiiEEENS1_10collective13CollectiveMmaINS1_37MainloopSm90TmaGmmaWarpSpecializedFP8ILi6ENS5_IJNS4_1CILi1EEESB_SB_EEENS1_35KernelTmaWarpSpecializedCooperativeEEENS5_IJNSA_ILi256EEESF_NSA_ILi64EEEEEENS_12float_e4m3_tENS5_IJlSB_lEEESI_SJ_NS4_8TiledMMAINS4_8MMA_AtomIJNS4_4SM904GMMA31MMA_64x256x32_F32E4M3E4M3_SS_TNILNSN_7ScaleInE1ELSP_1EEEEEENS4_6LayoutINS5_IJNSA_ILi2EEESB_SB_EEENS5_IJSB_NSA_ILi0EEESV_EEEEENS5_IJNS4_10UnderscoreESY_SY_EEEEENS4_13SM90_TMA_LOADENS4_14ComposedLayoutINS4_7SwizzleILi2ELi4ELi3EEENS4_18smem_ptr_flag_bitsILi8EEENSS_INS5_IJNSA_ILi8EEESG_EEENS5_IJSG_SB_EEEEEEEvNS4_8identityES11_S1B_vS1C_EENS_8epilogue10collective18CollectiveEpilogueINS1E_22Sm90TmaWarpSpecializedILi4ELi2ELi16ELb0ELb0EEEJSH_NS5_IJNSA_ILi128EEENSA_ILi32EEEEEESI_SJ_SI_SJ_NS1E_6fusion15FusionCallbacksIS1I_NS1M_17LinCombPerRowBiasISI_fSI_SI_fLi16ELNS_15FloatRoundStyleE2EEESH_S1L_JEEES11_NS12_INS13_ILi1ELi4ELi3EEES16_NSS_INS5_IJS17_S1K_EEENS5_IJS1K_SB_EEEEEEENS4_39AutoVectorizingCopyWithAssumedAlignmentILi128EEENS4_14SM90_TMA_STOREES1W_S1Y_NS4_9Copy_AtomIJNS4_17SM90_U32x4_STSM_NENS_6half_tEEEEvEEEvvEEEEvNT_6ParamsE,"ax",@progbits
	.align	128
.text._ZN7cutlass13device_kernelINS_4gemm6kernel13GemmUniversalIN4cute5tupleIJiiiiEEENS1_10collective13CollectiveMmaINS1_37MainloopSm90TmaGmmaWarpSpecializedFP8ILi6ENS5_IJNS4_1CILi1EEESB_SB_EEENS1_35KernelTmaWarpSpecializedCooperativeEEENS5_IJNSA_ILi256EEESF_NSA_ILi64EEEEEENS_12float_e4m3_tENS5_IJlSB_lEEESI_SJ_NS4_8TiledMMAINS4_8MMA_AtomIJNS4_4SM904GMMA31MMA_64x256x32_F32E4M3E4M3_SS_TNILNSN_7ScaleInE1ELSP_1EEEEEENS4_6LayoutINS5_IJNSA_ILi2EEESB_SB_EEENS5_IJSB_NSA_ILi0EEESV_EEEEENS5_IJNS4_10UnderscoreESY_SY_EEEEENS4_13SM90_TMA_LOADENS4_14ComposedLayoutINS4_7SwizzleILi2ELi4ELi3EEENS4_18smem_ptr_flag_bitsILi8EEENSS_INS5_IJNSA_ILi8EEESG_EEENS5_IJSG_SB_EEEEEEEvNS4_8identityES11_S1B_vS1C_EENS_8epilogue10collective18CollectiveEpilogueINS1E_22Sm90TmaWarpSpecializedILi4ELi2ELi16ELb0ELb0EEEJSH_NS5_IJNSA_ILi128EEENSA_ILi32EEEEEESI_SJ_SI_SJ_NS1E_6fusion15FusionCallbacksIS1I_NS1M_17LinCombPerRowBiasISI_fSI_SI_fLi16ELNS_15FloatRoundStyleE2EEESH_S1L_JEEES11_NS12_INS13_ILi1ELi4ELi3EEES16_NSS_INS5_IJS17_S1K_EEENS5_IJS1K_SB_EEEEEEENS4_39AutoVectorizingCopyWithAssumedAlignmentILi128EEENS4_14SM90_TMA_STOREES1W_S1Y_NS4_9Copy_AtomIJNS4_17SM90_U32x4_STSM_NENS_6half_tEEEEvEEEvvEEEEvNT_6ParamsE:
        .type           _ZN7cutlass13device_kernelINS_4gemm6kernel13GemmUniversalIN4cute5tupleIJiiiiEEENS1_10collective13CollectiveMmaINS1_37MainloopSm90TmaGmmaWarpSpecializedFP8ILi6ENS5_IJNS4_1CILi1EEESB_SB_EEENS1_35KernelTmaWarpSpecializedCooperativeEEENS5_IJNSA_ILi256EEESF_NSA_ILi64EEEEEENS_12float_e4m3_tENS5_IJlSB_lEEESI_SJ_NS4_8TiledMMAINS4_8MMA_AtomIJNS4_4SM904GMMA31MMA_64x256x32_F32E4M3E4M3_SS_TNILNSN_7ScaleInE1ELSP_1EEEEEENS4_6LayoutINS5_IJNSA_ILi2EEESB_SB_EEENS5_IJSB_NSA_ILi0EEESV_EEEEENS5_IJNS4_10UnderscoreESY_SY_EEEEENS4_13SM90_TMA_LOADENS4_14ComposedLayoutINS4_7SwizzleILi2ELi4ELi3EEENS4_18smem_ptr_flag_bitsILi8EEENSS_INS5_IJNSA_ILi8EEESG_EEENS5_IJSG_SB_EEEEEEEvNS4_8identityES11_S1B_vS1C_EENS_8epilogue10collective18CollectiveEpilogueINS1E_22Sm90TmaWarpSpecializedILi4ELi2ELi16ELb0ELb0EEEJSH_NS5_IJNSA_ILi128EEENSA_ILi32EEEEEESI_SJ_SI_SJ_NS1E_6fusion15FusionCallbacksIS1I_NS1M_17LinCombPerRowBiasISI_fSI_SI_fLi16ELNS_15FloatRoundStyleE2EEESH_S1L_JEEES11_NS12_INS13_ILi1ELi4ELi3EEES16_NSS_INS5_IJS17_S1K_EEENS5_IJS1K_SB_EEEEEEENS4_39AutoVectorizingCopyWithAssumedAlignmentILi128EEENS4_14SM90_TMA_STOREES1W_S1Y_NS4_9Copy_AtomIJNS4_17SM90_U32x4_STSM_NENS_6half_tEEEEvEEEvvEEEEvNT_6ParamsE,@function
        .size           _ZN7cutlass13device_kernelINS_4gemm6kernel13GemmUniversalIN4cute5tupleIJiiiiEEENS1_10collective13CollectiveMmaINS1_37MainloopSm90TmaGmmaWarpSpecializedFP8ILi6ENS5_IJNS4_1CILi1EEESB_SB_EEENS1_35KernelTmaWarpSpecializedCooperativeEEENS5_IJNSA_ILi256EEESF_NSA_ILi64EEEEEENS_12float_e4m3_tENS5_IJlSB_lEEESI_SJ_NS4_8TiledMMAINS4_8MMA_AtomIJNS4_4SM904GMMA31MMA_64x256x32_F32E4M3E4M3_SS_TNILNSN_7ScaleInE1ELSP_1EEEEEENS4_6LayoutINS5_IJNSA_ILi2EEESB_SB_EEENS5_IJSB_NSA_ILi0EEESV_EEEEENS5_IJNS4_10UnderscoreESY_SY_EEEEENS4_13SM90_TMA_LOADENS4_14ComposedLayoutINS4_7SwizzleILi2ELi4ELi3EEENS4_18smem_ptr_flag_bitsILi8EEENSS_INS5_IJNSA_ILi8EEESG_EEENS5_IJSG_SB_EEEEEEEvNS4_8identityES11_S1B_vS1C_EENS_8epilogue10collective18CollectiveEpilogueINS1E_22Sm90TmaWarpSpecializedILi4ELi2ELi16ELb0ELb0EEEJSH_NS5_IJNSA_ILi128EEENSA_ILi32EEEEEESI_SJ_SI_SJ_NS1E_6fusion15FusionCallbacksIS1I_NS1M_17LinCombPerRowBiasISI_fSI_SI_fLi16ELNS_15FloatRoundStyleE2EEESH_S1L_JEEES11_NS12_INS13_ILi1ELi4ELi3EEES16_NSS_INS5_IJS17_S1K_EEENS5_IJS1K_SB_EEEEEEENS4_39AutoVectorizingCopyWithAssumedAlignmentILi128EEENS4_14SM90_TMA_STOREES1W_S1Y_NS4_9Copy_AtomIJNS4_17SM90_U32x4_STSM_NENS_6half_tEEEEvEEEvvEEEEvNT_6ParamsE,(.L_x_421 - _ZN7cutlass13device_kernelINS_4gemm6kernel13GemmUniversalIN4cute5tupleIJiiiiEEENS1_10collective13CollectiveMmaINS1_37MainloopSm90TmaGmmaWarpSpecializedFP8ILi6ENS5_IJNS4_1CILi1EEESB_SB_EEENS1_35KernelTmaWarpSpecializedCooperativeEEENS5_IJNSA_ILi256EEESF_NSA_ILi64EEEEEENS_12float_e4m3_tENS5_IJlSB_lEEESI_SJ_NS4_8TiledMMAINS4_8MMA_AtomIJNS4_4SM904GMMA31MMA_64x256x32_F32E4M3E4M3_SS_TNILNSN_7ScaleInE1ELSP_1EEEEEENS4_6LayoutINS5_IJNSA_ILi2EEESB_SB_EEENS5_IJSB_NSA_ILi0EEESV_EEEEENS5_IJNS4_10UnderscoreESY_SY_EEEEENS4_13SM90_TMA_LOADENS4_14ComposedLayoutINS4_7SwizzleILi2ELi4ELi3EEENS4_18smem_ptr_flag_bitsILi8EEENSS_INS5_IJNSA_ILi8EEESG_EEENS5_IJSG_SB_EEEEEEEvNS4_8identityES11_S1B_vS1C_EENS_8epilogue10collective18CollectiveEpilogueINS1E_22Sm90TmaWarpSpecializedILi4ELi2ELi16ELb0ELb0EEEJSH_NS5_IJNSA_ILi128EEENSA_ILi32EEEEEESI_SJ_SI_SJ_NS1E_6fusion15FusionCallbacksIS1I_NS1M_17LinCombPerRowBiasISI_fSI_SI_fLi16ELNS_15FloatRoundStyleE2EEESH_S1L_JEEES11_NS12_INS13_ILi1ELi4ELi3EEES16_NSS_INS5_IJS17_S1K_EEENS5_IJS1K_SB_EEEEEEENS4_39AutoVectorizingCopyWithAssumedAlignmentILi128EEENS4_14SM90_TMA_STOREES1W_S1Y_NS4_9Copy_AtomIJNS4_17SM90_U32x4_STSM_NENS_6half_tEEEEvEEEvvEEEEvNT_6ParamsE)
        .other          _ZN7cutlass13device_kernelINS_4gemm6kernel13GemmUniversalIN4cute5tupleIJiiiiEEENS1_10collective13CollectiveMmaINS1_37MainloopSm90TmaGmmaWarpSpecializedFP8ILi6ENS5_IJNS4_1CILi1EEESB_SB_EEENS1_35KernelTmaWarpSpecializedCooperativeEEENS5_IJNSA_ILi256EEESF_NSA_ILi64EEEEEENS_12float_e4m3_tENS5_IJlSB_lEEESI_SJ_NS4_8TiledMMAINS4_8MMA_AtomIJNS4_4SM904GMMA31MMA_64x256x32_F32E4M3E4M3_SS_TNILNSN_7ScaleInE1ELSP_1EEEEEENS4_6LayoutINS5_IJNSA_ILi2EEESB_SB_EEENS5_IJSB_NSA_ILi0EEESV_EEEEENS5_IJNS4_10UnderscoreESY_SY_EEEEENS4_13SM90_TMA_LOADENS4_14ComposedLayoutINS4_7SwizzleILi2ELi4ELi3EEENS4_18smem_ptr_flag_bitsILi8EEENSS_INS5_IJNSA_ILi8EEESG_EEENS5_IJSG_SB_EEEEEEEvNS4_8identityES11_S1B_vS1C_EENS_8epilogue10collective18CollectiveEpilogueINS1E_22Sm90TmaWarpSpecializedILi4ELi2ELi16ELb0ELb0EEEJSH_NS5_IJNSA_ILi128EEENSA_ILi32EEEEEESI_SJ_SI_SJ_NS1E_6fusion15FusionCallbacksIS1I_NS1M_17LinCombPerRowBiasISI_fSI_SI_fLi16ELNS_15FloatRoundStyleE2EEESH_S1L_JEEES11_NS12_INS13_ILi1ELi4ELi3EEES16_NSS_INS5_IJS17_S1K_EEENS5_IJS1K_SB_EEEEEEENS4_39AutoVectorizingCopyWithAssumedAlignmentILi128EEENS4_14SM90_TMA_STOREES1W_S1Y_NS4_9Copy_AtomIJNS4_17SM90_U32x4_STSM_NENS_6half_tEEEEvEEEvvEEEEvNT_6ParamsE,@"STO_CUDA_ENTRY STV_DEFAULT"
_ZN7cutlass13device_kernelINS_4gemm6kernel13GemmUniversalIN4cute5tupleIJiiiiEEENS1_10collective13CollectiveMmaINS1_37MainloopSm90TmaGmmaWarpSpecializedFP8ILi6ENS5_IJNS4_1CILi1EEESB_SB_EEENS1_35KernelTmaWarpSpecializedCooperativeEEENS5_IJNSA_ILi256EEESF_NSA_ILi64EEEEEENS_12float_e4m3_tENS5_IJlSB_lEEESI_SJ_NS4_8TiledMMAINS4_8MMA_AtomIJNS4_4SM904GMMA31MMA_64x256x32_F32E4M3E4M3_SS_TNILNSN_7ScaleInE1ELSP_1EEEEEENS4_6LayoutINS5_IJNSA_ILi2EEESB_SB_EEENS5_IJSB_NSA_ILi0EEESV_EEEEENS5_IJNS4_10UnderscoreESY_SY_EEEEENS4_13SM90_TMA_LOADENS4_14ComposedLayoutINS4_7SwizzleILi2ELi4ELi3EEENS4_18smem_ptr_flag_bitsILi8EEENSS_INS5_IJNSA_ILi8EEESG_EEENS5_IJSG_SB_EEEEEEEvNS4_8identityES11_S1B_vS1C_EENS_8epilogue10collective18CollectiveEpilogueINS1E_22Sm90TmaWarpSpecializedILi4ELi2ELi16ELb0ELb0EEEJSH_NS5_IJNSA_ILi128EEENSA_ILi32EEEEEESI_SJ_SI_SJ_NS1E_6fusion15FusionCallbacksIS1I_NS1M_17LinCombPerRowBiasISI_fSI_SI_fLi16ELNS_15FloatRoundStyleE2EEESH_S1L_JEEES11_NS12_INS13_ILi1ELi4ELi3EEES16_NSS_INS5_IJS17_S1K_EEENS5_IJS1K_SB_EEEEEEENS4_39AutoVectorizingCopyWithAssumedAlignmentILi128EEENS4_14SM90_TMA_STOREES1W_S1Y_NS4_9Copy_AtomIJNS4_17SM90_U32x4_STSM_NENS_6half_tEEEEvEEEvvEEEEvNT_6ParamsE:
[----:B------:R-:W1:Y:S02]  /*0000*/  LDC R1, c[0x0][0x28] ;  /* 0x00000a00ff017b82 */ /* 0x000e640000000800 */
[----:B-1----:R-:W-:Y:S01]  /*0010*/  IADD3 R1, R1, -0x8c8, RZ ;  /* 0xfffff73801017810 */ /* 0x002fe20007ffe0ff */
[----:B------:R-:W1:Y:S05]  /*0020*/  S2R R2, SR_TID.X ;  /* 0x0000000000027919 */ /* 0x000e6a0000002100 */
[----:B------:R-:W2:Y:S01]  /*0030*/  LDC.64 R4, c[0x0][0x588] ;  /* 0x00016200ff047b82 */ /* 0x000ea20000000a00 */
[----:B------:R-:W-:Y:S01]  /*0040*/  ELECT P0, URZ, PT ;  /* 0x00000000003f782f */ /* 0x000fe20003800000 */
[----:B------:R-:W-:Y:S01]  /*0050*/  BSSY B0, `(.L_x_0) ;  /* 0x000001a000007945 */ /* 0x000fe20003800000 */
[----:B-1----:R-:W-:-:S05]  /*0060*/  SHF.R.U32.HI R8, RZ, 0x5, R2 ;  /* 0x00000005ff087819 */ /* 0x002fca0000011602 */
[----:B------:R-:W1:Y:S02]  /*0070*/  SHFL.IDX PT, R0, R8, RZ, 0x1f ;  /* 0x00001fff08007589 */ /* 0x000e6400000e0000 */
[----:B-1----:R-:W-:Y:S02]  /*0080*/  R2UR UR47, R0 ;  /* 0x00000000002f72ca */ /* 0x002fe400000e0000 */
[----:B------:R-:W-:-:S06]  /*0090*/  SHF.R.U32.HI R0, RZ, 0x7, R2 ;  /* 0x00000007ff007819 */ /* 0x000fcc0000011602 */
[----:B------:R-:W1:Y:S05]  /*00a0*/  SHFL.IDX PT, R0, R0, RZ, 0x1f ;  /* 0x00001fff00007589 */ /* 0x000e6a00000e0000 */
[----:B------:R-:W-:Y:S02]  /*00b0*/  USHF.R.S32.HI UR4, URZ, 0x1f, UR47 ;  /* 0x0000001f3f047899 */ /* 0x000fe4000801142f */
[----:B------:R-:W-:Y:S02]  /*00c0*/  ISETP.NE.OR P0, PT, RZ, UR47, !P0 ;  /* 0x0000002fff007c0c */ /* 0x000fe4000c705670 */
[----:B------:R-:W-:-:S04]  /*00d0*/  ULEA.HI UR4, UR4, UR47, URZ, 0x2 ;  /* 0x0000002f04047291 */ /* 0x000fc8000f8f103f */
[----:B------:R-:W-:-:S04]  /*00e0*/  ULOP3.LUT UR4, UR4, 0xfffffffc, URZ, 0xc0, !UPT ;  /* 0xfffffffc04047892 */ /* 0x000fc8000f8ec03f */
[----:B------:R-:W-:-:S03]  /*00f0*/  UIADD3 UR47, UR47, -UR4, URZ ;  /* 0x800000042f2f7290 */ /* 0x000fc6000fffe03f */
[----:B--2---:R-:W-:Y:S09]  /*0100*/  @P0 BRA `(.L_x_1) ;  /* 0x0000000000380947 */ /* 0x004ff20003800000 */
[----:B------:R-:W-:Y:S02]  /*0110*/  ULDC.64 UR4, c[0x0][0x198] ;  /* 0x0000660000047ab9 */ /* 0x000fe40000000a00 */
[----:B------:R-:W-:Y:S02]  /*0120*/  UIADD3 UR6, UP0, UR4, 0xf0, URZ ;  /* 0x000000f004067890 */ /* 0x000fe4000ff1e03f */
[----:B------:R-:W-:Y:S02]  /*0130*/  UIADD3 UR8, UP1, UR4, 0x1f0, URZ ;  /* 0x000001f004087890 */ /* 0x000fe4000ff3e03f */
[----:B------:R-:W-:Y:S02]  /*0140*/  UIADD3 UR10, UP2, UR4, 0x3f0, URZ ;  /* 0x000003f0040a7890 */ /* 0x000fe4000ff5e03f */
[----:B------:R-:W-:Y:S02]  /*0150*/  UIADD3 UR4, UP3, UR4, 0x4f0, URZ ;  /* 0x000004f004047890 */ /* 0x000fe4000ff7e03f */
[----:B------:R-:W-:-:S02]  /*0160*/  UIADD3.X UR7, URZ, UR5, URZ, UP0, !UPT ;  /* 0x000000053f077290 */ /* 0x000fc400087fe43f */
[----:B------:R-:W-:Y:S02]  /*0170*/  UIADD3.X UR9, URZ, UR5, URZ, UP1, !UPT ;  /* 0x000000053f097290 */ /* 0x000fe40008ffe43f */
[----:B------:R-:W-:Y:S02]  /*0180*/  UIADD3.X UR11, URZ, UR5, URZ, UP2, !UPT ;  /* 0x000000053f0b7290 */ /* 0x000fe400097fe43f */
[----:B------:R-:W-:-:S03]  /*0190*/  UIADD3.X UR5, URZ, UR5, URZ, UP3, !UPT ;  /* 0x000000053f057290 */ /* 0x000fc60009ffe43f */
[----:B------:R2:W-:Y:S02]  /*01a0*/  UTMACCTL.PF [UR6] ;  /* 0x00000000060079b9 */ /* 0x0005e40008040000 */
[----:B------:R2:W-:Y:S02]  /*01b0*/  UTMACCTL.PF [UR8] ;  /* 0x00000000080079b9 */ /* 0x0005e40008040000 */
[----:B------:R2:W-:Y:S02]  /*01c0*/  UTMACCTL.PF [UR10] ;  /* 0x000000000a0079b9 */ /* 0x0005e40008040000 */
[----:B------:R2:W-:Y:S02]  /*01d0*/  UTMACCTL.PF [UR4] ;  /* 0x00000000040079b9 */ /* 0x0005e40008040000 */
[----:B--2---:R-:W-:Y:S01]  /*01e0*/  NOP ;  /* 0x0000000000007918 */ /* 0x004fe20000000000 */
.L_x_1:
[----:B------:R-:W-:Y:S05]  /*01f0*/  BSYNC B0 ;  /* 0x0000000000007941 */ /* 0x000fea0003800000 */
.L_x_0:
[----:B------:R-:W-:Y:S01]  /*0200*/  ULDC.64 UR6, c[0x0][0x590] ;  /* 0x0001640000067ab9 */ /* 0x000fe20000000a00 */
[----:B-1----:R-:W-:Y:S01]  /*0210*/  R2UR UR4, R0 ;  /* 0x00000000000472ca */ /* 0x002fe200000e0000 */
[----:B------:R-:W-:Y:S01]  /*0220*/  ULDC.64 UR56, c[0x0][0x208] ;  /* 0x0000820000387ab9 */ /* 0x000fe20000000a00 */
[----:B------:R-:W-:Y:S02]  /*0230*/  ISETP.NE.U32.AND P2, PT, RZ, UR6, PT ;  /* 0x00000006ff007c0c */ /* 0x000fe4000bf45070 */
[----:B------:R-:W-:Y:S02]  /*0240*/  PRMT R6, RZ, 0x7610, R6 ;  /* 0x00007610ff067816 */ /* 0x000fe40000000006 */
[----:B------:R-:W-:Y:S02]  /*0250*/  ISETP.NE.AND.EX P1, PT, RZ, UR7, PT, P2 ;  /* 0x00000007ff007c0c */ /* 0x000fe4000bf25320 */
[----:B------:R-:W-:Y:S02]  /*0260*/  MOV R2, R4 ;  /* 0x0000000400027202 */ /* 0x000fe40000000f00 */
[----:B------:R-:W-:-:S09]  /*0270*/  MOV R3, R5 ;  /* 0x0000000500037202 */ /* 0x000fd20000000f00 */
[----:B------:R-:W-:Y:S05]  /*0280*/  @P1 BRA `(.L_x_2) ;  /* 0x0000000000301947 */ /* 0x000fea0003800000 */
[----:B------:R-:W-:Y:S02]  /*0290*/  ULDC.64 UR8, c[0x0][0x588] ;  /* 0x0001620000087ab9 */ /* 0x000fe40000000a00 */
[----:B------:R-:W-:-:S04]  /*02a0*/  ISETP.NE.U32.AND P0, PT, RZ, UR8, PT ;  /* 0x00000008ff007c0c */ /* 0x000fc8000bf05070 */
[----:B------:R-:W-:-:S13]  /*02b0*/  ISETP.NE.AND.EX P0, PT, RZ, UR9, PT, P0 ;  /* 0x00000009ff007c0c */ /* 0x000fda000bf05300 */
[----:B------:R-:W-:Y:S05]  /*02c0*/  @!P0 BRA `(.L_x_3) ;  /* 0x0000000000108947 */ /* 0x000fea0003800000 */
[----:B------:R-:W2:Y:S01]  /*02d0*/  LDG.E R0, desc[UR56][R2.64] ;  /* 0x0000003802007981 */ /* 0x000ea2000c1e1900 */
[----:B------:R-:W-:Y:S02]  /*02e0*/  MOV R6, 0x1 ;  /* 0x0000000100067802 */ /* 0x000fe40000000f00 */
[----:B--2---:R-:W-:Y:S01]  /*02f0*/  FSETP.NEU.AND P3, PT, R0, RZ, PT ;  /* 0x000000ff0000720b */ /* 0x004fe20003f6d000 */
[----:B------:R-:W-:-:S12]  /*0300*/  BRA `(.L_x_2) ;  /* 0x0000000000107947 */ /* 0x000fd80003800000 */
.L_x_3:
[----:B------:R-:W-:Y:S01]  /*0310*/  ULDC UR5, c[0x0][0x580] ;  /* 0x0001600000057ab9 */ /* 0x000fe20000000800 */
[----:B------:R-:W-:Y:S02]  /*0320*/  MOV R6, 0x1 ;  /* 0x0000000100067802 */ /* 0x000fe40000000f00 */
[----:B------:R-:W-:Y:S02]  /*0330*/  CS2R R2, SRZ ;  /* 0x0000000000027805 */ /* 0x000fe4000001ff00 */
[----:B------:R-:W-:-:S13]  /*0340*/  FSETP.NEU.AND P3, PT, RZ, UR5, PT ;  /* 0x00000005ff007c0b */ /* 0x000fda000bf6d000 */
.L_x_2:
[----:B------:R-:W-:Y:S02]  /*0350*/  ISETP.NE.U32.AND P0, PT, R2, RZ, PT ;  /* 0x000000ff0200720c */ /* 0x000fe40003f05070 */
[----:B------:R-:W-:Y:S02]  /*0360*/  ISETP.NE.AND.EX P2, PT, RZ, UR7, PT, P2 ;  /* 0x00000007ff007c0c */ /* 0x000fe4000bf45320 */
[----:B------:R-:W-:Y:S02]  /*0370*/  ISETP.NE.AND.EX P0, PT, R3, RZ, PT, P0 ;  /* 0x000000ff0300720c */ /* 0x000fe40003f05300 */
[----:B------:R-:W-:-:S11]  /*0380*/  MOV R0, 0x1 ;  /* 0x0000000100007802 */ /* 0x000fd60000000f00 */
[----:B------:R-:W-:Y:S05]  /*0390*/  @P0 BRA P2, `(.L_x_4) ;  /* 0x0000000000300947 */ /* 0x000fea0001000000 */
[----:B------:R-:W-:Y:S02]  /*03a0*/  ISETP.NE.U32.AND P2, PT, RZ, UR6, PT ;  /* 0x00000006ff007c0c */ /* 0x000fe4000bf45070 */
[----:B------:R-:W-:Y:S02]  /*03b0*/  ISETP.NE.U32.AND P0, PT, R2, RZ, PT ;  /* 0x000000ff0200720c */ /* 0x000fe40003f05070 */
[----:B------:R-:W-:Y:S02]  /*03c0*/  ISETP.NE.AND.EX P2, PT, RZ, UR7, PT, P2 ;  /* 0x00000007ff007c0c */ /* 0x000fe4000bf45320 */
[----:B------:R-:W-:Y:S02]  /*03d0*/  PRMT R0, R6, 0x9910, RZ ;  /* 0x0000991006007816 */ /* 0x000fe400000000ff */
[----:B------:R-:W-:Y:S02]  /*03e0*/  ISETP.NE.AND.EX P0, PT, R3, RZ, PT, P0 ;  /* 0x000000ff0300720c */ /* 0x000fe40003f05300 */
[----:B------:R-:W-:-:S02]  /*03f0*/  ISETP.NE.AND P4, PT, R0, RZ, PT ;  /* 0x000000ff0000720c */ /* 0x000fc40003f85270 */
[----:B------:R-:W-:Y:S02]  /*0400*/  SEL R3, RZ, 0xffffffff, P3 ;  /* 0xffffffffff037807 */ /* 0x000fe40001800000 */
[----:B------:R-:W-:-:S04]  /*0410*/  SEL R0, RZ, 0xffffffff, P0 ;  /* 0xffffffffff007807 */ /* 0x000fc80000000000 */
[----:B------:R-:W-:-:S04]  /*0420*/  @P2 SEL R3, R0, R3, !P4 ;  /* 0x0000000300032207 */ /* 0x000fc80006000000 */
[----:B------:R-:W-:-:S04]  /*0430*/  LOP3.LUT R3, R3, 0x1, RZ, 0xc0, !PT ;  /* 0x0000000103037812 */ /* 0x000fc800078ec0ff */
[----:B------:R-:W-:-:S04]  /*0440*/  ISETP.NE.U32.AND P0, PT, R3, 0x1, PT ;  /* 0x000000010300780c */ /* 0x000fc80003f05070 */
[----:B------:R-:W-:-:S09]  /*0450*/  SEL R0, RZ, 0x1, !P0 ;  /* 0x00000001ff007807 */ /* 0x000fd20004000000 */
.L_x_4:
[----:B------:R-:W1:Y:S01]  /*0460*/  SHFL.IDX PT, R2, R8, RZ, 0x1f ;  /* 0x00001fff08027589 */ /* 0x000e6200000e0000 */
[----:B------:R-:W-:Y:S02]  /*0470*/  UISETP.NE.AND UP0, UPT, UR47, URZ, UPT ;  /* 0x0000003f2f00728c */ /* 0x000fe4000bf05270 */
[----:B------:R-:W-:Y:S02]  /*0480*/  UISETP.NE.AND UP1, UPT, UR4, URZ, UPT ;  /* 0x0000003f0400728c */ /* 0x000fe4000bf25270 */
[----:B------:R-:W-:Y:S02]  /*0490*/  UP2UR UR53, UPR, URZ, 0x1 ;  /* 0x000000013f357883 */ /* 0x000fe40008000000 */
[----:B------:R-:W-:Y:S02]  /*04a0*/  UISETP.EQ.OR UP0, UPT, UR47, 0x3, !UP0 ;  /* 0x000000032f00788c */ /* 0x000fe4000c702670 */
[----:B------:R-:W-:Y:S02]  /*04b0*/  UIADD3 UR9, UR4, -0x1, URZ ;  /* 0xffffffff04097890 */ /* 0x000fe4000fffe03f */
[----:B------:R-:W-:Y:S01]  /*04c0*/  UISETP.EQ.AND UP0, UPT, UR4, URZ, UP0 ;  /* 0x0000003f0400728c */ /* 0x000fe20008702270 */
[----:B-1----:R-:W-:-:S13]  /*04d0*/  ISETP.NE.AND P0, PT, R2, RZ, PT ;  /* 0x000000ff0200720c */ /* 0x002fda0003f05270 */
[----:B------:R-:W-:Y:S05]  /*04e0*/  @P0 BRA `(.L_x_5) ;  /* 0x0000000000680947 */ /* 0x000fea0003800000 */
[----:B------:R-:W1:Y:S01]  /*04f0*/  S2UR UR8, SR_CgaCtaId ;  /* 0x00000000000879c3 */ /* 0x000e620000008800 */
[----:B------:R-:W-:Y:S01]  /*0500*/  UMOV UR4, 0x400 ;  /* 0x0000040000047882 */ /* 0x000fe20000000000 */
[----:B------:R-:W-:Y:S01]  /*0510*/  UMOV UR5, 0x1 ;  /* 0x0000000100057882 */ /* 0x000fe20000000000 */
[----:B------:R-:W-:Y:S01]  /*0520*/  UMOV UR6, 0x100 ;  /* 0x0000010000067882 */ /* 0x000fe20000000000 */
[----:B------:R-:W-:Y:S01]  /*0530*/  ELECT P0, URZ, PT ;  /* 0x00000000003f782f */ /* 0x000fe20003800000 */
[----:B------:R-:W-:-:S04]  /*0540*/  UIADD3 UR6, -UR6, 0x100000, URZ ;  /* 0x0010000006067890 */ /* 0x000fc8000fffe13f */
[----:B------:R-:W-:Y:S02]  /*0550*/  USHF.L.U32 UR7, UR6, 0xb, URZ ;  /* 0x0000000b06077899 */ /* 0x000fe4000800063f */
[----:B------:R-:W-:Y:S02]  /*0560*/  USHF.L.U32 UR6, UR6, 0x1, URZ ;  /* 0x0000000106067899 */ /* 0x000fe4000800063f */
[----:B-1----:R-:W-:Y:S02]  /*0570*/  ULEA UR8, UR8, UR4, 0x18 ;  /* 0x0000000408087291 */ /* 0x002fe4000f8ec03f */
[----:B------:R-:W-:-:S04]  /*0580*/  UIADD3 UR4, -UR5, 0x100000, URZ ;  /* 0x0010000005047890 */ /* 0x000fc8000fffe13f */
[----:B------:R-:W-:Y:S02]  /*0590*/  USHF.L.U32 UR5, UR4, 0xb, URZ ;  /* 0x0000000b04057899 */ /* 0x000fe4000800063f */
[----:B------:R-:W-:Y:S01]  /*05a0*/  USHF.L.U32 UR4, UR4, 0x1, URZ ;  /* 0x0000000104047899 */ /* 0x000fe2000800063f */
[----:B------:R-:W1:Y:S11]  /*05b0*/  FENCE.VIEW.ASYNC.S ;  /* 0x00000000000073c6 */ /* 0x000e760000000000 */
[----:B-1----:R1:W2:Y:S01]  /*05c0*/  SYNCS.EXCH.64 URZ, [UR8], UR4 ;  /* 0x00000004083f75b2 */ /* 0x0022a20008000100 */
[----:B------:R1:W3:Y:S01]  /*05d0*/  SYNCS.EXCH.64 URZ, [UR8+0x30], UR6 ;  /* 0x00003006083f75b2 */ /* 0x0002e20008000100 */
[----:B------:R1:W4:Y:S01]  /*05e0*/  SYNCS.EXCH.64 URZ, [UR8+0x8], UR4 ;  /* 0x00000804083f75b2 */ /* 0x0003220008000100 */
[----:B------:R1:W1:Y:S01]  /*05f0*/  SYNCS.EXCH.64 URZ, [UR8+0x38], UR6 ;  /* 0x00003806083f75b2 */ /* 0x0002620008000100 */
        /* <DEDUP_REMOVED lines=8> */
[----:B------:R-:W-:Y:S01]  /*0680*/  NOP ;  /* 0x0000000000007918 */ /* 0x000fe20000000000 */
.L_x_5:
[----:B------:R-:W5:Y:S01]  /*0690*/  SHFL.IDX PT, R2, R8, RZ, 0x1f ;  /* 0x00001fff08027589 */ /* 0x000f6200000e0000 */
[----:B------:R-:W1:Y:S01]  /*06a0*/  LDC R3, c[0x0][0x904] ;  /* 0x00024100ff037b82 */ /* 0x000e620000000800 */
[----:B------:R-:W-:Y:S01]  /*06b0*/  NOP ;  /* 0x0000000000007918 */ /* 0x000fe20000000000 */
[----:B-----5:R-:W-:-:S13]  /*06c0*/  ISETP.NE.AND P0, PT, R2, RZ, PT ;  /* 0x000000ff0200720c */ /* 0x020fda0003f05270 */
[----:B------:R-:W-:Y:S05]  /*06d0*/  @P0 BRA `(.L_x_6) ;  /* 0x0000000000580947 */ /* 0x000fea0003800000 */
[----:B-1----:R-:W1:Y:S01]  /*06e0*/  S2UR UR5, SR_CgaCtaId ;  /* 0x00000000000579c3 */ /* 0x002e620000008800 */
[----:B------:R-:W-:Y:S01]  /*06f0*/  UMOV UR4, 0x400 ;  /* 0x0000040000047882 */ /* 0x000fe20000000000 */
[----:B------:R-:W-:Y:S01]  /*0700*/  UMOV UR6, 0x20 ;  /* 0x0000002000067882 */ /* 0x000fe20000000000 */
[----:B------:R-:W-:Y:S01]  /*0710*/  UMOV UR7, 0x100 ;  /* 0x0000010000077882 */ /* 0x000fe20000000000 */
[----:B------:R-:W-:Y:S01]  /*0720*/  ELECT P0, URZ, PT ;  /* 0x00000000003f782f */ /* 0x000fe20003800000 */
[----:B-1----:R-:W-:Y:S02]  /*0730*/  ULEA UR8, UR5, UR4, 0x18 ;  /* 0x0000000405087291 */ /* 0x002fe4000f8ec03f */
[----:B------:R-:W-:-:S04]  /*0740*/  UIADD3 UR4, -UR6, 0x100000, URZ ;  /* 0x0010000006047890 */ /* 0x000fc8000fffe13f */
[----:B------:R-:W-:Y:S02]  /*0750*/  USHF.L.U32 UR5, UR4, 0xb, URZ ;  /* 0x0000000b04057899 */ /* 0x000fe4000800063f */
[----:B------:R-:W-:Y:S02]  /*0760*/  USHF.L.U32 UR4, UR4, 0x1, URZ ;  /* 0x0000000104047899 */ /* 0x000fe4000800063f */
[----:B------:R-:W-:-:S04]  /*0770*/  UIADD3 UR6, -UR7, 0x100000, URZ ;  /* 0x0010000007067890 */ /* 0x000fc8000fffe13f */
[----:B------:R-:W-:Y:S02]  /*0780*/  USHF.L.U32 UR7, UR6, 0xb, URZ ;  /* 0x0000000b06077899 */ /* 0x000fe4000800063f */
[----:B------:R-:W-:Y:S01]  /*0790*/  USHF.L.U32 UR6, UR6, 0x1, URZ ;  /* 0x0000000106067899 */ /* 0x000fe2000800063f */
[----:B------:R-:W1:Y:S03]  /*07a0*/  FENCE.VIEW.ASYNC.S ;  /* 0x00000000000073c6 */ /* 0x000e660000000000 */
[----:B-1----:R1:W1:Y:S08]  /*07b0*/  SYNCS.EXCH.64 URZ, [UR8+0x60], UR4 ;  /* 0x00006004083f75b2 */ /* 0x0022700008000100 */
        /* <DEDUP_REMOVED lines=8> */
.L_x_6:
[----:B------:R-:W5:Y:S01]  /*0840*/  S2R R7, SR_CTAID.Y ;  /* 0x0000000000077919 */ /* 0x000f620000002600 */
[----:B-1----:R-:W-:Y:S01]  /*0850*/  ISETP.NE.AND P2, PT, R3, 0x1, PT ;  /* 0x000000010300780c */ /* 0x002fe20003f45270 */
[----:B------:R-:W1:Y:S01]  /*0860*/  S2UR UR37, SR_CgaCtaId ;  /* 0x00000000002579c3 */ /* 0x000e620000008800 */
[----:B------:R-:W-:Y:S01]  /*0870*/  ELECT P0, URZ, PT ;  /* 0x00000000003f782f */ /* 0x000fe20003800000 */
[----:B------:R-:W2:Y:S01]  /*0880*/  SHFL.IDX PT, R8, R8, RZ, 0x1f ;  /* 0x00001fff08087589 */ /* 0x000ea200000e0000 */
[----:B------:R-:W-:Y:S01]  /*0890*/  UMOV UR4, 0x20 ;  /* 0x0000002000047882 */ /* 0x000fe20000000000 */
[----:B------:R-:W-:Y:S01]  /*08a0*/  UISETP.EQ.AND UP2, UPT, UR47, 0x2, !UP1 ;  /* 0x000000022f00788c */ /* 0x000fe2000cf42270 */
[----:B------:R-:W-:Y:S01]  /*08b0*/  NOP ;  /* 0x0000000000007918 */ /* 0x000fe20000000000 */
[----:B------:R-:W3:Y:S01]  /*08c0*/  S2R R6, SR_CTAID.X ;  /* 0x0000000000067919 */ /* 0x000ee20000002500 */
[----:B------:R-:W-:Y:S02]  /*08d0*/  USEL UR46, URZ, 0x1, !UP0 ;  /* 0x000000013f2e7887 */ /* 0x000fe4000c000000 */
[----:B------:R-:W-:Y:S01]  /*08e0*/  USEL UR45, URZ, 0x1, !UP2 ;  /* 0x000000013f2d7887 */ /* 0x000fe2000d000000 */
[----:B------:R-:W-:-:S02]  /*08f0*/  UMOV UR38, 0x1 ;  /* 0x0000000100267882 */ /* 0x000fc40000000000 */
[----:B------:R-:W3:Y:S01]  /*0900*/  @P2 LDC R11, c[0x0][0x10] ;  /* 0x00000400ff0b2b82 */ /* 0x000ee20000000800 */
[----:B------:R-:W-:-:S07]  /*0910*/  @P2 MOV R3, RZ ;  /* 0x000000ff00032202 */ /* 0x000fce0000000f00 */
[----:B------:R-:W4:Y:S01]  /*0920*/  @!P2 LDC R9, c[0x0][0xc] ;  /* 0x00000300ff09ab82 */ /* 0x000f220000000800 */
[----:B--2---:R-:W-:Y:S02]  /*0930*/  ISETP.NE.OR P0, PT, R8, RZ, !P0 ;  /* 0x000000ff0800720c */ /* 0x004fe40004705670 */
[----:B-----5:R-:W-:-:S04]  /*0940*/  @P2 MOV R8, R7 ;  /* 0x0000000700082202 */ /* 0x020fc80000000f00 */
[----:B------:R-:W-:Y:S02]  /*0950*/  @P2 MOV R2, R8 ;  /* 0x0000000800022202 */ /* 0x000fe40000000f00 */
[----:B------:R-:W-:Y:S02]  /*0960*/  @!P2 MOV R8, R7 ;  /* 0x000000070008a202 */ /* 0x000fe40000000f00 */
[----:B------:R-:W-:-:S03]  /*0970*/  MOV R7, RZ ;  /* 0x000000ff00077202 */ /* 0x000fc60000000f00 */
[----:B------:R-:W-:Y:S01]  /*0980*/  VOTEU.ALL UP3, P0 ;  /* 0x00000000003f7886 */ /* 0x000fe20000060000 */
[----:B---3--:R-:W-:Y:S01]  /*0990*/  @P2 IMAD.WIDE.U32 R10, R6, R11, R2 ;  /* 0x0000000b060a2225 */ /* 0x008fe200078e0002 */
[----:B------:R-:W-:Y:S01]  /*09a0*/  VOTEU.ALL UP0, P0 ;  /* 0x00000000003f7886 */ /* 0x000fe20000000000 */
[----:B------:R-:W-:Y:S01]  /*09b0*/  VOTEU.ALL UP2, P0 ;  /* 0x00000000003f7886 */ /* 0x000fe20000040000 */
[----:B------:R-:W-:Y:S01]  /*09c0*/  PLOP3.LUT P0, PT, PT, PT, UP1, 0x80, 0x0 ;  /* 0x000000000000781c */ /* 0x000fe20003f0f018 */
[----:B----4-:R-:W-:Y:S01]  /*09d0*/  @!P2 IMAD.WIDE.U32 R2, R9, R8, R6 ;  /* 0x000000080902a225 */ /* 0x010fe200078e0006 */
[----:B------:R-:W-:Y:S01]  /*09e0*/  @P2 MOV R9, RZ ;  /* 0x000000ff00092202 */ /* 0x000fe20000000f00 */
[----:B------:R-:W-:Y:S01]  /*09f0*/  @!UP3 UMOV UR6, 0x400 ;  /* 0x000004000006b882 */ /* 0x000fe20000000000 */
[----:B------:R-:W-:Y:S01]  /*0a00*/  @P2 MOV R12, R10 ;  /* 0x0000000a000c2202 */ /* 0x000fe20000000f00 */
[----:B------:R-:W-:-:S04]  /*0a10*/  @!UP3 UIADD3 UR4, -UR4, 0x100000, URZ ;  /* 0x001000000404b890 */ /* 0x000fc8000fffe13f */
[----:B------:R-:W-:Y:S02]  /*0a20*/  @!UP3 USHF.L.U32 UR5, UR4, 0xb, URZ ;  /* 0x0000000b0405b899 */ /* 0x000fe4000800063f */
[----:B------:R-:W-:Y:S01]  /*0a30*/  @!UP3 USHF.L.U32 UR4, UR4, 0x1, URZ ;  /* 0x000000010404b899 */ /* 0x000fe2000800063f */
[----:B------:R-:W-:Y:S01]  /*0a40*/  @P2 IADD3 R18, R11, R9, RZ ;  /* 0x000000090b122210 */ /* 0x000fe20007ffe0ff */
[----:B-1----:R-:W-:Y:S01]  /*0a50*/  @!UP3 ULEA UR8, UR37, UR6, 0x18 ;  /* 0x000000062508b291 */ /* 0x002fe2000f8ec03f */
[----:B------:R-:W-:Y:S01]  /*0a60*/  @!P2 MOV R12, R2 ;  /* 0x00000002000ca202 */ /* 0x000fe20000000f00 */
[----:B------:R-:W-:Y:S01]  /*0a70*/  UISETP.GE.U32.AND UP3, UPT, UR9, 0x2, UPT ;  /* 0x000000020900788c */ /* 0x000fe2000bf66070 */
[----:B------:R-:W-:Y:S01]  /*0a80*/  @!P2 MOV R18, R3 ;  /* 0x000000030012a202 */ /* 0x000fe20000000f00 */
[----:B------:R-:W-:Y:S01]  /*0a90*/  ULDC UR6, c[0x0][0xc] ;  /* 0x0000030000067ab9 */ /* 0x000fe20000000800 */
[----:B------:R-:W-:Y:S01]  /*0aa0*/  ULDC UR7, c[0x0][0x10] ;  /* 0x0000040000077ab9 */ /* 0x000fe20000000800 */
[----:B------:R1:W-:Y:S01]  /*0ab0*/  STL [R1+0x4a8], R12 ;  /* 0x0004a80c01007387 */ /* 0x0003e20000100800 */
[----:B------:R-:W-:-:S02]  /*0ac0*/  USEL UR45, UR45, 0x2, UP3 ;  /* 0x000000022d2d7887 */ /* 0x000fc40009800000 */
[----:B------:R-:W-:Y:S01]  /*0ad0*/  USEL UR46, UR46, 0x2, UP3 ;  /* 0x000000022e2e7887 */ /* 0x000fe20009800000 */
[----:B------:R1:W-:Y:S04]  /*0ae0*/  STL [R1+0x4ac], R18 ;  /* 0x0004ac1201007387 */ /* 0x0003e80000100800 */
[----:B------:R-:W2:Y:S02]  /*0af0*/  FENCE.VIEW.ASYNC.S ;  /* 0x00000000000073c6 */ /* 0x000ea40000000000 */
[----:B--2---:R-:W2:Y:S01]  /*0b00*/  @!UP0 SYNCS.EXCH.64 URZ, [UR8+0xa0], UR4 ;  /* 0x0000a004083f85b2 */ /* 0x004ea20008000100 */
[----:B------:R3:W2:Y:S01]  /*0b10*/  @!UP2 SYNCS.EXCH.64 URZ, [UR8+0xa8], UR4 ;  /* 0x0000a804083fa5b2 */ /* 0x0006a20008000100 */
[----:B------:R-:W-:Y:S01]  /*0b20*/  NOP ;  /* 0x0000000000007918 */ /* 0x000fe20000000000 */
[----:B---3--:R-:W-:-:S03]  /*0b30*/  UIMAD.WIDE.U32 UR4, UR6, UR7, URZ ;  /* 0x00000007060472a5 */ /* 0x008fc6000f8e003f */
[----:B------:R-:W-:Y:S02]  /*0b40*/  ULDC UR6, c[0x0][0x14] ;  /* 0x0000050000067ab9 */ /* 0x000fe40000000800 */
[----:B------:R-:W-:Y:S02]  /*0b50*/  UIMAD.WIDE.U32 UR54, UR4, UR6, URZ ;  /* 0x00000006043672a5 */ /* 0x000fe4000f8e003f */
[----:B------:R-:W-:-:S04]  /*0b60*/  UIMAD UR39, UR5, UR6, URZ ;  /* 0x00000006052772a4 */ /* 0x000fc8000f8e023f */
[----:B------:R-:W-:Y:S01]  /*0b70*/  UIADD3 UR39, UR55, UR39, URZ ;  /* 0x0000002737277290 */ /* 0x000fe2000fffe03f */
[----:B--2---:R-:W-:Y:S06]  /*0b80*/  BAR.SYNC.DEFER_BLOCKING 0x0 ;  /* 0x0000000000007b1d */ /* 0x004fec0000010000 */
[----:B-1----:R-:W-:Y:S05]  /*0b90*/  @!P0 BRA `(.L_x_7) ;  /* 0x000001bc00a48947 */ /* 0x002fea0003800000 */
[----:B------:R-:W-:-:S06]  /*0ba0*/  UISETP.GT.U32.AND UP0, UPT, UR9, 0x1, UPT ;  /* 0x000000010900788c */ /* 0x000fcc000bf04070 */
[----:B------:R-:W-:-:S13]  /*0bb0*/  PLOP3.LUT P0, PT, PT, PT, UP0, 0x80, 0x0 ;  /* 0x000000000000781c */ /* 0x000fda0003f0f008 */
[----:B------:R-:W-:Y:S05]  /*0bc0*/  @P0 EXIT ;  /* 0x000000000000094d */ /* 0x000fea0003800000 */
[----:B------:R-:W-:Y:S01]  /*0bd0*/  PRMT R3, RZ, 0x7610, R3 ;  /* 0x00007610ff037816 */ /* 0x000fe20000000003 */
[----:B------:R-:W-:Y:S01]  /*0be0*/  ULDC.64 UR4, c[0x0][0x8f8] ;  /* 0x00023e0000047ab9 */ /* 0x000fe20000000a00 */
[----:B------:R-:W-:Y:S01]  /*0bf0*/  MOV R2, 0xffffffff ;  /* 0xffffffff00027802 */ /* 0x000fe20000000f00 */
[----:B------:R-:W-:Y:S01]  /*0c00*/  UMOV UR52, 0xffffffff ;  /* 0xffffffff00347882 */ /* 0x000fe20000000000 */
[----:B------:R-:W-:Y:S01]  /*0c10*/  ISETP.GE.U32.AND P0, PT, R12, UR4, PT ;  /* 0x000000040c007c0c */ /* 0x000fe2000bf06070 */
[----:B------:R1:W-:Y:S01]  /*0c20*/  STL.S16 [R1+0x4c0], R3 ;  /* 0x0004c00301007387 */ /* 0x0003e20000100600 */
[----:B------:R-:W-:Y:S01]  /*0c30*/  UMOV UR43, 0xffffffff ;  /* 0xffffffff002b7882 */ /* 0x000fe20000000000 */
[----:B------:R-:W-:Y:S02]  /*0c40*/  PRMT R0, RZ, 0x7610, R0 ;  /* 0x00007610ff007816 */ /* 0x000fe40000000000 */
[----:B------:R1:W-:Y:S01]  /*0c50*/  STL [R1+0x4bc], R2 ;  /* 0x0004bc0201007387 */ /* 0x0003e20000100800 */
[----:B------:R-:W-:-:S13]  /*0c60*/  ISETP.GE.U32.AND.EX P0, PT, R18, UR5, PT, P0 ;  /* 0x0000000512007c0c */ /* 0x000fda000bf06100 */
[----:B-1----:R-:W-:Y:S05]  /*0c70*/  @P0 BRA `(.L_x_8) ;  /* 0x00000004006c0947 */ /* 0x002fea0003800000 */
[----:B------:R-:W1:Y:S01]  /*0c80*/  LDC.64 R14, c[0x0][0x8d0] ;  /* 0x00023400ff0e7b82 */ /* 0x000e620000000a00 */
[----:B------:R-:W-:Y:S02]  /*0c90*/  MOV R2, R12 ;  /* 0x0000000c00027202 */ /* 0x000fe40000000f00 */
[----:B------:R-:W-:-:S05]  /*0ca0*/  MOV R3, R18 ;  /* 0x0000001200037202 */ /* 0x000fca0000000f00 */
[----:B------:R-:W2:Y:S08]  /*0cb0*/  LDC R0, c[0x0][0x8d8] ;  /* 0x00023600ff007b82 */ /* 0x000eb00000000800 */
[----:B------:R-:W3:Y:S01]  /*0cc0*/  LDC.64 R16, c[0x0][0x8c8] ;  /* 0x00023200ff107b82 */ /* 0x000ee20000000a00 */
[----:B-1----:R-:W-:-:S04]  /*0cd0*/  ISETP.NE.U32.AND P0, PT, R14, RZ, PT ;  /* 0x000000ff0e00720c */ /* 0x002fc80003f05070 */
[----:B------:R-:W-:-:S13]  /*0ce0*/  ISETP.NE.AND.EX P0, PT, R15, RZ, PT, P0 ;  /* 0x000000ff0f00720c */ /* 0x000fda0003f05300 */
[----:B--23--:R-:W-:Y:S05]  /*0cf0*/  @!P0 BRA `(.L_x_9) ;  /* 0x0000000000288947 */ /* 0x00cfea0003800000 */
[----:B------:R-:W1:Y:S02]  /*0d00*/  LDC R9, c[0x0][0x8dc] ;  /* 0x00023700ff097b82 */ /* 0x000e640000000800 */
[----:B-1----:R-:W-:-:S04]  /*0d10*/  IADD3 R9, P0, R12, R9, RZ ;  /* 0x000000090c097210 */ /* 0x002fc80007f1e0ff */
[----:B------:R-:W-:-:S05]  /*0d20*/  IADD3.X R13, RZ, R18, RZ, P0, !PT ;  /* 0x00000012ff0d7210 */ /* 0x000fca00007fe4ff */
[----:B------:R-:W-:-:S04]  /*0d30*/  IMAD.WIDE.U32 R2, R13, R14, RZ ;  /* 0x0000000e0d027225 */ /* 0x000fc800078e00ff */
[----:B------:R-:W-:-:S04]  /*0d40*/  IMAD.WIDE.U32 R4, P0, R9, R15, R2 ;  /* 0x0000000f09047225 */ /* 0x000fc80007800002 */
[----:B------:R-:W-:Y:S01]  /*0d50*/  IMAD.WIDE.U32 R2, R9, R14, RZ ;  /* 0x0000000e09027225 */ /* 0x000fe200078e00ff */
[----:B------:R-:W-:Y:S02]  /*0d60*/  IADD3.X R11, RZ, RZ, RZ, P0, !PT ;  /* 0x000000ffff0b7210 */ /* 0x000fe400007fe4ff */
[----:B------:R-:W-:Y:S02]  /*0d70*/  MOV R10, R5 ;  /* 0x00000005000a7202 */ /* 0x000fe40000000f00 */
[----:B------:R-:W-:-:S05]  /*0d80*/  IADD3 RZ, P0, R3, R4, RZ ;  /* 0x0000000403ff7210 */ /* 0x000fca0007f1e0ff */
[----:B------:R-:W-:-:S08]  /*0d90*/  IMAD.WIDE.U32.X R2, R13, R15, R10, P0 ;  /* 0x0000000f0d027225 */ /* 0x000fd000000e040a */
.L_x_9:
[-CC-:B------:R-:W-:Y:S01]  /*0da0*/  SHF.R.U64 R20, R2, R0.reuse, R3.reuse ;  /* 0x0000000002147219 */ /* 0x180fe20000001203 */
[----:B------:R-:W1:Y:S01]  /*0db0*/  LDC R10, c[0x0][0x8c0] ;  /* 0x00023000ff0a7b82 */ /* 0x000e620000000800 */
[----:B------:R-:W-:Y:S01]  /*0dc0*/  SHF.R.U32.HI R0, RZ, R0, R3 ;  /* 0x00000000ff007219 */ /* 0x000fe20000011603 */
[----:B------:R-:W-:Y:S01]  /*0dd0*/  ULDC UR4, c[0x0][0x150] ;  /* 0x0000540000047ab9 */ /* 0x000fe20000000800 */
[----:B------:R-:W-:Y:S01]  /*0de0*/  IADD3 R5, P0, RZ, -R20, RZ ;  /* 0x80000014ff057210 */ /* 0x000fe20007f1e0ff */
[----:B------:R-:W-:Y:S01]  /*0df0*/  ULDC UR5, c[0x0][0x154] ;  /* 0x0000550000057ab9 */ /* 0x000fe20000000800 */
[----:B------:R-:W-:Y:S02]  /*0e00*/  MOV R2, R12 ;  /* 0x0000000c00027202 */ /* 0x000fe40000000f00 */
[----:B------:R-:W-:Y:S01]  /*0e10*/  IADD3.X R3, RZ, ~R0, RZ, P0, !PT ;  /* 0x80000000ff037210 */ /* 0x000fe200007fe4ff */
[----:B------:R-:W2:Y:S01]  /*0e20*/  LDC R7, c[0x0][0x8b0] ;  /* 0x00022c00ff077b82 */ /* 0x000ea20000000800 */
[----:B------:R-:W-:-:S02]  /*0e30*/  I2FP.F32.U32 R4, R8 ;  /* 0x0000000800047245 */ /* 0x000fc40000201000 */
[----:B------:R-:W-:Y:S01]  /*0e40*/  MOV R9, 0xffffffff ;  /* 0xffffffff00097802 */ /* 0x000fe20000000f00 */
[----:B------:R-:W-:Y:S01]  /*0e50*/  IMAD R0, R3, R16, RZ ;  /* 0x0000001003007224 */ /* 0x000fe200078e02ff */
[----:B------:R-:W-:Y:S01]  /*0e60*/  MOV R3, R18 ;  /* 0x0000001200037202 */ /* 0x000fe20000000f00 */
[----:B------:R-:W-:Y:S02]  /*0e70*/  FMUL R4, R4, UR5 ;  /* 0x0000000504047c20 */ /* 0x000fe40008400000 */
[----:B------:R-:W3:Y:S01]  /*0e80*/  LDC.64 R18, c[0x0][0x8e8] ;  /* 0x00023a00ff127b82 */ /* 0x000ee20000000a00 */
[----:B------:R-:W-:-:S04]  /*0e90*/  IMAD.WIDE.U32 R2, R5, R16, R2 ;  /* 0x0000001005027225 */ /* 0x000fc800078e0002 */
[----:B------:R-:W-:Y:S01]  /*0ea0*/  IMAD R5, R5, R17, R0 ;  /* 0x0000001105057224 */ /* 0x000fe200078e0200 */
[----:B------:R-:W-:Y:S02]  /*0eb0*/  I2FP.F32.U32 R0, R6 ;  /* 0x0000000600007245 */ /* 0x000fe40000201000 */
[----:B------:R-:W4:Y:S02]  /*0ec0*/  LDC R11, c[0x0][0x148] ;  /* 0x00005200ff0b7b82 */ /* 0x000f240000000800 */
[----:B------:R-:W-:Y:S01]  /*0ed0*/  IADD3 R5, R3, R5, RZ ;  /* 0x0000000503057210 */ /* 0x000fe20007ffe0ff */
[----:B------:R-:W-:Y:S01]  /*0ee0*/  FMUL R0, R0, UR4 ;  /* 0x0000000400007c20 */ /* 0x000fe20008400000 */
[----:B------:R-:W-:Y:S02]  /*0ef0*/  ULDC UR4, c[0x0][0x900] ;  /* 0x0002400000047ab9 */ /* 0x000fe40000000800 */
[-CC-:B-1----:R-:W-:Y:S02]  /*0f00*/  SHF.R.U64 R15, R2, R10.reuse, R5.reuse ;  /* 0x0000000a020f7219 */ /* 0x182fe40000001205 */
[----:B------:R-:W1:Y:S01]  /*0f10*/  LDC R3, c[0x0][0x144] ;  /* 0x00005100ff037b82 */ /* 0x000e620000000800 */
[----:B------:R5:W4:Y:S01]  /*0f20*/  F2I.U32.TRUNC.NTZ R2, R0 ;  /* 0x0000000000027305 */ /* 0x000b22000020f000 */
[----:B------:R-:W-:-:S04]  /*0f30*/  SHF.R.U32.HI R10, RZ, R10, R5 ;  /* 0x0000000aff0a7219 */ /* 0x000fc80000011605 */
[-CC-:B--2---:R-:W-:Y:S02]  /*0f40*/  SHF.R.U64 R13, R15, R7.reuse, R10.reuse ;  /* 0x000000070f0d7219 */ /* 0x184fe4000000120a */
[----:B------:R-:W2:Y:S01]  /*0f50*/  LDC R17, c[0x0][0x8a8] ;  /* 0x00022a00ff117b82 */ /* 0x000ea20000000800 */
[----:B---3--:R-:W-:Y:S02]  /*0f60*/  ISETP.NE.U32.AND P0, PT, R18, RZ, PT ;  /* 0x000000ff1200720c */ /* 0x008fe40003f05070 */
[----:B-----5:R-:W-:Y:S02]  /*0f70*/  SHF.L.U32 R0, R9, UR4, RZ ;  /* 0x0000000409007c19 */ /* 0x020fe400080006ff */
[----:B------:R-:W-:Y:S01]  /*0f80*/  ISETP.NE.AND.EX P0, PT, R19, RZ, PT, P0 ;  /* 0x000000ff1300720c */ /* 0x000fe20003f05300 */
[----:B------:R3:W1:Y:S01]  /*0f90*/  F2I.U32.TRUNC.NTZ R9, R4 ;  /* 0x0000000400097305 */ /* 0x000662000020f000 */
[----:B------:R-:W-:Y:S01]  /*0fa0*/  SHF.R.U32.HI R5, RZ, R7, R10 ;  /* 0x00000007ff057219 */ /* 0x000fe2000001160a */
[----:B------:R-:W2:Y:S01]  /*0fb0*/  LDC R12, c[0x0][0x8f0] ;  /* 0x00023c00ff0c7b82 */ /* 0x000ea20000000800 */
[----:B----4-:R-:W-:-:S02]  /*0fc0*/  IADD3 R7, -R2, RZ, RZ ;  /* 0x000000ff02077210 */ /* 0x010fc40007ffe1ff */
[----:B------:R-:W-:Y:S02]  /*0fd0*/  LOP3.LUT R2, RZ, R0, RZ, 0x33, !PT ;  /* 0x00000000ff027212 */ /* 0x000fe400078e33ff */
[--C-:B------:R-:W-:Y:S02]  /*0fe0*/  SHF.R.U64 R16, R13, UR4, R5.reuse ;  /* 0x000000040d107c19 */ /* 0x100fe40008001205 */
[----:B------:R-:W-:Y:S01]  /*0ff0*/  SHF.R.U32.HI R5, RZ, UR4, R5 ;  /* 0x00000004ff057c19 */ /* 0x000fe20008011605 */
[----:B------:R-:W4:Y:S01]  /*1000*/  LDC R21, c[0x0][0x8e0] ;  /* 0x00023800ff157b82 */ /* 0x000f220000000800 */
[----:B-1----:R-:W-:Y:S01]  /*1010*/  IMAD R0, R3, R7, R6 ;  /* 0x0000000703007224 */ /* 0x002fe200078e0206 */
[----:B------:R-:W-:Y:S02]  /*1020*/  LOP3.LUT R10, R13, R2, RZ, 0xc0, !PT ;  /* 0x000000020d0a7212 */ /* 0x000fe400078ec0ff */
[----:B------:R-:W-:Y:S02]  /*1030*/  MOV R2, R16 ;  /* 0x0000001000027202 */ /* 0x000fe40000000f00 */
[----:B------:R-:W-:-:S02]  /*1040*/  MOV R3, R5 ;  /* 0x0000000500037202 */ /* 0x000fc40000000f00 */
[----:B------:R-:W1:Y:S01]  /*1050*/  LDC R14, c[0x0][0x8b8] ;  /* 0x00022e00ff0e7b82 */ /* 0x000e620000000800 */
[----:B---3--:R-:W-:Y:S05]  /*1060*/  @!P0 BRA `(.L_x_10) ;  /* 0x0000000000288947 */ /* 0x008fea0003800000 */
[----:B------:R-:W3:Y:S02]  /*1070*/  LDC R7, c[0x0][0x8f4] ;  /* 0x00023d00ff077b82 */ /* 0x000ee40000000800 */
[----:B---3--:R-:W-:-:S04]  /*1080*/  IADD3 R7, P0, R16, R7, RZ ;  /* 0x0000000710077210 */ /* 0x008fc80007f1e0ff */
        /* <DEDUP_REMOVED lines=8> */
.L_x_10:
[----:B--2---:R-:W-:Y:S01]  /*1110*/  SHF.R.U64 R3, R2, R12, R3 ;  /* 0x0000000c02037219 */ /* 0x004fe20000001203 */
[----:B------:R-:W-:Y:S01]  /*1120*/  USHF.L.U32 UR4, UR38, UR4, URZ ;  /* 0x0000000426047299 */ /* 0x000fe2000800063f */
[----:B------:R-:W-:Y:S02]  /*1130*/  IADD3 R9, -R9, RZ, RZ ;  /* 0x000000ff09097210 */ /* 0x000fe40007ffe1ff */
[----:B------:R-:W-:Y:S02]  /*1140*/  IADD3 R2, R17, -0x1, RZ ;  /* 0xffffffff11027810 */ /* 0x000fe40007ffe0ff */
[----:B------:R-:W-:Y:S01]  /*1150*/  IADD3 R4, -R3, RZ, RZ ;  /* 0x000000ff03047210 */ /* 0x000fe20007ffe1ff */
[----:B------:R-:W-:Y:S01]  /*1160*/  @P2 IMAD R0, R11, R9, R8 ;  /* 0x000000090b002224 */ /* 0x000fe200078e0208 */
[----:B------:R-:W-:Y:S01]  /*1170*/  LOP3.LUT R15, R15, R2, RZ, 0xc0, !PT ;  /* 0x000000020f0f7212 */ /* 0x000fe200078ec0ff */
[----:B------:R-:W-:Y:S01]  /*1180*/  IMAD R3, R3, UR4, R10 ;  /* 0x0000000403037c24 */ /* 0x000fe2000f8e020a */
[----:B------:R-:W-:Y:S01]  /*1190*/  R2UR UR43, R20 ;  /* 0x00000000142b72ca */ /* 0x000fe200000e0000 */
[----:B----4-:R-:W-:-:S02]  /*11a0*/  IMAD R2, R4, R21, R16 ;  /* 0x0000001504027224 */ /* 0x010fc400078e0210 */
[----:B-1----:R-:W-:Y:S02]  /*11b0*/  IMAD R0, R3, R14, R0 ;  /* 0x0000000e03007224 */ /* 0x002fe400078e0200 */
[----:B------:R-:W-:-:S05]  /*11c0*/  IMAD R3, R2, R17, R15 ;  /* 0x0000001102037224 */ /* 0x000fca00078e020f */
[----:B------:R-:W-:Y:S02]  /*11d0*/  SEL R2, R3, R0, !P2 ;  /* 0x0000000003027207 */ /* 0x000fe40005000000 */
[----:B------:R-:W-:Y:S02]  /*11e0*/  SEL R3, R0, R3, !P2 ;  /* 0x0000000300037207 */ /* 0x000fe40005000000 */
[----:B------:R-:W-:Y:S02]  /*11f0*/  R2UR UR52, R2 ;  /* 0x00000000023472ca */ /* 0x000fe400000e0000 */
[----:B------:R-:W-:Y:S01]  /*1200*/  MOV R2, 0x1 ;  /* 0x0000000100027802 */ /* 0x000fe20000000f00 */
[----:B------:R1:W-:Y:S03]  /*1210*/  STL [R1+0x4bc], R3 ;  /* 0x0004bc0301007387 */ /* 0x0003e60000100800 */
[----:B------:R-:W-:-:S09]  /*1220*/  PRMT R0, R2, 0x7610, R0 ;  /* 0x0000761002007816 */ /* 0x000fd20000000000 */
.L_x_8:
[----:B------:R-:W-:-:S08]  /*1230*/  NOP ;  /* 0x0000000000007918 */ /* 0x000fd00000000000 */
[----:B------:R-:W2:Y:S02]  /*1240*/  USETMAXREG.TRY_ALLOC.CTAPOOL UP0, 0xf0 ;  /* 0x000000f0000079c8 */ /* 0x000ea40008000600 */
[----:B--2---:R-:W-:-:S13]  /*1250*/  PLOP3.LUT P0, PT, PT, PT, UP0, 0x80, 0x0 ;  /* 0x000000000000781c */ /* 0x004fda0003f0f008 */
[----:B------:R-:W-:Y:S05]  /*1260*/  @!P0 BRA `(.L_x_8) ;  /* 0xfffffffc00f08947 */ /* 0x000fea000383ffff */
[----:B------:R-:W-:Y:S02]  /*1270*/  ULDC.64 UR4, c[0x0][0x590] ;  /* 0x0001640000047ab9 */ /* 0x000fe40000000a00 */
[----:B------:R-:W-:-:S04]  /*1280*/  ISETP.NE.U32.AND P0, PT, RZ, UR4, PT ;  /* 0x00000004ff007c0c */ /* 0x000fc8000bf05070 */
[----:B------:R-:W-:-:S13]  /*1290*/  ISETP.NE.AND.EX P0, PT, RZ, UR5, PT, P0 ;  /* 0x00000005ff007c0c */ /* 0x000fda000bf05300 */
[----:B------:R-:W-:Y:S05]  /*12a0*/  @P0 BRA `(.L_x_11) ;  /* 0x0000000000440947 */ /* 0x000fea0003800000 */
[----:B------:R-:W-:Y:S02]  /*12b0*/  ULDC.64 UR4, c[0x0][0x588] ;  /* 0x0001620000047ab9 */ /* 0x000fe40000000a00 */
[----:B------:R-:W-:-:S04]  /*12c0*/  ISETP.NE.U32.AND P0, PT, RZ, UR4, PT ;  /* 0x00000004ff007c0c */ /* 0x000fc8000bf05070 */
[----:B------:R-:W-:-:S13]  /*12d0*/  ISETP.NE.AND.EX P0, PT, RZ, UR5, PT, P0 ;  /* 0x00000005ff007c0c */ /* 0x000fda000bf05300 */
[----:B------:R-:W-:Y:S05]  /*12e0*/  @!P0 BRA `(.L_x_12) ;  /* 0x00000000001c8947 */ /* 0x000fea0003800000 */
[----:B-1----:R-:W1:Y:S02]  /*12f0*/  LDC.64 R2, c[0x0][0x588] ;  /* 0x00016200ff027b82 */ /* 0x002e640000000a00 */
[----:B-1----:R1:W2:Y:S01]  /*1300*/  LDG.E R3, desc[UR56][R2.64] ;  /* 0x0000003802037981 */ /* 0x0022a2000c1e1900 */
[----:B------:R-:W-:-:S04]  /*1310*/  MOV R4, 0x1 ;  /* 0x0000000100047802 */ /* 0x000fc80000000f00 */
[----:B-1----:R-:W-:-:S05]  /*1320*/  PRMT R2, R4, 0x7610, R2 ;  /* 0x0000761004027816 */ /* 0x002fca0000000002 */
[----:B------:R3:W-:Y:S04]  /*1330*/  STL.S16 [R1+0x4c0], R2 ;  /* 0x0004c00201007387 */ /* 0x0007e80000100600 */
[----:B--2---:R3:W-:Y:S01]  /*1340*/  STL [R1+0x4a0], R3 ;  /* 0x0004a00301007387 */ /* 0x0047e20000100800 */
[----:B------:R-:W-:Y:S05]  /*1350*/  BRA `(.L_x_11) ;  /* 0x0000000000187947 */ /* 0x000fea0003800000 */
.L_x_12:
[----:B------:R-:W-:Y:S01]  /*1360*/  MOV R2, 0x1 ;  /* 0x0000000100027802 */ /* 0x000fe20000000f00 */
[----:B------:R-:W-:-:S03]  /*1370*/  ULDC UR4, c[0x0][0x580] ;  /* 0x0001600000047ab9 */ /* 0x000fc60000000800 */
[----:B-1----:R-:W-:Y:S02]  /*1380*/  PRMT R3, R2, 0x7610, R3 ;  /* 0x0000761002037816 */ /* 0x002fe40000000003 */
[----:B------:R-:W-:-:S05]  /*1390*/  MOV R2, UR4 ;  /* 0x0000000400027c02 */ /* 0x000fca0008000f00 */
[----:B------:R2:W-:Y:S04]  /*13a0*/  STL [R1+0x4a0], R2 ;  /* 0x0004a00201007387 */ /* 0x0005e80000100800 */
[----:B------:R2:W-:Y:S02]  /*13b0*/  STL.S16 [R1+0x4c0], R3 ;  /* 0x0004c00301007387 */ /* 0x0005e40000100600 */
.L_x_11:
        /* <DEDUP_REMOVED lines=8> */
[----:B------:R-:W4:Y:S02]  /*1440*/  LDC.64 R16, c[0x0][0x5a8] ;  /* 0x00016a00ff107b82 */ /* 0x000f240000000a00 */
[----:B----4-:R4:W5:Y:S01]  /*1450*/  LDG.E R16, desc[UR56][R16.64] ;  /* 0x0000003810107981 */ /* 0x010962000c1e1900 */
[----:B------:R-:W-:Y:S05]  /*1460*/  BRA `(.L_x_13) ;  /* 0x0000000000087947 */ /* 0x000fea0003800000 */
.L_x_14:
[----:B------:R-:W-:Y:S02]  /*1470*/  ULDC UR4, c[0x0][0x5a0] ;  /* 0x0001680000047ab9 */ /* 0x000fe40000000800 */
[----:B------:R-:W-:-:S07]  /*1480*/  MOV R16, UR4 ;  /* 0x0000000400107c02 */ /* 0x000fce0008000f00 */
.L_x_13:
[----:B------:R-:W-:-:S13]  /*1490*/  LOP3.LUT P0, RZ, R0, 0xff, RZ, 0xc0, !PT ;  /* 0x000000ff00ff7812 */ /* 0x000fda000780c0ff */
[----:B------:R-:W-:Y:S05]  /*14a0*/  @!P0 EXIT ;  /* 0x000000000000894d */ /* 0x000fea0003800000 */
[----:B-123--:R-:W2:Y:S01]  /*14b0*/  LDL R3, [R1+0x4c0] ;  /* 0x0004c00001037983 */ /* 0x00eea20000100800 */
[----:B------:R-:W-:-:S03]  /*14c0*/  ULDC UR4, c[0x0][0x28c] ;  /* 0x0000a30000047ab9 */ /* 0x000fc60000000800 */
[----:B------:R-:W3:Y:S01]  /*14d0*/  LDL R2, [R1+0x4a0] ;  /* 0x0004a00001027983 */ /* 0x000ee20000100800 */
[----:B------:R-:W-:Y:S01]  /*14e0*/  UIADD3 UR4, UR4, 0x3f, URZ ;  /* 0x0000003f04047890 */ /* 0x000fe2000fffe03f */
[----:B------:R-:W-:Y:S01]  /*14f0*/  CS2R R18, SRZ ;  /* 0x0000000000127805 */ /* 0x000fe2000001ff00 */
[----:B------:R-:W-:Y:S01]  /*1500*/  ULOP3.LUT UR49, UR46, 0x1, URZ, 0xfc, !UPT ;  /* 0x000000012e317892 */ /* 0x000fe2000f8efc3f */
[----:B------:R-:W1:Y:S01]  /*1510*/  S2R R6, SR_TID.X ;  /* 0x0000000000067919 */ /* 0x000e620000002100 */
[----:B------:R-:W-:Y:S02]  /*1520*/  USHF.R.S32.HI UR5, URZ, 0x1f, UR4 ;  /* 0x0000001f3f057899 */ /* 0x000fe40008011404 */
[----:B------:R-:W-:Y:S02]  /*1530*/  ULOP3.LUT UR44, UR45, 0x1, URZ, 0xfc, !UPT ;  /* 0x000000012d2c7892 */ /* 0x000fe4000f8efc3f */
[----:B------:R-:W-:Y:S01]  /*1540*/  ULEA.HI UR5, UR5, UR4, URZ, 0x6 ;  /* 0x0000000405057291 */ /* 0x000fe2000f8f303f */
[----:B------:R-:W-:Y:S01]  /*1550*/  ULDC.64 UR58, c[0x0][0x198] ;  /* 0x00006600003a7ab9 */ /* 0x000fe20000000a00 */
[----:B------:R-:W-:-:S02]  /*1560*/  UMOV UR36, URZ ;  /* 0x0000003f00247c82 */ /* 0x000fc40008000000 */
[----:B------:R-:W-:Y:S01]  /*1570*/  USHF.R.S32.HI UR50, URZ, 0x6, UR5 ;  /* 0x000000063f327899 */ /* 0x000fe20008011405 */
[----:B------:R-:W-:Y:S01]  /*1580*/  UMOV UR51, URZ ;  /* 0x0000003f00337c82 */ /* 0x000fe20008000000 */
[----:B-1----:R-:W-:Y:S02]  /*1590*/  SHF.L.U32 R0, R6, 0x4, RZ ;  /* 0x0000000406007819 */ /* 0x002fe400000006ff */
[----:B--2---:R-:W-:Y:S02]  /*15a0*/  MOV R5, R3 ;  /* 0x0000000300057202 */ /* 0x004fe40000000f00 */
[----:B------:R-:W-:Y:S02]  /*15b0*/  LOP3.LUT R3, R0, 0xe00, RZ, 0xc0, !PT ;  /* 0x00000e0000037812 */ /* 0x000fe400078ec0ff */
[----:B---3--:R-:W-:Y:S02]  /*15c0*/  MOV R4, R2 ;  /* 0x0000000200047202 */ /* 0x008fe40000000f00 */
[----:B------:R-:W-:-:S02]  /*15d0*/  SHF.L.U32 R2, R6, 0x1, RZ ;  /* 0x0000000106027819 */ /* 0x000fc400000006ff */
[----:B------:R-:W-:Y:S01]  /*15e0*/  SHF.L.U32 R0, R6, 0x3, RZ ;  /* 0x0000000306007819 */ /* 0x000fe200000006ff */
[----:B------:R-:W-:Y:S01]  /*15f0*/  STL [R1+0x4b0], R4 ;  /* 0x0004b00401007387 */ /* 0x000fe20000100800 */
[----:B------:R-:W-:Y:S02]  /*1600*/  LOP3.LUT R3, R3, 0x6, R2, 0xf8, !PT ;  /* 0x0000000603037812 */ /* 0x000fe400078ef802 */
[----:B------:R-:W-:Y:S02]  /*1610*/  LOP3.LUT R2, R0, 0x80, RZ, 0xc0, !PT ;  /* 0x0000008000027812 */ /* 0x000fe400078ec0ff */
[----:B------:R-:W-:Y:S02]  /*1620*/  LOP3.LUT R3, R3, 0x60, R0, 0xf8, !PT ;  /* 0x0000006003037812 */ /* 0x000fe400078ef800 */
[--C-:B------:R-:W-:Y:S02]  /*1630*/  LOP3.LUT R2, R2, 0x10, R6.reuse, 0xf8, !PT ;  /* 0x0000001002027812 */ /* 0x100fe400078ef806 */
[----:B------:R-:W-:-:S02]  /*1640*/  SHF.R.U32.HI R0, RZ, 0x4, R6 ;  /* 0x00000004ff007819 */ /* 0x000fc40000011606 */
[----:B----4-:R-:W-:Y:S02]  /*1650*/  LOP3.LUT R17, R3, R2, RZ, 0xfc, !PT ;  /* 0x0000000203117212 */ /* 0x010fe400078efcff */
[----:B------:R-:W-:Y:S02]  /*1660*/  LOP3.LUT P0, RZ, R0, 0x1, RZ, 0xc0, !PT ;  /* 0x0000000100ff7812 */ /* 0x000fe4000780c0ff */
[C---:B------:R-:W-:Y:S02]  /*1670*/  PRMT R2, R5.reuse, 0x7610, R2 ;  /* 0x0000761005027816 */ /* 0x040fe40000000002 */
[----:B------:R-:W-:Y:S02]  /*1680*/  PRMT R0, R5, 0x7610, R0 ;  /* 0x0000761005007816 */ /* 0x000fe40000000000 */
[----:B------:R-:W-:Y:S01]  /*1690*/  MOV R3, 0x8 ;  /* 0x0000000800037802 */ /* 0x000fe20000000f00 */
[----:B------:R1:W-:Y:S04]  /*16a0*/  STL.S16 [R1+0x4b8], R2 ;  /* 0x0004b80201007387 */ /* 0x0003e80000100600 */
[----:B------:R2:W-:Y:S01]  /*16b0*/  STL.S16 [R1+0x4b4], R0 ;  /* 0x0004b40001007387 */ /* 0x0005e20000100600 */
[----:B-1----:R-:W-:-:S02]  /*16c0*/  MOV R2, R4 ;  /* 0x0000000400027202 */ /* 0x002fc40000000f00 */
[----:B--2---:R-:W-:-:S07]  /*16d0*/  SEL R0, R3, 0xfffffff8, !P0 ;  /* 0xfffffff803007807 */ /* 0x004fce0004000000 */
.L_x_226:
[----:B------:R-:W-:Y:S01]  /*16e0*/  STL [R1+0x49c], RZ ;  /* 0x00049cff01007387 */ /* 0x000fe20000100800 */
[----:B------:R-:W1:Y:S01]  /*16f0*/  S2UR UR9, SR_CgaCtaId ;  /* 0x00000000000979c3 */ /* 0x000e620000008800 */
[----:B------:R-:W-:Y:S01]  /*1700*/  UMOV UR48, 0x400 ;  /* 0x0000040000307882 */ /* 0x000fe20000000000 */
[----:B------:R-:W-:Y:S01]  /*1710*/  UMOV UR4, URZ ;  /* 0x0000003f00047c82 */ /* 0x000fe20008000000 */
[----:B------:R-:W-:Y:S01]  /*1720*/  STL [R1+0x498], RZ ;  /* 0x000498ff01007387 */ /* 0x000fe20000100800 */
[----:B------:R-:W-:Y:S01]  /*1730*/  UMOV UR8, URZ ;  /* 0x0000003f00087c82 */ /* 0x000fe20008000000 */
[----:B------:R-:W-:Y:S01]  /*1740*/  UMOV UR5, URZ ;  /* 0x0000003f00057c82 */ /* 0x000fe20008000000 */
[----:B------:R-:W-:Y:S01]  /*1750*/  UMOV UR10, UR51 ;  /* 0x00000033000a7c82 */ /* 0x000fe20008000000 */
[----:B------:R-:W-:Y:S01]  /*1760*/  STL [R1+0x494], RZ ;  /* 0x000494ff01007387 */ /* 0x000fe20000100800 */
[----:B--2---:R-:W2:Y:S01]  /*1770*/  LDC R3, c[0x0][0x28c] ;  /* 0x0000a300ff037b82 */ /* 0x004ea20000000800 */
[----:B------:R-:W-:Y:S01]  /*1780*/  UMOV UR11, UR36 ;  /* 0x00000024000b7c82 */ /* 0x000fe20008000000 */
[----:B------:R-:W-:Y:S01]  /*1790*/  CS2R R236, SRZ ;  /* 0x0000000000ec7805 */ /* 0x000fe2000001ff00 */
[----:B------:R-:W-:Y:S01]  /*17a0*/  STL [R1+0x490], RZ ;  /* 0x000490ff01007387 */ /* 0x000fe20000100800 */
[----:B------:R-:W-:-:S02]  /*17b0*/  CS2R R234, SRZ ;  /* 0x0000000000ea7805 */ /* 0x000fc4000001ff00 */
[----:B------:R-:W-:Y:S02]  /*17c0*/  CS2R R232, SRZ ;  /* 0x0000000000e87805 */ /* 0x000fe4000001ff00 */
[----:B------:R-:W-:Y:S01]  /*17d0*/  CS2R R230, SRZ ;  /* 0x0000000000e67805 */ /* 0x000fe2000001ff00 */
[----:B------:R-:W-:Y:S01]  /*17e0*/  STL [R1+0x48c], RZ ;  /* 0x00048cff01007387 */ /* 0x000fe20000100800 */
[----:B------:R-:W-:Y:S02]  /*17f0*/  CS2R R228, SRZ ;  /* 0x0000000000e47805 */ /* 0x000fe4000001ff00 */
[----:B------:R-:W-:Y:S02]  /*1800*/  CS2R R226, SRZ ;  /* 0x0000000000e27805 */ /* 0x000fe4000001ff00 */
[----:B------:R-:W-:Y:S01]  /*1810*/  CS2R R224, SRZ ;  /* 0x0000000000e07805 */ /* 0x000fe2000001ff00 */
[----:B------:R-:W-:Y:S01]  /*1820*/  STL [R1+0x488], RZ ;  /* 0x000488ff01007387 */ /* 0x000fe20000100800 */
[----:B------:R-:W-:-:S02]  /*1830*/  CS2R R222, SRZ ;  /* 0x0000000000de7805 */ /* 0x000fc4000001ff00 */
[----:B------:R-:W-:Y:S02]  /*1840*/  CS2R R220, SRZ ;  /* 0x0000000000dc7805 */ /* 0x000fe4000001ff00 */
[----:B------:R-:W-:Y:S01]  /*1850*/  CS2R R218, SRZ ;  /* 0x0000000000da7805 */ /* 0x000fe2000001ff00 */
[----:B------:R-:W-:Y:S01]  /*1860*/  STL [R1+0x484], RZ ;  /* 0x000484ff01007387 */ /* 0x000fe20000100800 */
[----:B-1----:R-:W-:Y:S01]  /*1870*/  ULEA UR48, UR9, UR48, 0x18 ;  /* 0x0000003009307291 */ /* 0x002fe2000f8ec03f */
[----:B------:R-:W-:Y:S02]  /*1880*/  CS2R R216, SRZ ;  /* 0x0000000000d87805 */ /* 0x000fe4000001ff00 */
[----:B------:R-:W-:Y:S01]  /*1890*/  CS2R R214, SRZ ;  /* 0x0000000000d67805 */ /* 0x000fe2000001ff00 */
[----:B------:R-:W-:Y:S01]  /*18a0*/  STL [R1+0x480], RZ ;  /* 0x000480ff01007387 */ /* 0x000fe20000100800 */
[----:B------:R-:W-:Y:S02]  /*18b0*/  CS2R R212, SRZ ;  /* 0x0000000000d47805 */ /* 0x000fe4000001ff00 */
[----:B------:R-:W-:-:S02]  /*18c0*/  CS2R R210, SRZ ;  /* 0x0000000000d27805 */ /* 0x000fc4000001ff00 */
[----:B------:R-:W-:Y:S01]  /*18d0*/  CS2R R208, SRZ ;  /* 0x0000000000d07805 */ /* 0x000fe2000001ff00 */
[----:B------:R-:W-:Y:S01]  /*18e0*/  STL [R1+0x47c], RZ ;  /* 0x00047cff01007387 */ /* 0x000fe20000100800 */
[----:B--2---:R-:W-:Y:S02]  /*18f0*/  ISETP.GE.AND P0, PT, R3, 0x1, PT ;  /* 0x000000010300780c */ /* 0x004fe40003f06270 */
[----:B------:R-:W-:Y:S02]  /*1900*/  CS2R R206, SRZ ;  /* 0x0000000000ce7805 */ /* 0x000fe4000001ff00 */
[----:B------:R-:W-:Y:S01]  /*1910*/  CS2R R204, SRZ ;  /* 0x0000000000cc7805 */ /* 0x000fe2000001ff00 */
[----:B------:R-:W-:Y:S01]  /*1920*/  STL [R1+0x478], RZ ;  /* 0x000478ff01007387 */ /* 0x000fe20000100800 */
[----:B------:R-:W-:Y:S02]  /*1930*/  CS2R R202, SRZ ;  /* 0x0000000000ca7805 */ /* 0x000fe4000001ff00 */
[----:B------:R-:W-:-:S02]  /*1940*/  CS2R R200, SRZ ;  /* 0x0000000000c87805 */ /* 0x000fc4000001ff00 */
[----:B------:R-:W-:Y:S01]  /*1950*/  CS2R R198, SRZ ;  /* 0x0000000000c67805 */ /* 0x000fe2000001ff00 */
[----:B------:R-:W-:Y:S01]  /*1960*/  STL [R1+0x474], RZ ;  /* 0x000474ff01007387 */ /* 0x000fe20000100800 */
[----:B------:R-:W-:Y:S02]  /*1970*/  CS2R R196, SRZ ;  /* 0x0000000000c47805 */ /* 0x000fe4000001ff00 */
        /* <DEDUP_REMOVED lines=115> */
[----:B------:R-:W-:-:S03]  /*20b0*/  CS2R R150, SRZ ;  /* 0x0000000000967805 */ /* 0x000fc6000001ff00 */
[----:B------:R-:W-:Y:S04]  /*20c0*/  STL [R1+0x3fc], RZ ;  /* 0x0003fcff01007387 */ /* 0x000fe80000100800 */
        /* <DEDUP_REMOVED lines=127> */
[----:B------:R-:W-:Y:S04]  /*28c0*/  STL [R1], RZ ;  /* 0x000000ff01007387 */ /* 0x000fe80000100800 */
        /* <DEDUP_REMOVED lines=39> */
[----:B------:R-:W-:Y:S01]  /*2b40*/  STL [R1+0xa0], RZ ;  /* 0x0000a0ff01007387 */ /* 0x000fe20000100800 */
[----:B------:R-:W1:Y:S03]  /*2b50*/  S2R R0, SR_TID.X ;  /* 0x0000000000007919 */ /* 0x000e660000002100 */
        /* <DEDUP_REMOVED lines=8> */
[----:B-1----:R-:W-:-:S03]  /*2be0*/  LOP3.LUT R0, R0, 0x80, RZ, 0xc0, !PT ;  /* 0x0000008000007812 */ /* 0x002fc600078ec0ff */
[----:B------:R-:W-:Y:S01]  /*2bf0*/  STL [R1+0xc4], RZ ;  /* 0x0000c4ff01007387 */ /* 0x000fe20000100800 */
[----:B------:R-:W-:-:S03]  /*2c00*/  SHF.R.U32.HI R0, RZ, 0x7, R0 ;  /* 0x00000007ff007819 */ /* 0x000fc60000011600 */
        /* <DEDUP_REMOVED lines=33> */
[----:B------:R-:W1:Y:S04]  /*2e20*/  SHFL.IDX PT, R0, R0, RZ, 0x1f ;  /* 0x00001fff00007589 */ /* 0x000e6800000e0000 */
[----:B------:R2:W-:Y:S04]  /*2e30*/  STL [R1+0x14c], RZ ;  /* 0x00014cff01007387 */ /* 0x0005e80000100800 */
[----:B------:R2:W-:Y:S04]  /*2e40*/  STL [R1+0x150], RZ ;  /* 0x000150ff01007387 */ /* 0x0005e80000100800 */
[----:B------:R2:W-:Y:S04]  /*2e50*/  STL [R1+0x154], RZ ;  /* 0x000154ff01007387 */ /* 0x0005e80000100800 */
[----:B------:R2:W-:Y:S04]  /*2e60*/  STL [R1+0x158], RZ ;  /* 0x000158ff01007387 */ /* 0x0005e80000100800 */
[----:B------:R2:W-:Y:S04]  /*2e70*/  STL [R1+0x15c], RZ ;  /* 0x00015cff01007387 */ /* 0x0005e80000100800 */
[----:B------:R2:W-:Y:S01]  /*2e80*/  STL [R1+0x160], RZ ;  /* 0x000160ff01007387 */ /* 0x0005e20000100800 */
[----:B-1----:R-:W-:-:S03]  /*2e90*/  R2UR UR6, R0 ;  /* 0x00000000000672ca */ /* 0x002fc600000e0000 */
[----:B------:R2:W-:Y:S04]  /*2ea0*/  STL [R1+0x164], RZ ;  /* 0x000164ff01007387 */ /* 0x0005e80000100800 */
[----:B------:R2:W-:Y:S04]  /*2eb0*/  STL [R1+0x168], RZ ;  /* 0x000168ff01007387 */ /* 0x0005e80000100800 */
[----:B------:R2:W-:Y:S02]  /*2ec0*/  STL [R1+0x16c], RZ ;  /* 0x00016cff01007387 */ /* 0x0005e40000100800 */
[----:B------:R-:W-:-:S02]  /*2ed0*/  ULEA.HI UR7, UR6, UR6, URZ, 0x1 ;  /* 0x0000000606077291 */ /* 0x000fc4000f8f083f */
[----:B------:R2:W-:Y:S02]  /*2ee0*/  STL [R1+0x170], RZ ;  /* 0x000170ff01007387 */ /* 0x0005e40000100800 */
[----:B------:R-:W-:Y:S02]  /*2ef0*/  ULOP3.LUT UR7, UR7, 0xffffe, URZ, 0xc0, !UPT ;  /* 0x000ffffe07077892 */ /* 0x000fe4000f8ec03f */
[----:B------:R2:W-:Y:S02]  /*2f00*/  STL [R1+0x174], RZ ;  /* 0x000174ff01007387 */ /* 0x0005e40000100800 */
[----:B------:R-:W-:Y:S02]  /*2f10*/  UIADD3 UR7, UR6, -UR7, URZ ;  /* 0x8000000706077290 */ /* 0x000fe4000fffe03f */
[----:B------:R2:W-:Y:S02]  /*2f20*/  STL [R1+0x178], RZ ;  /* 0x000178ff01007387 */ /* 0x0005e40000100800 */
[----:B------:R-:W-:-:S02]  /*2f30*/  ULEA UR7, UR7, UR48, 0xc ;  /* 0x0000003007077291 */ /* 0x000fc4000f8e603f */
[----:B------:R2:W-:Y:S02]  /*2f40*/  STL [R1+0x17c], RZ ;  /* 0x00017cff01007387 */ /* 0x0005e40000100800 */
[----:B------:R-:W-:Y:S02]  /*2f50*/  UIADD3 UR7, UR7, 0x6200, URZ ;  /* 0x0000620007077890 */ /* 0x000fe4000fffe03f */
[----:B------:R2:W-:Y:S02]  /*2f60*/  STL [R1+0x180], RZ ;  /* 0x000180ff01007387 */ /* 0x0005e40000100800 */
[----:B------:R-:W-:Y:S02]  /*2f70*/  USHF.R.U32.HI UR7, URZ, 0x4, UR7 ;  /* 0x000000043f077899 */ /* 0x000fe40008011607 */
[----:B------:R2:W-:Y:S02]  /*2f80*/  STL [R1+0x184], RZ ;  /* 0x000184ff01007387 */ /* 0x0005e40000100800 */
[----:B------:R-:W-:-:S02]  /*2f90*/  ULOP3.LUT UR9, UR7, 0x3fff, URZ, 0xc0, !UPT ;  /* 0x00003fff07097892 */ /* 0x000fc4000f8ec03f */
[----:B------:R2:W-:Y:S04]  /*2fa0*/  STL [R1+0x188], RZ ;  /* 0x000188ff01007387 */ /* 0x0005e80000100800 */
        /* <DEDUP_REMOVED lines=28> */
[----:B------:R2:W-:Y:S01]  /*3170*/  STL [R1+0x1fc], RZ ;  /* 0x0001fcff01007387 */ /* 0x0005e20000100800 */
[----:B------:R-:W-:Y:S05]  /*3180*/  @!P0 BRA `(.L_x_15) ;  /* 0x0000004400548947 */ /* 0x000fea0003800000 */
[----:B------:R-:W-:-:S06]  /*3190*/  UISETP.NE.AND UP0, UPT, UR49, 0x3, UPT ;  /* 0x000000033100788c */ /* 0x000fcc000bf05270 */
[----:B------:R-:W-:-:S13]  /*31a0*/  PLOP3.LUT P1, PT, PT, PT, UP0, 0x80, 0x0 ;  /* 0x000000000000781c */ /* 0x000fda0003f2f008 */
[----:B------:R-:W-:Y:S05]  /*31b0*/  @!P1 BRA `(.L_x_16) ;  /* 0x0000000000049947 */ /* 0x000fea0003800000 */
[----:B------:R-:W-:Y:S01]  /*31c0*/  BPT.TRAP 0x1 ;  /* 0x000000040000795c */ /* 0x000fe20000300000 */
.L_x_16:
[----:B------:R-:W-:Y:S01]  /*31d0*/  ULEA UR4, UR51, UR48, 0x3 ;  /* 0x0000003033047291 */ /* 0x000fe2000f8e183f */
[----:B------:R-:W-:-:S04]  /*31e0*/  MOV R0, UR36 ;  /* 0x0000002400007c02 */ /* 0x000fc80008000f00 */
[----:B------:R-:W-:-:S04]  /*31f0*/  SHF.L.U32 R0, R0, 0x1f, RZ ;  /* 0x0000001f00007819 */ /* 0x000fc800000006ff */
[----:B------:R1:W3:Y:S01]  /*3200*/  SYNCS.PHASECHK.TRANS64.TRYWAIT P0, [UR4], R0 ;  /* 0x00000000ff0075a7 */ /* 0x0002e20008000144 */
[----:B------:R-:W-:Y:S05]  /*3210*/  @!P1 BRA `(.L_x_17) ;  /* 0x0000000000049947 */ /* 0x000fea0003800000 */
[----:B------:R-:W-:Y:S01]  /*3220*/  BPT.TRAP 0x1 ;  /* 0x000000040000795c */ /* 0x000fe20000300000 */
.L_x_17:
[----:B---3--:R-:W-:Y:S05]  /*3230*/  @P0 BRA `(.L_x_18) ;  /* 0x0000000000080947 */ /* 0x008fea0003800000 */
[----:B------:R-:W3:Y:S02]  /*3240*/  SYNCS.PHASECHK.TRANS64.TRYWAIT P0, [UR4], R0 ;  /* 0x00000000ff0075a7 */ /* 0x000ee40008000144 */
[----:B---3--:R-:W-:Y:S05]  /*3250*/  @!P0 BRA `(.L_x_19) ;  /* 0x000001d400208947 */ /* 0x008fea0003800000 */
.L_x_18:
[----:B------:R-:W-:Y:S01]  /*3260*/  UIADD3 UR4, UR48, 0x1e200, URZ ;  /* 0x0001e20030047890 */ /* 0x000fe2000fffe03f */
[----:B------:R-:W-:Y:S01]  /*3270*/  WARPGROUP.ARRIVE ;  /* 0x00000000000079c5 */ /* 0x000fe20000000000 */
[----:B------:R-:W-:Y:S02]  /*3280*/  ULOP3.LUT UR10, UR9, 0x10000, URZ, 0xfc, !UPT ;  /* 0x00010000090a7892 */ /* 0x000fe4000f8efc3f */
[----:B------:R-:W-:Y:S02]  /*3290*/  USHF.R.U32.HI UR4, URZ, 0x4, UR4 ;  /* 0x000000043f047899 */ /* 0x000fe40008011604 */
[----:B------:R-:W-:Y:S02]  /*32a0*/  ULEA UR10, UR51, UR10, 0xa ;  /* 0x0000000a330a7291 */ /* 0x000fe4000f8e503f */
[----:B------:R-:W-:Y:S01]  /*32b0*/  ULOP3.LUT UR4, UR4, 0x3fff, URZ, 0xc0, !UPT ;  /* 0x00003fff04047892 */ /* 0x000fe2000f8ec03f */
[----:B------:R-:W-:Y:S01]  /*32c0*/  UMOV UR5, 0x80000020 ;  /* 0x8000002000057882 */ /* 0x000fe20000000000 */
[----:B------:R-:W-:-:S02]  /*32d0*/  UMOV UR7, 0x80000020 ;  /* 0x8000002000077882 */ /* 0x000fc40000000000 */
[----:B------:R-:W-:Y:S01]  /*32e0*/  ULOP3.LUT UR4, UR4, 0x10000, URZ, 0xfc, !UPT ;  /* 0x0001000004047892 */ /* 0x000fe2000f8efc3f */
[----:B------:R-:W-:-:S03]  /*32f0*/  UMOV UR8, 0x2 ;  /* 0x0000000200087882 */ /* 0x000fc60000000000 */
[----:B------:R-:W-:-:S03]  /*3300*/  ULEA UR11, UR51, UR4, 0xa ;  /* 0x00000004330b7291 */ /* 0x000fc6000f8e503f */
[----:B------:R-:W-:-:S04]  /*3310*/  UMOV UR4, UR10 ;  /* 0x0000000a00047c82 */ /* 0x000fc80008000000 */
[----:B------:R-:W-:Y:S02]  /*3320*/  UMOV UR6, UR11 ;  /* 0x0000000b00067c82 */ /* 0x000fe40008000000 */
[----:B------:R-:W-:Y:S01]  /*3330*/  QGMMA.64x256x32.F32.E4M3.E4M3 R24, gdesc[UR4], RZ, !UPT, gsb0 ;  /* 0x03e00000041879f3 */ /* 0x000fe2000c0008ff */
[----:B------:R-:W-:Y:S01]  /*3340*/  UIADD3 UR4, UR10, 0x200, URZ ;  /* 0x000002000a047890 */ /* 0x000fe2000fffe03f */
[----:B------:R-:W-:Y:S01]  /*3350*/  UMOV UR5, 0x80000020 ;  /* 0x8000002000057882 */ /* 0x000fe20000000000 */
[----:B------:R-:W-:Y:S02]  /*3360*/  WARPGROUP.DEPBAR.LE gsb0, 0x0 ;  /* 0x00008000000079c5 */ /* 0x000fe40000010000 */
[----:B------:R-:W-:Y:S04]  /*3370*/  STL.64 [R1], R24 ;  /* 0x0000001801007387 */ /* 0x000fe80000100a00 */
[----:B------:R-:W-:Y:S04]  /*3380*/  STL.64 [R1+0x8], R26 ;  /* 0x0000081a01007387 */ /* 0x000fe80000100a00 */
        /* <DEDUP_REMOVED lines=61> */
[----:B------:R4:W-:Y:S02]  /*3760*/  STL.64 [R1+0x1f8], R150 ;  /* 0x0001f89601007387 */ /* 0x0009e40000100a00 */
[----:B----4-:R-:W-:-:S06]  /*3770*/  WARPGROUP.ARRIVE ;  /* 0x00000000000079c5 */ /* 0x010fcc0000000000 */
[----:B------:R-:W-:Y:S03]  /*3780*/  QGMMA.64x256x32.F32.E4M3.E4M3 R24, gdesc[UR4], RZ, !UPT, gsb0 ;  /* 0x03e00000041879f3 */ /* 0x000fe6000c0008ff */
[----:B------:R-:W-:Y:S02]  /*3790*/  WARPGROUP.DEPBAR.LE gsb0, 0x0 ;  /* 0x00008000000079c5 */ /* 0x000fe40000010000 */
        /* <DEDUP_REMOVED lines=21> */
[----:B------:R4:W-:Y:S04]  /*38f0*/  STL.64 [R1+0x4c8], R108 ;  /* 0x0004c86c01007387 */ /* 0x0009e80000100a00 */
        /* <DEDUP_REMOVED lines=69> */
[----:B----4-:R-:W4:Y:S04]  /*3d50*/  LDL.LU.64 R108, [R1] ;  /* 0x00000000016c7983 */ /* 0x010f280000300a00 */
[----:B------:R-:W4:Y:S04]  /*3d60*/  LDL.LU.64 R110, [R1+0x8] ;  /* 0x00000800016e7983 */ /* 0x000f280000300a00 */
        /* <DEDUP_REMOVED lines=61> */
[----:B------:R-:W4:Y:S01]  /*4140*/  LDL.LU.64 R234, [R1+0x1f8] ;  /* 0x0001f80001ea7983 */ /* 0x000f220000300a00 */
[----:B------:R-:W-:-:S02]  /*4150*/  UIADD3 UR4, UR10, 0x2, URZ ;  /* 0x000000020a047890 */ /* 0x000fc4000fffe03f */
[----:B------:R-:W-:Y:S01]  /*4160*/  UIADD3 UR6, UR11, 0x2, URZ ;  /* 0x000000020b067890 */ /* 0x000fe2000fffe03f */
[----:B------:R-:W-:Y:S01]  /*4170*/  STL [R1+0x388], RZ ;  /* 0x000388ff01007387 */ /* 0x000fe20000100800 */
[----:B------:R-:W-:Y:S01]  /*4180*/  UMOV UR5, 0x80000020 ;  /* 0x8000002000057882 */ /* 0x000fe20000000000 */
[----:B------:R-:W-:Y:S02]  /*4190*/  UMOV UR7, 0x80000020 ;  /* 0x8000002000077882 */ /* 0x000fe40000000000 */
        /* <DEDUP_REMOVED lines=25> */
[----:B----4-:R-:W-:-:S06]  /*4330*/  WARPGROUP.ARRIVE ;  /* 0x00000000000079c5 */ /* 0x010fcc0000000000 */
[----:B------:R-:W-:Y:S03]  /*4340*/  QGMMA.64x256x32.F32.E4M3.E4M3 R108, gdesc[UR4], R108, gsb0 ;  /* 0x03e00000046c79f3 */ /* 0x000fe6000800086c */
[----:B------:R-:W-:Y:S02]  /*4350*/  WARPGROUP.DEPBAR.LE gsb0, 0x0 ;  /* 0x00008000000079c5 */ /* 0x000fe40000010000 */
[----:B------:R-:W-:Y:S01]  /*4360*/  STL.64 [R1], R108 ;  /* 0x0000006c01007387 */ /* 0x000fe20000100a00 */
[----:B------:R-:W-:Y:S01]  /*4370*/  UIADD3 UR4, UR10, 0x202, URZ ;  /* 0x000002020a047890 */ /* 0x000fe2000fffe03f */
[----:B------:R-:W-:Y:S02]  /*4380*/  MOV R21, R220 ;  /* 0x000000dc00157202 */ /* 0x000fe40000000f00 */
[----:B------:R-:W-:Y:S01]  /*4390*/  STL.64 [R1+0x8], R110 ;  /* 0x0000086e01007387 */ /* 0x000fe20000100a00 */
[----:B------:R-:W-:Y:S01]  /*43a0*/  UMOV UR5, 0x80000020 ;  /* 0x8000002000057882 */ /* 0x000fe20000000000 */
[----:B------:R-:W-:-:S02]  /*43b0*/  MOV R20, R221 ;  /* 0x000000dd00147202 */ /* 0x000fc40000000f00 */
[----:B------:R-:W-:Y:S01]  /*43c0*/  STL.64 [R1+0x10], R112 ;  /* 0x0000107001007387 */ /* 0x000fe20000100a00 */
[----:B------:R-:W-:Y:S02]  /*43d0*/  MOV R15, R222 ;  /* 0x000000de000f7202 */ /* 0x000fe40000000f00 */
[----:B------:R-:W-:Y:S02]  /*43e0*/  CS2R R236, SRZ ;  /* 0x0000000000ec7805 */ /* 0x000fe4000001ff00 */
[----:B------:R-:W-:Y:S01]  /*43f0*/  MOV R14, R223 ;  /* 0x000000df000e7202 */ /* 0x000fe20000000f00 */
[----:B------:R-:W-:Y:S01]  /*4400*/  STL.64 [R1+0x18], R114 ;  /* 0x0000187201007387 */ /* 0x000fe20000100a00 */
[----:B------:R-:W-:Y:S02]  /*4410*/  MOV R13, R224 ;  /* 0x000000e0000d7202 */ /* 0x000fe40000000f00 */
[----:B------:R-:W-:Y:S02]  /*4420*/  CS2R R22, SRZ ;  /* 0x0000000000167805 */ /* 0x000fe4000001ff00 */
[----:B------:R-:W-:Y:S01]  /*4430*/  MOV R12, R225 ;  /* 0x000000e1000c7202 */ /* 0x000fe20000000f00 */
[----:B------:R-:W-:Y:S01]  /*4440*/  STL.64 [R1+0x20], R116 ;  /* 0x0000207401007387 */ /* 0x000fe20000100a00 */
[----:B------:R-:W-:-:S02]  /*4450*/  MOV R11, R226 ;  /* 0x000000e2000b7202 */ /* 0x000fc40000000f00 */
[----:B------:R-:W-:Y:S01]  /*4460*/  MOV R10, R227 ;  /* 0x000000e3000a7202 */ /* 0x000fe20000000f00 */
[----:B------:R-:W-:Y:S01]  /*4470*/  STL.64 [R1+0x28], R118 ;  /* 0x0000287601007387 */ /* 0x000fe20000100a00 */
[----:B------:R-:W-:Y:S02]  /*4480*/  MOV R9, R228 ;  /* 0x000000e400097202 */ /* 0x000fe40000000f00 */
[----:B------:R-:W-:Y:S01]  /*4490*/  MOV R8, R229 ;  /* 0x000000e500087202 */ /* 0x000fe20000000f00 */
[----:B------:R-:W-:Y:S01]  /*44a0*/  STL.64 [R1+0x30], R120 ;  /* 0x0000307801007387 */ /* 0x000fe20000100a00 */
[----:B------:R-:W-:Y:S02]  /*44b0*/  MOV R7, R230 ;  /* 0x000000e600077202 */ /* 0x000fe40000000f00 */
[----:B------:R-:W-:Y:S01]  /*44c0*/  MOV R6, R231 ;  /* 0x000000e700067202 */ /* 0x000fe20000000f00 */
[----:B------:R-:W-:Y:S01]  /*44d0*/  STL.64 [R1+0x38], R122 ;  /* 0x0000387a01007387 */ /* 0x000fe20000100a00 */
[----:B------:R-:W-:-:S02]  /*44e0*/  MOV R5, R232 ;  /* 0x000000e800057202 */ /* 0x000fc40000000f00 */
[----:B------:R-:W-:Y:S01]  /*44f0*/  MOV R4, R233 ;  /* 0x000000e900047202 */ /* 0x000fe20000000f00 */
[----:B------:R-:W-:Y:S01]  /*4500*/  STL.64 [R1+0x40], R124 ;  /* 0x0000407c01007387 */ /* 0x000fe20000100a00 */
[----:B---3--:R-:W-:Y:S02]  /*4510*/  MOV R3, R234 ;  /* 0x000000ea00037202 */ /* 0x008fe40000000f00 */
[----:B-1----:R-:W-:Y:S01]  /*4520*/  MOV R0, R235 ;  /* 0x000000eb00007202 */ /* 0x002fe20000000f00 */
        /* <DEDUP_REMOVED lines=55> */
[----:B-1----:R-:W4:Y:S04]  /*48a0*/  LDL.LU.64 R150, [R1+0x570] ;  /* 0x0005700001967983 */ /* 0x002f280000300a00 */
        /* <DEDUP_REMOVED lines=21> */
[----:B---3--:R-:W-:-:S02]  /*4a00*/  CS2R R234, SRZ ;  /* 0x0000000000ea7805 */ /* 0x008fc4000001ff00 */
[----:B------:R-:W-:Y:S02]  /*4a10*/  CS2R R232, SRZ ;  /* 0x0000000000e87805 */ /* 0x000fe4000001ff00 */
[----:B------:R-:W-:Y:S01]  /*4a20*/  CS2R R230, SRZ ;  /* 0x0000000000e67805 */ /* 0x000fe2000001ff00 */
[----:B------:R1:W-:Y:S01]  /*4a30*/  STL [R1+0x320], RZ ;  /* 0x000320ff01007387 */ /* 0x0003e20000100800 */
[----:B------:R-:W-:Y:S02]  /*4a40*/  CS2R R228, SRZ ;  /* 0x0000000000e47805 */ /* 0x000fe4000001ff00 */
[----:B------:R-:W-:Y:S02]  /*4a50*/  CS2R R226, SRZ ;  /* 0x0000000000e27805 */ /* 0x000fe4000001ff00 */
[----:B------:R-:W-:Y:S01]  /*4a60*/  CS2R R224, SRZ ;  /* 0x0000000000e07805 */ /* 0x000fe2000001ff00 */
[----:B------:R1:W-:Y:S01]  /*4a70*/  STL [R1+0x31c], RZ ;  /* 0x00031cff01007387 */ /* 0x0003e20000100800 */
[----:B------:R-:W-:-:S02]  /*4a80*/  CS2R R222, SRZ ;  /* 0x0000000000de7805 */ /* 0x000fc4000001ff00 */
        /* <DEDUP_REMOVED lines=106> */
[----:B----4-:R-:W-:-:S06]  /*5130*/  WARPGROUP.ARRIVE ;  /* 0x00000000000079c5 */ /* 0x010fcc0000000000 */
[----:B------:R-:W-:Y:S01]  /*5140*/  QGMMA.64x256x32.F32.E4M3.E4M3 R24, gdesc[UR4], R24, gsb0 ;  /* 0x03e00000041879f3 */ /* 0x000fe20008000818 */
[----:B------:R-:W-:Y:S02]  /*5150*/  ULDC UR4, c[0x0][0x50c] ;  /* 0x0001430000047ab9 */ /* 0x000fe40000000800 */
[----:B------:R-:W-:-:S04]  /*5160*/  UISETP.NE.AND UP0, UPT, UR4, 0x2, UPT ;  /* 0x000000020400788c */ /* 0x000fc8000bf05270 */
[----:B------:R-:W-:-:S06]  /*5170*/  USEL UR4, URZ, 0x1, UP0 ;  /* 0x000000013f047887 */ /* 0x000fcc0008000000 */
[----:B------:R-:W-:Y:S01]  /*5180*/  ISETP.NE.AND P0, PT, RZ, UR4, PT ;  /* 0x00000004ff007c0c */ /* 0x000fe2000bf05270 */
[----:B------:R-:W-:-:S12]  /*5190*/  WARPGROUP.DEPBAR.LE gsb0, 0x0 ;  /* 0x00008000000079c5 */ /* 0x000fd80000010000 */
[----:B-1----:R-:W-:Y:S05]  /*51a0*/  @!P0 BRA `(.L_x_20) ;  /* 0x0000002400348947 */ /* 0x002fea0003800000 */
[----:B------:R-:W3:Y:S04]  /*51b0*/  LDL R22, [R1] ;  /* 0x0000000001167983 */ /* 0x000ee80000100800 */
[----:B------:R-:W4:Y:S04]  /*51c0*/  LDL R23, [R1+0x4] ;  /* 0x0000040001177983 */ /* 0x000f280000100800 */
[----:B------:R-:W2:Y:S04]  /*51d0*/  LDL R152, [R1+0x8] ;  /* 0x0000080001987983 */ /* 0x000ea80000100800 */
        /* <DEDUP_REMOVED lines=83> */
[----:B------:R1:W-:Y:S04]  /*5710*/  STL [R1+0x528], R131 ;  /* 0x0005288301007387 */ /* 0x0003e80000100800 */
[----:B-1----:R-:W3:Y:S04]  /*5720*/  LDL R131, [R1+0x158] ;  /* 0x0001580001837983 */ /* 0x002ee80000100800 */
[----:B------:R1:W-:Y:S04]  /*5730*/  STL [R1+0x524], R132 ;  /* 0x0005248401007387 */ /* 0x0003e80000100800 */
[----:B-1----:R-:W4:Y:S04]  /*5740*/  LDL R132, [R1+0x15c] ;  /* 0x00015c0001847983 */ /* 0x002f280000100800 */
[----:B------:R1:W-:Y:S04]  /*5750*/  STL [R1+0x520], R133 ;  /* 0x0005208501007387 */ /* 0x0003e80000100800 */
[----:B-1----:R-:W2:Y:S04]  /*5760*/  LDL R133, [R1+0x160] ;  /* 0x0001600001857983 */ /* 0x002ea80000100800 */
[----:B------:R1:W-:Y:S04]  /*5770*/  STL [R1+0x51c], R134 ;  /* 0x00051c8601007387 */ /* 0x0003e80000100800 */
[----:B-1----:R-:W4:Y:S04]  /*5780*/  LDL R134, [R1+0x164] ;  /* 0x0001640001867983 */ /* 0x002f280000100800 */
        /* <DEDUP_REMOVED lines=40> */
[----:B-----5:R1:W-:Y:S04]  /*5a10*/  STL [R1+0x4c8], R16 ;  /* 0x0004c81001007387 */ /* 0x0203e80000100800 */
[----:B-1----:R-:W4:Y:S04]  /*5a20*/  LDL R16, [R1+0x1b8] ;  /* 0x0001b80001107983 */ /* 0x002f280000100800 */
[----:B------:R1:W-:Y:S04]  /*5a30*/  STL [R1+0x4c4], R2 ;  /* 0x0004c40201007387 */ /* 0x0003e80000100800 */
[----:B-1----:R-:W4:Y:S01]  /*5a40*/  LDL R2, [R1+0x1bc] ;  /* 0x0001bc0001027983 */ /* 0x002f220000100800 */
[----:B--2---:R-:W-:-:S01]  /*5a50*/  FADD R133, RZ, R133 ;  /* 0x00000085ff857221 */ /* 0x004fc20000000000 */
[----:B---3--:R-:W-:Y:S01]  /*5a60*/  FADD R236, RZ, R131 ;  /* 0x00000083ffec7221 */ /* 0x008fe20000000000 */
[----:B----4-:R-:W-:-:S01]  /*5a70*/  FADD R134, RZ, R134 ;  /* 0x00000086ff867221 */ /* 0x010fc20000000000 */
[----:B------:R-:W2:Y:S01]  /*5a80*/  LDL.LU R131, [R1+0x528] ;  /* 0x0005280001837983 */ /* 0x000ea20000300800 */
[----:B------:R-:W-:-:S01]  /*5a90*/  FADD R237, RZ, R132 ;  /* 0x00000084ffed7221 */ /* 0x000fc20000000000 */
[----:B------:R-:W-:Y:S01]  /*5aa0*/  FADD R135, RZ, R135 ;  /* 0x00000087ff877221 */ /* 0x000fe20000000000 */
[----:B------:R-:W-:-:S01]  /*5ab0*/  FADD R21, RZ, R21 ;  /* 0x00000015ff157221 */ /* 0x000fc20000000000 */
[----:B------:R-:W3:Y:S01]  /*5ac0*/  LDL.LU R132, [R1+0x524] ;  /* 0x0005240001847983 */ /* 0x000ee20000300800 */
[----:B------:R-:W-:-:S01]  /*5ad0*/  FADD R20, RZ, R20 ;  /* 0x00000014ff147221 */ /* 0x000fc20000000000 */
[----:B------:R-:W-:Y:S01]  /*5ae0*/  FADD R22, RZ, R22 ;  /* 0x00000016ff167221 */ /* 0x000fe20000000000 */
[----:B------:R-:W-:-:S01]  /*5af0*/  FADD R23, RZ, R23 ;  /* 0x00000017ff177221 */ /* 0x000fc20000000000 */
[----:B------:R1:W-:Y:S01]  /*5b00*/  STL [R1+0x200], R133 ;  /* 0x0002008501007387 */ /* 0x0003e20000100800 */
[----:B------:R-:W-:-:S01]  /*5b10*/  FADD R152, RZ, R152 ;  /* 0x00000098ff987221 */ /* 0x000fc20000000000 */
[----:B------:R-:W-:Y:S01]  /*5b20*/  FADD R153, RZ, R153 ;  /* 0x00000099ff997221 */ /* 0x000fe20000000000 */
[----:B------:R-:W-:-:S01]  /*5b30*/  FADD R154, RZ, R154 ;  /* 0x0000009aff9a7221 */ /* 0x000fc20000000000 */
[----:B------:R-:W-:Y:S01]  /*5b40*/  FADD R155, RZ, R155 ;  /* 0x0000009bff9b7221 */ /* 0x000fe20000000000 */
[----:B------:R-:W-:-:S01]  /*5b50*/  FADD R156, RZ, R156 ;  /* 0x0000009cff9c7221 */ /* 0x000fc20000000000 */
[----:B------:R-:W-:Y:S01]  /*5b60*/  FADD R157, RZ, R157 ;  /* 0x0000009dff9d7221 */ /* 0x000fe20000000000 */
[----:B------:R-:W-:-:S01]  /*5b70*/  FADD R158, RZ, R158 ;  /* 0x0000009eff9e7221 */ /* 0x000fc20000000000 */
[----:B------:R-:W-:Y:S01]  /*5b80*/  FADD R136, RZ, R136 ;  /* 0x00000088ff887221 */ /* 0x000fe20000000000 */
[----:B------:R-:W-:-:S01]  /*5b90*/  FADD R159, RZ, R159 ;  /* 0x0000009fff9f7221 */ /* 0x000fc20000000000 */
[----:B-1----:R-:W4:Y:S01]  /*5ba0*/  LDL.LU R133, [R1+0x520] ;  /* 0x0005200001857983 */ /* 0x002f220000300800 */
        /* <DEDUP_REMOVED lines=96> */
[----:B-1----:R-:W4:Y:S04]  /*61b0*/  LDL.LU R140, [R1+0x504] ;  /* 0x00050400018c7983 */ /* 0x002f280000300800 */
[----:B------:R1:W-:Y:S01]  /*61c0*/  STL [R1+0x220], R141 ;  /* 0x0002208d01007387 */ /* 0x0003e20000100800 */
[----:B------:R-:W-:-:S03]  /*61d0*/  FADD R144, RZ, R144 ;  /* 0x00000090ff907221 */ /* 0x000fc60000000000 */
        /* <DEDUP_REMOVED lines=22> */
[----:B------:R1:W-:Y:S04]  /*6340*/  STL [R1+0x240], R149 ;  /* 0x0002409501007387 */ /* 0x0003e80000100800 */
[----:B-1----:R-:W4:Y:S04]  /*6350*/  LDL.LU R149, [R1+0x4e0] ;  /* 0x0004e00001957983 */ /* 0x002f280000300800 */
[----:B------:R1:W-:Y:S04]  /*6360*/  STL [R1+0x244], R150 ;  /* 0x0002449601007387 */ /* 0x0003e80000100800 */
[----:B-1----:R-:W4:Y:S04]  /*6370*/  LDL.LU R150, [R1+0x4dc] ;  /* 0x0004dc0001967983 */ /* 0x002f280000300800 */
[----:B------:R1:W-:Y:S04]  /*6380*/  STL [R1+0x248], R151 ;  /* 0x0002489701007387 */ /* 0x0003e80000100800 */
[----:B-1----:R-:W4:Y:S01]  /*6390*/  LDL.LU R151, [R1+0x4d8] ;  /* 0x0004d80001977983 */ /* 0x002f220000300800 */
[----:B------:R-:W-:-:S01]  /*63a0*/  FADD R19, RZ, R19 ;  /* 0x00000013ff137221 */ /* 0x000fc20000000000 */
[----:B------:R-:W-:Y:S01]  /*63b0*/  FADD R18, RZ, R18 ;  /* 0x00000012ff127221 */ /* 0x000fe20000000000 */
[----:B------:R-:W-:-:S03]  /*63c0*/  FADD R17, RZ, R17 ;  /* 0x00000011ff117221 */ /* 0x000fc60000000000 */
[----:B------:R1:W-:Y:S01]  /*63d0*/  STL [R1+0x24c], R19 ;  /* 0x00024c1301007387 */ /* 0x0003e20000100800 */
[----:B------:R-:W-:-:S03]  /*63e0*/  FADD R16, RZ, R16 ;  /* 0x00000010ff107221 */ /* 0x000fc60000000000 */
[----:B-1----:R1:W5:Y:S04]  /*63f0*/  LDL.LU R19, [R1+0x4d4] ;  /* 0x0004d40001137983 */ /* 0x0023680000300800 */
[----:B------:R1:W-:Y:S01]  /*6400*/  STL [R1+0x250], R18 ;  /* 0x0002501201007387 */ /* 0x0003e20000100800 */
[----:B------:R-:W-:-:S03]  /*6410*/  FADD R2, RZ, R2 ;  /* 0x00000002ff027221 */ /* 0x000fc60000000000 */
[----:B-1----:R1:W5:Y:S04]  /*6420*/  LDL.LU R18, [R1+0x4d0] ;  /* 0x0004d00001127983 */ /* 0x0023680000300800 */
[----:B------:R2:W-:Y:S04]  /*6430*/  STL [R1+0x254], R17 ;  /* 0x0002541101007387 */ /* 0x0005e80000100800 */
[----:B--2---:R1:W5:Y:S04]  /*6440*/  LDL.LU R17, [R1+0x4cc] ;  /* 0x0004cc0001117983 */ /* 0x0043680000300800 */
[----:B------:R2:W-:Y:S04]  /*6450*/  STL [R1+0x258], R16 ;  /* 0x0002581001007387 */ /* 0x0005e80000100800 */
[----:B--2---:R1:W5:Y:S04]  /*6460*/  LDL.LU R16, [R1+0x4c8] ;  /* 0x0004c80001107983 */ /* 0x0043680000300800 */
[----:B------:R2:W-:Y:S04]  /*6470*/  STL [R1+0x25c], R2 ;  /* 0x00025c0201007387 */ /* 0x0005e80000100800 */
[----:B--2---:R1:W5:Y:S04]  /*6480*/  LDL.LU R2, [R1+0x4c4] ;  /* 0x0004c40001027983 */ /* 0x0043680000300800 */
[----:B------:R2:W-:Y:S04]  /*6490*/  STL [R1+0x260], R21 ;  /* 0x0002601501007387 */ /* 0x0005e80000100800 */
[----:B------:R3:W-:Y:S01]  /*64a0*/  STL [R1+0x264], R20 ;  /* 0x0002641401007387 */ /* 0x0007e20000100800 */
[----:B--2---:R-:W-:-:S01]  /*64b0*/  FADD R21, RZ, R15 ;  /* 0x0000000fff157221 */ /* 0x004fc20000000000 */
[----:B------:R-:W-:Y:S01]  /*64c0*/  FADD R15, RZ, R13 ;  /* 0x0000000dff0f7221 */ /* 0x000fe20000000000 */
[----:B---3--:R-:W-:-:S01]  /*64d0*/  FADD R20, RZ, R14 ;  /* 0x0000000eff147221 */ /* 0x008fc20000000000 */
[----:B------:R-:W-:Y:S01]  /*64e0*/  FADD R14, RZ, R12 ;  /* 0x0000000cff0e7221 */ /* 0x000fe20000000000 */
[----:B------:R-:W-:-:S01]  /*64f0*/  FADD R13, RZ, R11 ;  /* 0x0000000bff0d7221 */ /* 0x000fc20000000000 */
[----:B------:R-:W-:Y:S01]  /*6500*/  STL [R1+0x268], R21 ;  /* 0x0002681501007387 */ /* 0x000fe20000100800 */
[----:B------:R-:W-:-:S01]  /*6510*/  FADD R12, RZ, R10 ;  /* 0x0000000aff0c7221 */ /* 0x000fc20000000000 */
[----:B------:R-:W-:Y:S01]  /*6520*/  FADD R11, RZ, R9 ;  /* 0x00000009ff0b7221 */ /* 0x000fe20000000000 */
[----:B------:R-:W-:-:S01]  /*6530*/  FADD R10, RZ, R8 ;  /* 0x00000008ff0a7221 */ /* 0x000fc20000000000 */
[----:B------:R-:W-:Y:S01]  /*6540*/  STL [R1+0x26c], R20 ;  /* 0x00026c1401007387 */ /* 0x000fe20000100800 */
[----:B------:R-:W-:-:S01]  /*6550*/  FADD R9, RZ, R7 ;  /* 0x00000007ff097221 */ /* 0x000fc20000000000 */
[----:B------:R-:W-:-:S02]  /*6560*/  FADD R8, RZ, R6 ;  /* 0x00000006ff087221 */ /* 0x000fc40000000000 */
[----:B------:R-:W-:Y:S01]  /*6570*/  STL [R1+0x270], R15 ;  /* 0x0002700f01007387 */ /* 0x000fe20000100800 */
[----:B------:R-:W-:-:S03]  /*6580*/  FADD R7, RZ, R5 ;  /* 0x00000005ff077221 */ /* 0x000fc60000000000 */
        /* <DEDUP_REMOVED lines=10> */
[----:B------:R-:W-:Y:S04]  /*6630*/  STL [R1+0x288], R9 ;  /* 0x0002880901007387 */ /* 0x000fe80000100800 */
[----:B------:R-:W-:Y:S04]  /*6640*/  STL [R1+0x28c], R8 ;  /* 0x00028c0801007387 */ /* 0x000fe80000100800 */
[----:B------:R-:W-:Y:S04]  /*6650*/  STL [R1+0x290], R7 ;  /* 0x0002900701007387 */ /* 0x000fe80000100800 */
[----:B------:R-:W-:Y:S04]  /*6660*/  STL [R1+0x294], R6 ;  /* 0x0002940601007387 */ /* 0x000fe80000100800 */
[----:B------:R-:W-:Y:S04]  /*6670*/  STL [R1+0x298], R5 ;  /* 0x0002980501007387 */ /* 0x000fe80000100800 */
[----:B------:R2:W-:Y:S04]  /*6680*/  STL [R1+0x29c], R4 ;  /* 0x00029c0401007387 */ /* 0x0005e80000100800 */
[----:B------:R3:W-:Y:S04]  /*6690*/  STL [R1+0x2a0], R3 ;  /* 0x0002a00301007387 */ /* 0x0007e80000100800 */
[----:B------:R1:W-:Y:S01]  /*66a0*/  STL [R1+0x2a4], R0 ;  /* 0x0002a40001007387 */ /* 0x0003e20000100800 */
[----:B--2---:R-:W-:-:S01]  /*66b0*/  FADD R4, RZ, R26 ;  /* 0x0000001aff047221 */ /* 0x004fc20000000000 */
[----:B---3--:R-:W-:-:S04]  /*66c0*/  FADD R3, RZ, R27 ;  /* 0x0000001bff037221 */ /* 0x008fc80000000000 */
[----:B------:R2:W-:Y:S01]  /*66d0*/  STL [R1+0x2a8], R4 ;  /* 0x0002a80401007387 */ /* 0x0005e20000100800 */
[----:B-1----:R-:W-:-:S03]  /*66e0*/  FADD R0, RZ, R28 ;  /* 0x0000001cff007221 */ /* 0x002fc60000000000 */
[----:B------:R1:W-:Y:S04]  /*66f0*/  STL [R1+0x2ac], R3 ;  /* 0x0002ac0301007387 */ /* 0x0003e80000100800 */
[----:B------:R3:W-:Y:S01]  /*6700*/  STL [R1+0x2b0], R0 ;  /* 0x0002b00001007387 */ /* 0x0007e20000100800 */
[----:B--2---:R-:W-:-:S01]  /*6710*/  FADD R4, RZ, R29 ;  /* 0x0000001dff047221 */ /* 0x004fc20000000000 */
[----:B-1----:R-:W-:-:S04]  /*6720*/  FADD R3, RZ, R30 ;  /* 0x0000001eff037221 */ /* 0x002fc80000000000 */
[----:B------:R1:W-:Y:S01]  /*6730*/  STL [R1+0x2b4], R4 ;  /* 0x0002b40401007387 */ /* 0x0003e20000100800 */
[----:B---3--:R-:W-:-:S03]  /*6740*/  FADD R0, RZ, R31 ;  /* 0x0000001fff007221 */ /* 0x008fc60000000000 */
[----:B------:R2:W-:Y:S04]  /*6750*/  STL [R1+0x2b8], R3 ;  /* 0x0002b80301007387 */ /* 0x0005e80000100800 */
[----:B------:R3:W-:Y:S01]  /*6760*/  STL [R1+0x2bc], R0 ;  /* 0x0002bc0001007387 */ /* 0x0007e20000100800 */
[----:B-1----:R-:W-:-:S01]  /*6770*/  FADD R4, RZ, R32 ;  /* 0x00000020ff047221 */ /* 0x002fc20000000000 */
[----:B--2---:R-:W-:-:S04]  /*6780*/  FADD R3, RZ, R33 ;  /* 0x00000021ff037221 */ /* 0x004fc80000000000 */
        /* <DEDUP_REMOVED lines=199> */
[----:B----4-:R-:W-:-:S03]  /*7400*/  FADD R0, RZ, R133 ;  /* 0x00000085ff007221 */ /* 0x010fc60000000000 */
        /* <DEDUP_REMOVED lines=38> */
[----:B------:R-:W-:-:S05]  /*7670*/  UMOV UR8, URZ ;  /* 0x0000003f00087c82 */ /* 0x000fca0008000000 */
.L_x_20:
[----:B------:R-:W-:Y:S01]  /*7680*/  UIADD3 UR10, UR51, 0x1, URZ ;  /* 0x00000001330a7890 */ /* 0x000fe2000fffe03f */
[----:B------:R-:W-:-:S03]  /*7690*/  UMOV UR5, 0x1 ;  /* 0x0000000100057882 */ /* 0x000fc60000000000 */
[----:B------:R-:W-:-:S04]  /*76a0*/  UISETP.NE.AND UP0, UPT, UR10, 0x6, UPT ;  /* 0x000000060a00788c */ /* 0x000fc8000bf05270 */
[----:B------:R-:W-:Y:S02]  /*76b0*/  USEL UR11, URZ, 0x1, UP0 ;  /* 0x000000013f0b7887 */ /* 0x000fe40008000000 */
[----:B------:R-:W-:Y:S02]  /*76c0*/  USEL UR10, UR10, URZ, UP0 ;  /* 0x0000003f0a0a7287 */ /* 0x000fe40008000000 */
[----:B------:R-:W-:-:S12]  /*76d0*/  ULOP3.LUT UR11, UR36, UR11, URZ, 0x3c, !UPT ;  /* 0x0000000b240b7292 */ /* 0x000fd8000f8e3c3f */
.L_x_15:
[----:B------:R-:W-:-:S04]  /*76e0*/  UISETP.LT.AND UP0, UPT, UR50, 0x1, UPT ;  /* 0x000000013200788c */ /* 0x000fc8000bf01270 */
[----:B------:R-:W-:-:S04]  /*76f0*/  USEL UR6, UR50, 0x1, UP0 ;  /* 0x0000000132067887 */ /* 0x000fc80008000000 */
[----:B------:R-:W-:-:S04]  /*7700*/  UIADD3 UR12, UR50, -UR6, URZ ;  /* 0x80000006320c7290 */ /* 0x000fc8000fffe03f */
[----:B------:R-:W-:-:S06]  /*7710*/  UISETP.GE.AND UP0, UPT, UR12, 0x1, UPT ;  /* 0x000000010c00788c */ /* 0x000fcc000bf06270 */
[----:B------:R-:W-:-:S13]  /*7720*/  PLOP3.LUT P0, PT, PT, PT, UP0, 0x80, 0x0 ;  /* 0x000000000000781c */ /* 0x000fda0003f0f008 */
[----:B------:R-:W-:Y:S05]  /*7730*/  @!P0 BRA `(.L_x_21) ;  /* 0x0000005c00d08947 */ /* 0x000fea0003800000 */
[----:B------:R-:W-:Y:S01]  /*7740*/  UMOV UR13, UR51 ;  /* 0x00000033000d7c82 */ /* 0x000fe20008000000 */
[----:B------:R-:W-:-:S05]  /*7750*/  ULDC UR16, c[0x0][0x50c] ;  /* 0x0001430000107ab9 */ /* 0x000fca0000000800 */
.L_x_29:
[----:B------:R-:W-:-:S06]  /*7760*/  UISETP.NE.AND UP0, UPT, UR49, 0x3, UPT ;  /* 0x000000033100788c */ /* 0x000fcc000bf05270 */
[----:B------:R-:W-:-:S13]  /*7770*/  PLOP3.LUT P1, PT, PT, PT, UP0, 0x80, 0x0 ;  /* 0x000000000000781c */ /* 0x000fda0003f2f008 */
[----:B-1---5:R-:W-:Y:S05]  /*7780*/  @!P1 BRA `(.L_x_22) ;  /* 0x0000000000049947 */ /* 0x022fea0003800000 */
[----:B------:R-:W-:Y:S01]  /*7790*/  BPT.TRAP 0x1 ;  /* 0x000000040000795c */ /* 0x000fe20000300000 */
.L_x_22:
[----:B------:R-:W-:Y:S01]  /*77a0*/  ULEA UR6, UR10, UR48, 0x3 ;  /* 0x000000300a067291 */ /* 0x000fe2000f8e183f */
[----:B-1----:R-:W-:-:S04]  /*77b0*/  MOV R0, UR11 ;  /* 0x0000000b00007c02 */ /* 0x002fc80008000f00 */
[----:B------:R-:W-:-:S04]  /*77c0*/  SHF.L.U32 R0, R0, 0x1f, RZ ;  /* 0x0000001f00007819 */ /* 0x000fc800000006ff */
[----:B------:R1:W3:Y:S01]  /*77d0*/  SYNCS.PHASECHK.TRANS64.TRYWAIT P0, [UR6], R0 ;  /* 0x00000000ff0075a7 */ /* 0x0002e20008000146 */
[----:B------:R-:W-:Y:S05]  /*77e0*/  @!P1 BRA `(.L_x_23) ;  /* 0x0000000000049947 */ /* 0x000fea0003800000 */
[----:B------:R-:W-:Y:S01]  /*77f0*/  BPT.TRAP 0x1 ;  /* 0x000000040000795c */ /* 0x000fe20000300000 */
.L_x_23:
[----:B---3--:R-:W-:Y:S05]  /*7800*/  @P0 BRA `(.L_x_24) ;  /* 0x0000000000080947 */ /* 0x008fea0003800000 */
[----:B------:R-:W3:Y:S02]  /*7810*/  SYNCS.PHASECHK.TRANS64.TRYWAIT P0, [UR6], R0 ;  /* 0x00000000ff0075a7 */ /* 0x000ee40008000146 */
[----:B---3--:R-:W-:Y:S05]  /*7820*/  @!P0 BRA `(.L_x_25) ;  /* 0x0000018c00c48947 */ /* 0x008fea0003800000 */
.L_x_24:
        /* <DEDUP_REMOVED lines=129> */
[----:B------:R-:W-:Y:S02]  /*8040*/  UISETP.NE.AND UP0, UPT, UR4, URZ, UPT ;  /* 0x0000003f0400728c */ /* 0x000fe4000bf05270 */
[----:B------:R-:W-:Y:S02]  /*8050*/  USHF.R.U32.HI UR6, URZ, 0x4, UR6 ;  /* 0x000000043f067899 */ /* 0x000fe40008011606 */
[----:B------:R-:W-:Y:S02]  /*8060*/  USEL UR5, UR5, URZ, !UP0 ;  /* 0x0000003f05057287 */ /* 0x000fe4000c000000 */
[----:B------:R-:W-:Y:S02]  /*8070*/  ULOP3.LUT UR6, UR6, 0x3fff, URZ, 0xc0, !UPT ;  /* 0x00003fff06067892 */ /* 0x000fe4000f8ec03f */
[----:B------:R-:W-:Y:S02]  /*8080*/  ULOP3.LUT UR14, UR9, 0x10000, URZ, 0xfc, !UPT ;  /* 0x00010000090e7892 */ /* 0x000fe4000f8efc3f */
[----:B------:R-:W-:-:S02]  /*8090*/  ULOP3.LUT UR6, UR6, 0x10000, URZ, 0xfc, !UPT ;  /* 0x0001000006067892 */ /* 0x000fc4000f8efc3f */
[----:B------:R-:W-:Y:S02]  /*80a0*/  UISETP.NE.U32.AND UP0, UPT, UR5, URZ, UPT ;  /* 0x0000003f0500728c */ /* 0x000fe4000bf05070 */
[----:B------:R-:W-:Y:S02]  /*80b0*/  ULEA UR14, UR10, UR14, 0xa ;  /* 0x0000000e0a0e7291 */ /* 0x000fe4000f8e503f */
[----:B------:R-:W-:Y:S01]  /*80c0*/  ULEA UR15, UR10, UR6, 0xa ;  /* 0x000000060a0f7291 */ /* 0x000fe2000f8e503f */
[----:B------:R-:W-:Y:S01]  /*80d0*/  UMOV UR5, 0x80000020 ;  /* 0x8000002000057882 */ /* 0x000fe20000000000 */
[----:B------:R-:W-:-:S03]  /*80e0*/  UMOV UR7, 0x80000020 ;  /* 0x8000002000077882 */ /* 0x000fc60000000000 */
[----:B------:R-:W-:Y:S02]  /*80f0*/  UMOV UR4, UR14 ;  /* 0x0000000e00047c82 */ /* 0x000fe40008000000 */
[----:B------:R-:W-:Y:S01]  /*8100*/  UMOV UR6, UR15 ;  /* 0x0000000f00067c82 */ /* 0x000fe20008000000 */
[----:B----4-:R-:W-:-:S06]  /*8110*/  WARPGROUP.ARRIVE ;  /* 0x00000000000079c5 */ /* 0x010fcc0000000000 */
[----:B------:R-:W-:Y:S03]  /*8120*/  QGMMA.64x256x32.F32.E4M3.E4M3 R108, gdesc[UR4], R108, UP0, gsb0 ;  /* 0x03e00000046c79f3 */ /* 0x000fe6000b80086c */
        /* <DEDUP_REMOVED lines=65> */
[----:B----4-:R-:W4:Y:S04]  /*8540*/  LDL.LU.64 R234, [R1+0x8c0] ;  /* 0x0008c00001ea7983 */ /* 0x010f280000300a00 */
[----:B------:R-:W2:Y:S04]  /*8550*/  LDL.LU.64 R232, [R1+0x8b8] ;  /* 0x0008b80001e87983 */ /* 0x000ea80000300a00 */
[----:B------:R-:W3:Y:S04]  /*8560*/  LDL.LU.64 R230, [R1+0x8b0] ;  /* 0x0008b00001e67983 */ /* 0x000ee80000300a00 */
        /* <DEDUP_REMOVED lines=60> */
[----:B------:R-:W3:Y:S01]  /*8930*/  LDL.LU.64 R108, [R1+0x6c8] ;  /* 0x0006c800016c7983 */ /* 0x000ee20000300a00 */
[----:B------:R-:W-:Y:S01]  /*8940*/  UIADD3 UR4, UR14, 0x200, URZ ;  /* 0x000002000e047890 */ /* 0x000fe2000fffe03f */
[----:B------:R-:W-:-:S02]  /*8950*/  UMOV UR5, 0x80000020 ;  /* 0x8000002000057882 */ /* 0x000fc40000000000 */
[----:B----4-:R-:W-:Y:S04]  /*8960*/  STL.64 [R1+0x6c0], R234 ;  /* 0x0006c0ea01007387 */ /* 0x010fe80000100a00 */
[----:B--2---:R-:W-:Y:S04]  /*8970*/  STL.64 [R1+0x6b8], R232 ;  /* 0x0006b8e801007387 */ /* 0x004fe80000100a00 */
[----:B---3--:R-:W-:Y:S04]  /*8980*/  STL.64 [R1+0x6b0], R230 ;  /* 0x0006b0e601007387 */ /* 0x008fe80000100a00 */
        /* <DEDUP_REMOVED lines=38> */
[----:B------:R-:W-:Y:S01]  /*8bf0*/  STL.64 [R1+0x578], R152 ;  /* 0x0005789801007387 */ /* 0x000fe20000100a00 */
[----:B------:R-:W-:-:S06]  /*8c00*/  WARPGROUP.ARRIVE ;  /* 0x00000000000079c5 */ /* 0x000fcc0000000000 */
[----:B------:R-:W-:Y:S03]  /*8c10*/  QGMMA.64x256x32.F32.E4M3.E4M3 R24, gdesc[UR4], R24, UP0, gsb0 ;  /* 0x03e00000041879f3 */ /* 0x000fe6000b800818 */
        /* <DEDUP_REMOVED lines=23> */
[----:B--2---:R-:W2:Y:S04]  /*8d90*/  LDL.LU.64 R108, [R1] ;  /* 0x00000000016c7983 */ /* 0x004ea80000300a00 */
[----:B------:R-:W2:Y:S04]  /*8da0*/  LDL.LU.64 R110, [R1+0x8] ;  /* 0x00000800016e7983 */ /* 0x000ea80000300a00 */
        /* <DEDUP_REMOVED lines=61> */
[----:B------:R-:W2:Y:S01]  /*9180*/  LDL.LU.64 R234, [R1+0x1f8] ;  /* 0x0001f80001ea7983 */ /* 0x000ea20000300a00 */
[----:B------:R-:W-:-:S02]  /*9190*/  UIADD3 UR4, UR14, 0x2, URZ ;  /* 0x000000020e047890 */ /* 0x000fc4000fffe03f */
[----:B------:R-:W-:Y:S01]  /*91a0*/  UIADD3 UR6, UR15, 0x2, URZ ;  /* 0x000000020f067890 */ /* 0x000fe2000fffe03f */
[----:B------:R-:W-:Y:S01]  /*91b0*/  UMOV UR5, 0x80000020 ;  /* 0x8000002000057882 */ /* 0x000fe20000000000 */
[----:B------:R-:W-:Y:S01]  /*91c0*/  UMOV UR7, 0x80000020 ;  /* 0x8000002000077882 */ /* 0x000fe20000000000 */
[----:B--2---:R-:W-:-:S06]  /*91d0*/  WARPGROUP.ARRIVE ;  /* 0x00000000000079c5 */ /* 0x004fcc0000000000 */
[----:B------:R-:W-:Y:S03]  /*91e0*/  QGMMA.64x256x32.F32.E4M3.E4M3 R108, gdesc[UR4], R108, gsb0 ;  /* 0x03e00000046c79f3 */ /* 0x000fe6000800086c */
[----:B------:R-:W-:Y:S02]  /*91f0*/  WARPGROUP.DEPBAR.LE gsb0, 0x0 ;  /* 0x00008000000079c5 */ /* 0x000fe40000010000 */
[----:B------:R-:W-:Y:S01]  /*9200*/  STL.64 [R1], R108 ;  /* 0x0000006c01007387 */ /* 0x000fe20000100a00 */
[----:B------:R-:W-:Y:S02]  /*9210*/  MOV R13, R234 ;  /* 0x000000ea000d7202 */ /* 0x000fe40000000f00 */
        /* <DEDUP_REMOVED lines=20> */
[----:B-1----:R-:W-:-:S03]  /*9360*/  MOV R0, R108 ;  /* 0x0000006c00007202 */ /* 0x002fc60000000f00 */
        /* <DEDUP_REMOVED lines=56> */
[----:B-1----:R1:W5:Y:S04]  /*96f0*/  LDL.LU.64 R234, [R1+0x6c0] ;  /* 0x0006c00001ea7983 */ /* 0x0023680000300a00 */
[----:B------:R1:W5:Y:S04]  /*9700*/  LDL.LU.64 R232, [R1+0x6b8] ;  /* 0x0006b80001e87983 */ /* 0x0003680000300a00 */
        /* <DEDUP_REMOVED lines=62> */
[----:B------:R-:W-:Y:S01]  /*9af0*/  UIADD3 UR4, UR14, 0x202, URZ ;  /* 0x000002020e047890 */ /* 0x000fe2000fffe03f */
[----:B------:R-:W-:Y:S01]  /*9b00*/  UMOV UR5, 0x80000020 ;  /* 0x8000002000057882 */ /* 0x000fe20000000000 */
[----:B------:R-:W-:-:S04]  /*9b10*/  UIADD3 UR8, UR8, 0x2, URZ ;  /* 0x0000000208087890 */ /* 0x000fc8000fffe03f */
[----:B------:R-:W-:Y:S01]  /*9b20*/  UISETP.NE.AND UP0, UPT, UR8, UR16, UPT ;  /* 0x000000100800728c */ /* 0x000fe2000bf05270 */
[----:B--2---:R-:W-:-:S06]  /*9b30*/  WARPGROUP.ARRIVE ;  /* 0x00000000000079c5 */ /* 0x004fcc0000000000 */
[----:B------:R-:W-:Y:S01]  /*9b40*/  QGMMA.64x256x32.F32.E4M3.E4M3 R24, gdesc[UR4], R24, gsb0 ;  /* 0x03e00000041879f3 */ /* 0x000fe20008000818 */
[----:B------:R-:W-:-:S06]  /*9b50*/  USEL UR4, URZ, 0x1, UP0 ;  /* 0x000000013f047887 */ /* 0x000fcc0008000000 */
[----:B------:R-:W-:Y:S01]  /*9b60*/  ISETP.NE.AND P0, PT, RZ, UR4, PT ;  /* 0x00000004ff007c0c */ /* 0x000fe2000bf05270 */
[----:B------:R-:W-:-:S12]  /*9b70*/  WARPGROUP.DEPBAR.LE gsb0, 0x0 ;  /* 0x00008000000079c5 */ /* 0x000fd80000010000 */
[----:B-1----:R-:W-:Y:S05]  /*9b80*/  @!P0 BRA `(.L_x_26) ;  /* 0x00000038005c8947 */ /* 0x002fea0003800000 */
[----:B------:R1:W-:Y:S04]  /*9b90*/  STL [R1+0x668], R51 ;  /* 0x0006683301007387 */ /* 0x0003e80000100800 */
[----:B------:R2:W-:Y:S01]  /*9ba0*/  STL [R1+0x664], R52 ;  /* 0x0006643401007387 */ /* 0x0005e20000100800 */
[----:B-1----:R-:W-:-:S03]  /*9bb0*/  MOV R51, R0 ;  /* 0x0000000000337202 */ /* 0x002fc60000000f00 */
[----:B--2---:R-:W2:Y:S04]  /*9bc0*/  LDL R52, [R1+0x4] ;  /* 0x0000040001347983 */ /* 0x004ea80000100800 */
[----:B------:R1:W-:Y:S04]  /*9bd0*/  STL [R1+0x660], R53 ;  /* 0x0006603501007387 */ /* 0x0003e80000100800 */
[----:B-1----:R-:W3:Y:S04]  /*9be0*/  LDL R53, [R1+0x8] ;  /* 0x0000080001357983 */ /* 0x002ee80000100800 */
        /* <DEDUP_REMOVED lines=156> */
[----:B------:R-:W4:Y:S04]  /*a5b0*/  LDL.LU R9, [R1+0x210] ;  /* 0x0002100001097983 */ /* 0x000f280000300800 */
[----:B------:R-:W4:Y:S04]  /*a5c0*/  LDL.LU R0, [R1+0x214] ;  /* 0x0002140001007983 */ /* 0x000f280000300800 */
        /* <DEDUP_REMOVED lines=11> */
[----:B-1----:R-:W4:Y:S04]  /*a680*/  LDL.LU R137, [R1+0x20c] ;  /* 0x00020c0001897983 */ /* 0x002f280000300800 */
        /* <DEDUP_REMOVED lines=37> */
[----:B-1----:R-:W4:Y:S01]  /*a8e0*/  LDL R2, [R1+0x144] ;  /* 0x0001440001027983 */ /* 0x002f220000100800 */
[----:B------:R-:W-:-:S01]  /*a8f0*/  FADD R22, R51, R22 ;  /* 0x0000001633167221 */ /* 0x000fc20000000000 */
[----:B--2---:R-:W-:Y:S01]  /*a900*/  FADD R23, R52, R23 ;  /* 0x0000001734177221 */ /* 0x004fe20000000000 */
[----:B---3--:R-:W-:-:S01]  /*a910*/  FADD R152, R53, R152 ;  /* 0x0000009835987221 */ /* 0x008fc20000000000 */
[----:B------:R-:W2:Y:S01]  /*a920*/  LDL.LU R51, [R1+0x668] ;  /* 0x0006680001337983 */ /* 0x000ea20000300800 */
[----:B----4-:R-:W-:-:S01]  /*a930*/  FADD R153, R54, R153 ;  /* 0x0000009936997221 */ /* 0x010fc20000000000 */
[----:B------:R-:W-:-:S02]  /*a940*/  FADD R154, R55, R154 ;  /* 0x0000009a379a7221 */ /* 0x000fc40000000000 */
[----:B------:R-:W3:Y:S01]  /*a950*/  LDL.LU R52, [R1+0x664] ;  /* 0x0006640001347983 */ /* 0x000ee20000300800 */
[----:B------:R-:W-:-:S03]  /*a960*/  FADD R155, R56, R155 ;  /* 0x0000009b389b7221 */ /* 0x000fc60000000000 */
[----:B------:R-:W4:Y:S01]  /*a970*/  LDL.LU R53, [R1+0x660] ;  /* 0x0006600001357983 */ /* 0x000f220000300800 */
        /* <DEDUP_REMOVED lines=142> */
[----:B------:R-:W-:-:S01]  /*b260*/  FADD R227, R128, R227 ;  /* 0x000000e380e37221 */ /* 0x000fc20000000000 */
[----:B------:R-:W-:Y:S02]  /*b270*/  FADD R148, R149, R148 ;  /* 0x0000009495947221 */ /* 0x000fe40000000000 */
[----:B------:R-:W4:Y:S01]  /*b280*/  LDL.LU R125, [R1+0x540] ;  /* 0x00054000017d7983 */ /* 0x000f220000300800 */
[----:B------:R-:W-:-:S01]  /*b290*/  FADD R228, R129, R228 ;  /* 0x000000e481e47221 */ /* 0x000fc20000000000 */
[----:B------:R-:W-:Y:S02]  /*b2a0*/  FADD R145, R147, R145 ;  /* 0x0000009193917221 */ /* 0x000fe40000000000 */
[----:B------:R-:W4:Y:S01]  /*b2b0*/  LDL.LU R126, [R1+0x53c] ;  /* 0x00053c00017e7983 */ /* 0x000f220000300800 */
[----:B------:R-:W-:-:S01]  /*b2c0*/  FADD R229, R130, R229 ;  /* 0x000000e582e57221 */ /* 0x000fc20000000000 */
[----:B------:R-:W-:-:S02]  /*b2d0*/  FADD R9, R135, R9 ;  /* 0x0000000987097221 */ /* 0x000fc40000000000 */
[----:B------:R-:W4:Y:S01]  /*b2e0*/  LDL.LU R127, [R1+0x538] ;  /* 0x00053800017f7983 */ /* 0x000f220000300800 */
[----:B------:R-:W-:-:S01]  /*b2f0*/  FADD R230, R131, R230 ;  /* 0x000000e683e67221 */ /* 0x000fc20000000000 */
[----:B------:R-:W-:Y:S02]  /*b300*/  FADD R141, R143, R141 ;  /* 0x0000008d8f8d7221 */ /* 0x000fe40000000000 */
[----:B------:R-:W4:Y:S01]  /*b310*/  LDL.LU R128, [R1+0x534] ;  /* 0x0005340001807983 */ /* 0x000f220000300800 */
[----:B------:R-:W-:-:S03]  /*b320*/  FADD R137, R139, R137 ;  /* 0x000000898b897221 */ /* 0x000fc60000000000 */
[----:B------:R-:W4:Y:S04]  /*b330*/  LDL.LU R129, [R1+0x530] ;  /* 0x0005300001817983 */ /* 0x000f280000300800 */
[----:B------:R-:W4:Y:S04]  /*b340*/  LDL.LU R130, [R1+0x52c] ;  /* 0x00052c0001827983 */ /* 0x000f280000300800 */
[----:B------:R-:W4:Y:S01]  /*b350*/  LDL.LU R131, [R1+0x528] ;  /* 0x0005280001837983 */ /* 0x000f220000300800 */
[----:B------:R-:W-:-:S01]  /*b360*/  FADD R0, R133, R0 ;  /* 0x0000000085007221 */ /* 0x000fc20000000000 */
[----:B------:R-:W-:Y:S01]  /*b370*/  FADD R236, R151, R236 ;  /* 0x000000ec97ec7221 */ /* 0x000fe20000000000 */
[----:B------:R-:W-:-:S01]  /*b380*/  FADD R235, R19, R235 ;  /* 0x000000eb13eb7221 */ /* 0x000fc20000000000 */
[----:B------:R-:W-:Y:S01]  /*b390*/  STL [R1+0x200], R148 ;  /* 0x0002009401007387 */ /* 0x000fe20000100800 */
[----:B------:R-:W-:-:S01]  /*b3a0*/  FADD R234, R18, R234 ;  /* 0x000000ea12ea7221 */ /* 0x000fc20000000000 */
[----:B------:R-:W-:Y:S01]  /*b3b0*/  FADD R233, R17, R233 ;  /* 0x000000e911e97221 */ /* 0x000fe20000000000 */
[----:B------:R-:W-:-:S01]  /*b3c0*/  FADD R232, R16, R232 ;  /* 0x000000e810e87221 */ /* 0x000fc20000000000 */
[----:B------:R-:W-:Y:S01]  /*b3d0*/  STL [R1+0x204], R145 ;  /* 0x0002049101007387 */ /* 0x000fe20000100800 */
[----:B------:R-:W-:-:S01]  /*b3e0*/  FADD R231, R2, R231 ;  /* 0x000000e702e77221 */ /* 0x000fc20000000000 */
[----:B------:R-:W-:-:S02]  /*b3f0*/  FADD R237, R150, R237 ;  /* 0x000000ed96ed7221 */ /* 0x000fc40000000000 */
[----:B------:R1:W-:Y:S04]  /*b400*/  STL [R1+0x210], R9 ;  /* 0x0002100901007387 */ /* 0x0003e80000100800 */
[----:B------:R-:W-:Y:S04]  /*b410*/  STL [R1+0x208], R141 ;  /* 0x0002088d01007387 */ /* 0x000fe80000100800 */
[----:B-1----:R-:W2:Y:S04]  /*b420*/  LDL.LU R9, [R1+0x238] ;  /* 0x0002380001097983 */ /* 0x002ea80000300800 */
[----:B------:R1:W-:Y:S04]  /*b430*/  STL [R1+0x20c], R137 ;  /* 0x00020c8901007387 */ /* 0x0003e80000100800 */
[----:B------:R-:W3:Y:S04]  /*b440*/  LDL.LU R133, [R1+0x218] ;  /* 0x0002180001857983 */ /* 0x000ee80000300800 */
[----:B------:R-:W4:Y:S04]  /*b450*/  LDL.LU R135, [R1+0x21c] ;  /* 0x00021c0001877983 */ /* 0x000f280000300800 */
[----:B-1----:R-:W2:Y:S04]  /*b460*/  LDL.LU R137, [R1+0x220] ;  /* 0x0002200001897983 */ /* 0x002ea80000300800 */
[----:B------:R1:W-:Y:S04]  /*b470*/  STL [R1+0x214], R0 ;  /* 0x0002140001007387 */ /* 0x0003e80000100800 */
[----:B------:R-:W2:Y:S04]  /*b480*/  LDL.LU R151, [R1+0x224] ;  /* 0x0002240001977983 */ /* 0x000ea80000300800 */
[----:B------:R-:W2:Y:S04]  /*b490*/  LDL.LU R19, [R1+0x228] ;  /* 0x0002280001137983 */ /* 0x000ea80000300800 */
[----:B------:R-:W2:Y:S04]  /*b4a0*/  LDL.LU R18, [R1+0x22c] ;  /* 0x00022c0001127983 */ /* 0x000ea80000300800 */
[----:B------:R-:W2:Y:S04]  /*b4b0*/  LDL.LU R17, [R1+0x230] ;  /* 0x0002300001117983 */ /* 0x000ea80000300800 */
[----:B------:R-:W2:Y:S04]  /*b4c0*/  LDL.LU R16, [R1+0x234] ;  /* 0x0002340001107983 */ /* 0x000ea80000300800 */
[----:B-1----:R-:W2:Y:S04]  /*b4d0*/  LDL.LU R0, [R1+0x23c] ;  /* 0x00023c0001007983 */ /* 0x002ea80000300800 */
[----:B------:R-:W2:Y:S04]  /*b4e0*/  LDL.LU R2, [R1+0x240] ;  /* 0x0002400001027983 */ /* 0x000ea80000300800 */
[----:B------:R-:W2:Y:S04]  /*b4f0*/  LDL R150, [R1+0x1a4] ;  /* 0x0001a40001967983 */ /* 0x000ea80000100800 */
[----:B------:R-:W2:Y:S04]  /*b500*/  LDL R148, [R1+0x1a8] ;  /* 0x0001a80001947983 */ /* 0x000ea80000100800 */
[----:B------:R-:W2:Y:S04]  /*b510*/  LDL R139, [R1+0x1ac] ;  /* 0x0001ac00018b7983 */ /* 0x000ea80000100800 */
[----:B------:R-:W2:Y:S04]  /*b520*/  LDL R141, [R1+0x1b0] ;  /* 0x0001b000018d7983 */ /* 0x000ea80000100800 */
[----:B------:R-:W2:Y:S04]  /*b530*/  LDL R143, [R1+0x1b4] ;  /* 0x0001b400018f7983 */ /* 0x000ea80000100800 */
[----:B------:R-:W2:Y:S04]  /*b540*/  LDL R145, [R1+0x1b8] ;  /* 0x0001b80001917983 */ /* 0x000ea80000100800 */
[----:B------:R-:W2:Y:S04]  /*b550*/  LDL R147, [R1+0x1bc] ;  /* 0x0001bc0001937983 */ /* 0x000ea80000100800 */
[----:B------:R-:W2:Y:S01]  /*b560*/  LDL R149, [R1+0x1c0] ;  /* 0x0001c00001957983 */ /* 0x000ea20000100800 */
[----:B---3--:R-:W-:-:S03]  /*b570*/  FADD R133, R132, R133 ;  /* 0x0000008584857221 */ /* 0x008fc60000000000 */
[----:B------:R-:W3:Y:S01]  /*b580*/  LDL.LU R132, [R1+0x524] ;  /* 0x0005240001847983 */ /* 0x000ee20000300800 */
[----:B----4-:R-:W-:-:S03]  /*b590*/  FADD R135, R134, R135 ;  /* 0x0000008786877221 */ /* 0x010fc60000000000 */
[----:B------:R1:W-:Y:S01]  /*b5a0*/  STL [R1+0x218], R133 ;  /* 0x0002188501007387 */ /* 0x0003e20000100800 */
[----:B--2---:R-:W-:-:S03]  /*b5b0*/  FADD R137, R136, R137 ;  /* 0x0000008988897221 */ /* 0x004fc60000000000 */
[----:B-1----:R-:W2:Y:S01]  /*b5c0*/  LDL.LU R133, [R1+0x520] ;  /* 0x0005200001857983 */ /* 0x002ea20000300800 */
[----:B------:R-:W-:-:S03]  /*b5d0*/  FADD R151, R138, R151 ;  /* 0x000000978a977221 */ /* 0x000fc60000000000 */
[----:B------:R-:W4:Y:S01]  /*b5e0*/  LDL.LU R134, [R1+0x51c] ;  /* 0x00051c0001867983 */ /* 0x000f220000300800 */
[----:B------:R-:W-:-:S03]  /*b5f0*/  FADD R19, R146, R19 ;  /* 0x0000001392137221 */ /* 0x000fc60000000000 */
[----:B------:R1:W-:Y:S01]  /*b600*/  STL [R1+0x21c], R135 ;  /* 0x00021c8701007387 */ /* 0x0003e20000100800 */
[----:B------:R-:W-:-:S01]  /*b610*/  FADD R18, R144, R18 ;  /* 0x0000001290127221 */ /* 0x000fc20000000000 */
[----:B------:R-:W-:Y:S02]  /*b620*/  FADD R17, R142, R17 ;  /* 0x000000118e117221 */ /* 0x000fe40000000000 */
[----:B-1----:R-:W4:Y:S04]  /*b630*/  LDL.LU R135, [R1+0x518] ;  /* 0x0005180001877983 */ /* 0x002f280000300800 */
[----:B------:R-:W4:Y:S04]  /*b640*/  LDL.LU R136, [R1+0x514] ;  /* 0x0005140001887983 */ /* 0x000f280000300800 */
[----:B------:R1:W-:Y:S01]  /*b650*/  STL [R1+0x220], R137 ;  /* 0x0002208901007387 */ /* 0x0003e20000100800 */
[----:B------:R-:W-:-:S01]  /*b660*/  FADD R16, R140, R16 ;  /* 0x000000108c107221 */ /* 0x000fc20000000000 */
[----:B------:R-:W-:Y:S01]  /*b670*/  FADD R9, R12, R9 ;  /* 0x000000090c097221 */ /* 0x000fe20000000000 */
[----:B------:R-:W-:-:S01]  /*b680*/  FADD R0, R7, R0 ;  /* 0x0000000007007221 */ /* 0x000fc20000000000 */
[----:B-1----:R-:W4:Y:S04]  /*b690*/  LDL.LU R137, [R1+0x510] ;  /* 0x0005100001897983 */ /* 0x002f280000300800 */
[----:B------:R-:W4:Y:S04]  /*b6a0*/  LDL.LU R138, [R1+0x50c] ;  /* 0x00050c00018a7983 */ /* 0x000f280000300800 */
[----:B------:R-:W-:Y:S04]  /*b6b0*/  STL [R1+0x224], R151 ;  /* 0x0002249701007387 */ /* 0x000fe80000100800 */
[----:B------:R1:W-:Y:S04]  /*b6c0*/  STL [R1+0x228], R19 ;  /* 0x0002281301007387 */ /* 0x0003e80000100800 */
[----:B------:R-:W-:Y:S04]  /*b6d0*/  STL [R1+0x22c], R18 ;  /* 0x00022c1201007387 */ /* 0x000fe80000100800 */
[----:B-1----:R-:W3:Y:S04]  /*b6e0*/  LDL.LU R19, [R1+0x244] ;  /* 0x0002440001137983 */ /* 0x002ee80000300800 */
[----:B------:R1:W-:Y:S01]  /*b6f0*/  STL [R1+0x230], R17 ;  /* 0x0002301101007387 */ /* 0x0003e20000100800 */
[----:B------:R-:W-:-:S03]  /*b700*/  FADD R2, R5, R2 ;  /* 0x0000000205027221 */ /* 0x000fc60000000000 */
[----:B-1----:R-:W2:Y:S04]  /*b710*/  LDL.LU R17, [R1+0x248] ;  /* 0x0002480001117983 */ /* 0x002ea80000300800 */
[----:B------:R-:W-:Y:S04]  /*b720*/  STL [R1+0x234], R16 ;  /* 0x0002341001007387 */ /* 0x000fe80000100800 */
[----:B------:R-:W-:Y:S04]  /*b730*/  STL [R1+0x238], R9 ;  /* 0x0002380901007387 */ /* 0x000fe80000100800 */
[----:B------:R1:W-:Y:S04]  /*b740*/  STL [R1+0x23c], R0 ;  /* 0x00023c0001007387 */ /* 0x0003e80000100800 */
[----:B-1----:R-:W4:Y:S04]  /*b750*/  LDL.LU R0, [R1+0x27c] ;  /* 0x00027c0001007983 */ /* 0x002f280000300800 */
[----:B------:R-:W4:Y:S04]  /*b760*/  LDL.LU R140, [R1+0x24c] ;  /* 0x00024c00018c7983 */ /* 0x000f280000300800 */
[----:B------:R-:W4:Y:S04]  /*b770*/  LDL.LU R142, [R1+0x250] ;  /* 0x00025000018e7983 */ /* 0x000f280000300800 */
[----:B------:R-:W4:Y:S04]  /*b780*/  LDL.LU R144, [R1+0x254] ;  /* 0x0002540001907983 */ /* 0x000f280000300800 */
[----:B------:R1:W-:Y:S04]  /*b790*/  STL [R1+0x240], R2 ;  /* 0x0002400201007387 */ /* 0x0003e80000100800 */
[----:B------:R-:W4:Y:S04]  /*b7a0*/  LDL.LU R146, [R1+0x258] ;  /* 0x0002580001927983 */ /* 0x000f280000300800 */
[----:B------:R-:W4:Y:S04]  /*b7b0*/  LDL.LU R151, [R1+0x25c] ;  /* 0x00025c0001977983 */ /* 0x000f280000300800 */
[----:B------:R-:W4:Y:S04]  /*b7c0*/  LDL.LU R18, [R1+0x260] ;  /* 0x0002600001127983 */ /* 0x000f280000300800 */
[----:B------:R-:W4:Y:S04]  /*b7d0*/  LDL.LU R16, [R1+0x264] ;  /* 0x0002640001107983 */ /* 0x000f280000300800 */
[----:B------:R-:W4:Y:S04]  /*b7e0*/  LDL.LU R12, [R1+0x268] ;  /* 0x00026800010c7983 */ /* 0x000f280000300800 */
[----:B------:R-:W4:Y:S04]  /*b7f0*/  LDL.LU R9, [R1+0x26c] ;  /* 0x00026c0001097983 */ /* 0x000f280000300800 */
[----:B------:R-:W4:Y:S04]  /*b800*/  LDL.LU R7, [R1+0x270] ;  /* 0x0002700001077983 */ /* 0x000f280000300800 */
[----:B------:R-:W4:Y:S04]  /*b810*/  LDL.LU R5, [R1+0x274] ;  /* 0x0002740001057983 */ /* 0x000f280000300800 */
[----:B-1----:R-:W4:Y:S01]  /*b820*/  LDL.LU R2, [R1+0x278] ;  /* 0x0002780001027983 */ /* 0x002f220000300800 */
[----:B---3--:R-:W-:-:S03]  /*b830*/  FADD R19, R150, R19 ;  /* 0x0000001396137221 */ /* 0x008fc60000000000 */
[----:B------:R-:W3:Y:S01]  /*b840*/  LDL R150, [R1+0x1e4] ;  /* 0x0001e40001967983 */ /* 0x000ee20000100800 */
[----:B--2---:R-:W-:-:S03]  /*b850*/  FADD R17, R148, R17 ;  /* 0x0000001194117221 */ /* 0x004fc60000000000 */
[----:B------:R-:W2:Y:S04]  /*b860*/  LDL R148, [R1+0x1e0] ;  /* 0x0001e00001947983 */ /* 0x000ea80000100800 */
[----:B------:R1:W-:Y:S04]  /*b870*/  STL [R1+0x244], R19 ;  /* 0x0002441301007387 */ /* 0x0003e80000100800 */
[----:B-1----:R-:W3:Y:S04]  /*b880*/  LDL R19, [R1+0x1e8] ;  /* 0x0001e80001137983 */ /* 0x002ee80000100800 */
[----:B------:R1:W-:Y:S01]  /*b890*/  STL [R1+0x248], R17 ;  /* 0x0002481101007387 */ /* 0x0003e20000100800 */
[----:B----4-:R-:W-:-:S03]  /*b8a0*/  FADD R140, R139, R140 ;  /* 0x0000008c8b8c7221 */ /* 0x010fc60000000000 */
[----:B-1----:R-:W4:Y:S01]  /*b8b0*/  LDL R17, [R1+0x1ec] ;  /* 0x0001ec0001117983 */ /* 0x002f220000100800 */
[----:B------:R-:W-:-:S03]  /*b8c0*/  FADD R142, R141, R142 ;  /* 0x0000008e8d8e7221 */ /* 0x000fc60000000000 */
[----:B------:R-:W4:Y:S01]  /*b8d0*/  LDL.LU R139, [R1+0x508] ;  /* 0x00050800018b7983 */ /* 0x000f220000300800 */
[----:B------:R-:W-:-:S03]  /*b8e0*/  FADD R144, R143, R144 ;  /* 0x000000908f907221 */ /* 0x000fc60000000000 */
[----:B------:R1:W-:Y:S01]  /*b8f0*/  STL [R1+0x24c], R140 ;  /* 0x00024c8c01007387 */ /* 0x0003e20000100800 */
[----:B------:R-:W-:-:S03]  /*b900*/  FADD R146, R145, R146 ;  /* 0x0000009291927221 */ /* 0x000fc60000000000 */
[----:B-1----:R-:W4:Y:S04]  /*b910*/  LDL.LU R140, [R1+0x504] ;  /* 0x00050400018c7983 */ /* 0x002f280000300800 */
[----:B------:R-:W4:Y:S04]  /*b920*/  LDL.LU R141, [R1+0x500] ;  /* 0x00050000018d7983 */ /* 0x000f280000300800 */
[----:B------:R1:W-:Y:S01]  /*b930*/  STL [R1+0x250], R142 ;  /* 0x0002508e01007387 */ /* 0x0003e20000100800 */
[----:B------:R-:W-:-:S01]  /*b940*/  FADD R151, R147, R151 ;  /* 0x0000009793977221 */ /* 0x000fc20000000000 */
[----:B------:R-:W-:Y:S01]  /*b950*/  FADD R18, R149, R18 ;  /* 0x0000001295127221 */ /* 0x000fe20000000000 */
[----:B------:R-:W-:-:S01]  /*b960*/  FADD R16, R20, R16 ;  /* 0x0000001014107221 */ /* 0x000fc20000000000 */
[----:B------:R-:W-:Y:S01]  /*b970*/  FADD R12, R14, R12 ;  /* 0x0000000c0e0c7221 */ /* 0x000fe20000000000 */
[----:B-1----:R-:W4:Y:S04]  /*b980*/  LDL.LU R142, [R1+0x4fc] ;  /* 0x0004fc00018e7983 */ /* 0x002f280000300800 */
[----:B------:R-:W4:Y:S04]  /*b990*/  LDL.LU R143, [R1+0x4f8] ;  /* 0x0004f800018f7983 */ /* 0x000f280000300800 */
[----:B------:R1:W-:Y:S01]  /*b9a0*/  STL [R1+0x254], R144 ;  /* 0x0002549001007387 */ /* 0x0003e20000100800 */
[----:B------:R-:W-:-:S01]  /*b9b0*/  FADD R9, R10, R9 ;  /* 0x000000090a097221 */ /* 0x000fc20000000000 */
[----:B------:R-:W-:-:S02]  /*b9c0*/  FADD R7, R8, R7 ;  /* 0x0000000708077221 */ /* 0x000fc40000000000 */
[----:B-1----:R-:W4:Y:S04]  /*b9d0*/  LDL.LU R144, [R1+0x4f4] ;  /* 0x0004f40001907983 */ /* 0x002f280000300800 */
[----:B------:R-:W4:Y:S04]  /*b9e0*/  LDL.LU R145, [R1+0x4f0] ;  /* 0x0004f00001917983 */ /* 0x000f280000300800 */
[----:B------:R1:W-:Y:S01]  /*b9f0*/  STL [R1+0x258], R146 ;  /* 0x0002589201007387 */ /* 0x0003e20000100800 */
[----:B------:R-:W-:-:S01]  /*ba00*/  FADD R5, R6, R5 ;  /* 0x0000000506057221 */ /* 0x000fc20000000000 */
[----:B------:R-:W-:-:S02]  /*ba10*/  FADD R2, R4, R2 ;  /* 0x0000000204027221 */ /* 0x000fc40000000000 */
[----:B-1----:R-:W4:Y:S04]  /*ba20*/  LDL.LU R146, [R1+0x4ec] ;  /* 0x0004ec0001927983 */ /* 0x002f280000300800 */
[----:B------:R-:W4:Y:S04]  /*ba30*/  LDL.LU R147, [R1+0x4e8] ;  /* 0x0004e80001937983 */ /* 0x000f280000300800 */
[----:B------:R1:W-:Y:S04]  /*ba40*/  STL [R1+0x25c], R151 ;  /* 0x00025c9701007387 */ /* 0x0003e80000100800 */
[----:B------:R1:W-:Y:S04]  /*ba50*/  STL [R1+0x260], R18 ;  /* 0x0002601201007387 */ /* 0x0003e80000100800 */
[----:B------:R1:W-:Y:S04]  /*ba60*/  STL [R1+0x264], R16 ;  /* 0x0002641001007387 */ /* 0x0003e80000100800 */
[----:B------:R1:W-:Y:S04]  /*ba70*/  STL [R1+0x268], R12 ;  /* 0x0002680c01007387 */ /* 0x0003e80000100800 */
[----:B------:R1:W-:Y:S04]  /*ba80*/  STL [R1+0x26c], R9 ;  /* 0x00026c0901007387 */ /* 0x0003e80000100800 */
[----:B------:R1:W-:Y:S01]  /*ba90*/  STL [R1+0x270], R7 ;  /* 0x0002700701007387 */ /* 0x0003e20000100800 */
[----:B------:R-:W-:-:S03]  /*baa0*/  FADD R0, R3, R0 ;  /* 0x0000000003007221 */ /* 0x000fc60000000000 */
[----:B------:R-:W2:Y:S04]  /*bab0*/  LDL.LU R149, [R1+0x280] ;  /* 0x0002800001957983 */ /* 0x000ea80000300800 */
[----:B------:R1:W-:Y:S04]  /*bac0*/  STL [R1+0x274], R5 ;  /* 0x0002740501007387 */ /* 0x0003e80000100800 */
[----:B-1----:R-:W3:Y:S04]  /*bad0*/  LDL.LU R151, [R1+0x284] ;  /* 0x0002840001977983 */ /* 0x002ee80000300800 */
[----:B------:R1:W-:Y:S04]  /*bae0*/  STL [R1+0x278], R2 ;  /* 0x0002780201007387 */ /* 0x0003e80000100800 */
        /* <DEDUP_REMOVED lines=14> */
[----:B-1----:R-:W4:Y:S04]  /*bbd0*/  LDL.LU R2, [R1+0x2bc] ;  /* 0x0002bc0001027983 */ /* 0x002f280000300800 */
[----:B------:R-:W4:Y:S01]  /*bbe0*/  LDL.LU R0, [R1+0x2c0] ;  /* 0x0002c00001007983 */ /* 0x000f220000300800 */
[----:B--2---:R-:W-:-:S03]  /*bbf0*/  FADD R149, R148, R149 ;  /* 0x0000009594957221 */ /* 0x004fc60000000000 */
[----:B------:R-:W2:Y:S04]  /*bc00*/  LDL.LU R148, [R1+0x4e4] ;  /* 0x0004e40001947983 */ /* 0x000ea80000300800 */
[----:B------:R1:W-:Y:S01]  /*bc10*/  STL [R1+0x280], R149 ;  /* 0x0002809501007387 */ /* 0x0003e20000100800 */
[----:B---3--:R-:W-:-:S03]  /*bc20*/  FADD R151, R150, R151 ;  /* 0x0000009796977221 */ /* 0x008fc60000000000 */
[----:B-1----:R-:W3:Y:S01]  /*bc30*/  LDL.LU R149, [R1+0x4e0] ;  /* 0x0004e00001957983 */ /* 0x002ee20000300800 */
[----:B----4-:R-:W-:-:S03]  /*bc40*/  FADD R18, R19, R18 ;  /* 0x0000001213127221 */ /* 0x010fc60000000000 */
[----:B------:R-:W4:Y:S04]  /*bc50*/  LDL.LU R150, [R1+0x4dc] ;  /* 0x0004dc0001967983 */ /* 0x000f280000300800 */
[----:B------:R1:W-:Y:S01]  /*bc60*/  STL [R1+0x284], R151 ;  /* 0x0002849701007387 */ /* 0x0003e20000100800 */
[----:B------:R-:W-:-:S01]  /*bc70*/  FADD R16, R17, R16 ;  /* 0x0000001011107221 */ /* 0x000fc20000000000 */
[----:B------:R-:W-:Y:S02]  /*bc80*/  FADD R20, R21, R20 ;  /* 0x0000001415147221 */ /* 0x000fe40000000000 */
[----:B-1----:R-:W4:Y:S01]  /*bc90*/  LDL.LU R151, [R1+0x4d8] ;  /* 0x0004d80001977983 */ /* 0x002f220000300800 */
[----:B------:R-:W-:-:S03]  /*bca0*/  FADD R14, R15, R14 ;  /* 0x0000000e0f0e7221 */ /* 0x000fc60000000000 */
[----:B------:R1:W5:Y:S01]  /*bcb0*/  LDL.LU R19, [R1+0x4d4] ;  /* 0x0004d40001137983 */ /* 0x0003620000300800 */
[----:B------:R-:W-:-:S03]  /*bcc0*/  FADD R12, R13, R12 ;  /* 0x0000000c0d0c7221 */ /* 0x000fc60000000000 */
[----:B------:R1:W-:Y:S01]  /*bcd0*/  STL [R1+0x288], R18 ;  /* 0x0002881201007387 */ /* 0x0003e20000100800 */
[----:B------:R-:W-:-:S01]  /*bce0*/  FADD R10, R11, R10 ;  /* 0x0000000a0b0a7221 */ /* 0x000fc20000000000 */
[----:B------:R-:W-:Y:S01]  /*bcf0*/  FADD R9, R24, R9 ;  /* 0x0000000918097221 */ /* 0x000fe20000000000 */
[----:B------:R-:W-:-:S01]  /*bd00*/  FADD R8, R25, R8 ;  /* 0x0000000819087221 */ /* 0x000fc20000000000 */
[----:B-1----:R1:W5:Y:S04]  /*bd10*/  LDL.LU R18, [R1+0x4d0] ;  /* 0x0004d00001127983 */ /* 0x0023680000300800 */
[----:B------:R1:W5:Y:S01]  /*bd20*/  LDL.LU R17, [R1+0x4cc] ;  /* 0x0004cc0001117983 */ /* 0x0003620000300800 */
[----:B------:R-:W-:-:S03]  /*bd30*/  FADD R7, R26, R7 ;  /* 0x000000071a077221 */ /* 0x000fc60000000000 */
[----:B------:R1:W-:Y:S01]  /*bd40*/  STL [R1+0x28c], R16 ;  /* 0x00028c1001007387 */ /* 0x0003e20000100800 */
[----:B------:R-:W-:-:S01]  /*bd50*/  FADD R6, R27, R6 ;  /* 0x000000061b067221 */ /* 0x000fc20000000000 */
[----:B------:R-:W-:Y:S01]  /*bd60*/  FADD R5, R28, R5 ;  /* 0x000000051c057221 */ /* 0x000fe20000000000 */
[----:B------:R-:W-:-:S01]  /*bd70*/  FADD R4, R29, R4 ;  /* 0x000000041d047221 */ /* 0x000fc20000000000 */
[----:B-1----:R1:W5:Y:S04]  /*bd80*/  LDL.LU R16, [R1+0x4c8] ;  /* 0x0004c80001107983 */ /* 0x0023680000300800 */
[----:B------:R1:W-:Y:S04]  /*bd90*/  STL [R1+0x290], R20 ;  /* 0x0002901401007387 */ /* 0x0003e80000100800 */
[----:B------:R1:W-:Y:S04]  /*bda0*/  STL [R1+0x294], R14 ;  /* 0x0002940e01007387 */ /* 0x0003e80000100800 */
[----:B------:R1:W-:Y:S01]  /*bdb0*/  STL [R1+0x298], R12 ;  /* 0x0002980c01007387 */ /* 0x0003e20000100800 */
[----:B------:R-:W-:-:S03]  /*bdc0*/  FADD R3, R30, R3 ;  /* 0x000000031e037221 */ /* 0x000fc60000000000 */
[----:B------:R1:W-:Y:S04]  /*bdd0*/  STL [R1+0x29c], R10 ;  /* 0x00029c0a01007387 */ /* 0x0003e80000100800 */
[----:B------:R1:W-:Y:S01]  /*bde0*/  STL [R1+0x2a0], R9 ;  /* 0x0002a00901007387 */ /* 0x0003e20000100800 */
[----:B------:R-:W-:-:S03]  /*bdf0*/  FADD R2, R31, R2 ;  /* 0x000000021f027221 */ /* 0x000fc60000000000 */
[----:B------:R1:W-:Y:S04]  /*be00*/  STL [R1+0x2a4], R8 ;  /* 0x0002a40801007387 */ /* 0x0003e80000100800 */
[----:B------:R1:W-:Y:S01]  /*be10*/  STL [R1+0x2a8], R7 ;  /* 0x0002a80701007387 */ /* 0x0003e20000100800 */
[----:B------:R-:W-:-:S03]  /*be20*/  FADD R0, R32, R0 ;  /* 0x0000000020007221 */ /* 0x000fc60000000000 */
[----:B------:R1:W-:Y:S04]  /*be30*/  STL [R1+0x2ac], R6 ;  /* 0x0002ac0601007387 */ /* 0x0003e80000100800 */
[----:B------:R1:W-:Y:S04]  /*be40*/  STL [R1+0x2b0], R5 ;  /* 0x0002b00501007387 */ /* 0x0003e80000100800 */
[----:B------:R1:W-:Y:S04]  /*be50*/  STL [R1+0x2b4], R4 ;  /* 0x0002b40401007387 */ /* 0x0003e80000100800 */
        /* <DEDUP_REMOVED lines=20> */
[----:B--2---:R-:W-:-:S01]  /*bfa0*/  FADD R21, R33, R21 ;  /* 0x0000001521157221 */ /* 0x004fc20000000000 */
[----:B---3--:R-:W-:-:S04]  /*bfb0*/  FADD R20, R34, R20 ;  /* 0x0000001422147221 */ /* 0x008fc80000000000 */
[----:B------:R1:W-:Y:S01]  /*bfc0*/  STL [R1+0x2c4], R21 ;  /* 0x0002c41501007387 */ /* 0x0003e20000100800 */
[----:B----4-:R-:W-:-:S03]  /*bfd0*/  FADD R15, R35, R15 ;  /* 0x0000000f230f7221 */ /* 0x010fc60000000000 */
[----:B------:R2:W-:Y:S01]  /*bfe0*/  STL [R1+0x2c8], R20 ;  /* 0x0002c81401007387 */ /* 0x0005e20000100800 */
[----:B------:R-:W-:-:S03]  /*bff0*/  FADD R14, R36, R14 ;  /* 0x0000000e240e7221 */ /* 0x000fc60000000000 */
        /* <DEDUP_REMOVED lines=24> */
[----:B-1----:R-:W4:Y:S01]  /*c180*/  LDL.LU R21, [R1+0x308] ;  /* 0x0003080001157983 */ /* 0x002f220000300800 */
[----:B------:R-:W-:-:S03]  /*c190*/  FADD R0, R49, R0 ;  /* 0x0000000031007221 */ /* 0x000fc60000000000 */
[----:B------:R1:W-:Y:S04]  /*c1a0*/  STL [R1+0x2fc], R3 ;  /* 0x0002fc0301007387 */ /* 0x0003e80000100800 */
[----:B--2---:R-:W2:Y:S04]  /*c1b0*/  LDL.LU R20, [R1+0x30c] ;  /* 0x00030c0001147983 */ /* 0x004ea80000300800 */
[----:B------:R1:W-:Y:S04]  /*c1c0*/  STL [R1+0x300], R2 ;  /* 0x0003000201007387 */ /* 0x0003e80000100800 */
[----:B---3--:R-:W3:Y:S04]  /*c1d0*/  LDL.LU R15, [R1+0x310] ;  /* 0x00031000010f7983 */ /* 0x008ee80000300800 */
[----:B------:R1:W-:Y:S04]  /*c1e0*/  STL [R1+0x304], R0 ;  /* 0x0003040001007387 */ /* 0x0003e80000100800 */
[----:B----4-:R-:W4:Y:S04]  /*c1f0*/  LDL.LU R14, [R1+0x314] ;  /* 0x00031400010e7983 */ /* 0x010f280000300800 */
        /* <DEDUP_REMOVED lines=11> */
[----:B------:R-:W4:Y:S04]  /*c2b0*/  LDL.LU R2, [R1+0x344] ;  /* 0x0003440001027983 */ /* 0x000f280000300800 */
[----:B------:R-:W4:Y:S01]  /*c2c0*/  LDL.LU R0, [R1+0x348] ;  /* 0x0003480001007983 */ /* 0x000f220000300800 */
[----:B------:R-:W-:-:S01]  /*c2d0*/  FADD R21, R50, R21 ;  /* 0x0000001532157221 */ /* 0x000fc20000000000 */
[----:B--2---:R-:W-:-:S04]  /*c2e0*/  FADD R20, R51, R20 ;  /* 0x0000001433147221 */ /* 0x004fc80000000000 */
[----:B------:R1:W-:Y:S01]  /*c2f0*/  STL [R1+0x308], R21 ;  /* 0x0003081501007387 */ /* 0x0003e20000100800 */
[----:B---3--:R-:W-:-:S03]  /*c300*/  FADD R15, R52, R15 ;  /* 0x0000000f340f7221 */ /* 0x008fc60000000000 */
        /* <DEDUP_REMOVED lines=202> */
[----:B------:R-:W-:Y:S01]  /*cfb0*/  STL [R1+0x418], R21 ;  /* 0x0004181501007387 */ /* 0x000fe20000100800 */
[----:B---3--:R-:W-:-:S03]  /*cfc0*/  FADD R15, R120, R15 ;  /* 0x0000000f780f7221 */ /* 0x008fc60000000000 */
[----:B------:R-:W-:Y:S01]  /*cfd0*/  STL [R1+0x41c], R20 ;  /* 0x00041c1401007387 */ /* 0x000fe20000100800 */
[----:B----4-:R-:W-:-:S03]  /*cfe0*/  FADD R14, R121, R14 ;  /* 0x0000000e790e7221 */ /* 0x010fc60000000000 */
[----:B------:R-:W-:Y:S01]  /*cff0*/  STL [R1+0x420], R15 ;  /* 0x0004200f01007387 */ /* 0x000fe20000100800 */
[----:B------:R-:W-:-:S03]  /*d000*/  FADD R13, R122, R13 ;  /* 0x0000000d7a0d7221 */ /* 0x000fc60000000000 */
        /* <DEDUP_REMOVED lines=19> */
[----:B------:R-:W-:-:S01]  /*d140*/  FADD R3, R132, R3 ;  /* 0x0000000384037221 */ /* 0x000fc20000000000 */
[----:B------:R-:W-:Y:S02]  /*d150*/  FADD R2, R133, R2 ;  /* 0x0000000285027221 */ /* 0x000fe40000000000 */
[----:B------:R-:W-:Y:S01]  /*d160*/  STL [R1+0x44c], R4 ;  /* 0x00044c0401007387 */ /* 0x000fe20000100800 */
[----:B------:R-:W-:-:S03]  /*d170*/  FADD R0, R134, R0 ;  /* 0x0000000086007221 */ /* 0x000fc60000000000 */
[----:B------:R1:W-:Y:S04]  /*d180*/  STL [R1+0x454], R2 ;  /* 0x0004540201007387 */ /* 0x0003e80000100800 */
[----:B------:R2:W-:Y:S04]  /*d190*/  STL [R1+0x450], R3 ;  /* 0x0004500301007387 */ /* 0x0005e80000100800 */
[----:B-1----:R-:W3:Y:S04]  /*d1a0*/  LDL.LU R2, [R1+0x45c] ;  /* 0x00045c0001027983 */ /* 0x002ee80000300800 */
        /* <DEDUP_REMOVED lines=15> */
[----:B--2---:R-:W2:Y:S04]  /*d2a0*/  LDL.LU R3, [R1+0x498] ;  /* 0x0004980001037983 */ /* 0x004ea80000300800 */
[----:B-1----:R-:W2:Y:S01]  /*d2b0*/  LDL.LU R0, [R1+0x49c] ;  /* 0x00049c0001007983 */ /* 0x002ea20000300800 */
[----:B------:R-:W-:Y:S01]  /*d2c0*/  UMOV UR8, URZ ;  /* 0x0000003f00087c82 */ /* 0x000fe20008000000 */
[----:B---3--:R-:W-:Y:S01]  /*d2d0*/  FADD R2, R135, R2 ;  /* 0x0000000287027221 */ /* 0x008fe20000000000 */
[----:B----4-:R-:W-:-:S04]  /*d2e0*/  FADD R21, R136, R21 ;  /* 0x0000001588157221 */ /* 0x010fc80000000000 */
[----:B------:R1:W-:Y:S01]  /*d2f0*/  STL [R1+0x45c], R2 ;  /* 0x00045c0201007387 */ /* 0x0003e20000100800 */
[----:B------:R-:W-:-:S03]  /*d300*/  FADD R20, R137, R20 ;  /* 0x0000001489147221 */ /* 0x000fc60000000000 */
[----:B-1----:R1:W5:Y:S01]  /*d310*/  LDL.LU R2, [R1+0x4c4] ;  /* 0x0004c40001027983 */ /* 0x0023620000300800 */
[----:B------:R-:W-:-:S01]  /*d320*/  FADD R15, R138, R15 ;  /* 0x0000000f8a0f7221 */ /* 0x000fc20000000000 */
[----:B------:R-:W-:Y:S02]  /*d330*/  FADD R14, R139, R14 ;  /* 0x0000000e8b0e7221 */ /* 0x000fe40000000000 */
        /* <DEDUP_REMOVED lines=21> */
[----:B--2---:R-:W-:-:S03]  /*d490*/  FADD R3, R150, R3 ;  /* 0x0000000396037221 */ /* 0x004fc60000000000 */
[----:B------:R1:W-:Y:S01]  /*d4a0*/  STL [R1+0x48c], R6 ;  /* 0x00048c0601007387 */ /* 0x0003e20000100800 */
[----:B------:R-:W-:-:S03]  /*d4b0*/  FADD R0, R0, R151 ;  /* 0x0000009700007221 */ /* 0x000fc60000000000 */
[----:B------:R1:W-:Y:S04]  /*d4c0*/  STL [R1+0x490], R5 ;  /* 0x0004900501007387 */ /* 0x0003e80000100800 */
[----:B------:R1:W-:Y:S04]  /*d4d0*/  STL [R1+0x494], R4 ;  /* 0x0004940401007387 */ /* 0x0003e80000100800 */
[----:B------:R1:W-:Y:S04]  /*d4e0*/  STL [R1+0x49c], R0 ;  /* 0x00049c0001007387 */ /* 0x0003e80000100800 */
[----:B------:R1:W-:Y:S02]  /*d4f0*/  STL [R1+0x498], R3 ;  /* 0x0004980301007387 */ /* 0x0003e40000100800 */
.L_x_26:
[----:B------:R-:W-:Y:S05]  /*d500*/  @!P1 BRA `(.L_x_27) ;  /* 0x0000000000049947 */ /* 0x000fea0003800000 */
[----:B------:R-:W-:Y:S01]  /*d510*/  BPT.TRAP 0x1 ;  /* 0x000000040000795c */ /* 0x000fe20000300000 */
.L_x_27:
[----:B------:R-:W-:Y:S02]  /*d520*/  UISETP.GT.U32.AND UP0, UPT, UR46, 0x1, UPT ;  /* 0x000000012e00788c */ /* 0x000fe4000bf04070 */
[----:B------:R-:W-:-:S04]  /*d530*/  ULEA UR5, UR13, UR48, 0x3 ;  /* 0x000000300d057291 */ /* 0x000fc8000f8e183f */
[----:B------:R-:W-:Y:S01]  /*d540*/  UIADD3 UR5, UR5, 0x30, URZ ;  /* 0x0000003005057890 */ /* 0x000fe2000fffe03f */
[----:B------:R-:W-:-:S03]  /*d550*/  PLOP3.LUT P0, PT, PT, PT, UP0, 0x80, 0x0 ;  /* 0x000000000000781c */ /* 0x000fc60003f0f008 */
[----:B------:R-:W-:-:S09]  /*d560*/  UPRMT UR5, URZ, 0x654, UR5 ;  /* 0x000006543f057896 */ /* 0x000fd20008000005 */
[----:B------:R-:W-:Y:S01]  /*d570*/  SYNCS.ARRIVE.TRANS64.RED.A1T0 RZ, [UR5], RZ ;  /* 0x000000ffffff79a7 */ /* 0x000fe20008100405 */
[----:B------:R-:W-:Y:S05]  /*d580*/  @P0 BRA `(.L_x_28) ;  /* 0x0000000000040947 */ /* 0x000fea0003800000 */
[----:B------:R-:W-:Y:S01]  /*d590*/  BPT.TRAP 0x1 ;  /* 0x000000040000795c */ /* 0x000fe20000300000 */
.L_x_28:
[----:B------:R-:W-:Y:S02]  /*d5a0*/  UISETP.GT.AND UP2, UPT, UR12, 0x1, UPT ;  /* 0x000000010c00788c */ /* 0x000fe4000bf44270 */
[----:B------:R-:W-:Y:S02]  /*d5b0*/  UIADD3 UR10, UR10, 0x1, URZ ;  /* 0x000000010a0a7890 */ /* 0x000fe4000fffe03f */
[----:B------:R-:W-:Y:S02]  /*d5c0*/  UIADD3 UR13, UR13, 0x1, URZ ;  /* 0x000000010d0d7890 */ /* 0x000fe4000fffe03f */
[----:B------:R-:W-:Y:S01]  /*d5d0*/  PLOP3.LUT P0, PT, PT, PT, UP2, 0x80, 0x0 ;  /* 0x000000000000781c */ /* 0x000fe20003f0f028 */
[----:B------:R-:W-:Y:S02]  /*d5e0*/  UISETP.NE.AND UP0, UPT, UR10, 0x6, UPT ;  /* 0x000000060a00788c */ /* 0x000fe4000bf05270 */
[----:B------:R-:W-:Y:S02]  /*d5f0*/  UIADD3 UR6, UR12, -0x1, URZ ;  /* 0xffffffff0c067890 */ /* 0x000fe4000fffe03f */
[----:B------:R-:W-:-:S02]  /*d600*/  USEL UR5, URZ, 0x1, UP0 ;  /* 0x000000013f057887 */ /* 0x000fc40008000000 */
[----:B------:R-:W-:Y:S02]  /*d610*/  UISETP.NE.AND UP1, UPT, UR13, 0x6, UPT ;  /* 0x000000060d00788c */ /* 0x000fe4000bf25270 */
[----:B------:R-:W-:Y:S02]  /*d620*/  ULOP3.LUT UR11, UR11, UR5, URZ, 0x3c, !UPT ;  /* 0x000000050b0b7292 */ /* 0x000fe4000f8e3c3f */
[----:B------:R-:W-:Y:S02]  /*d630*/  USEL UR10, UR10, URZ, UP0 ;  /* 0x0000003f0a0a7287 */ /* 0x000fe40008000000 */
[----:B------:R-:W-:Y:S01]  /*d640*/  USEL UR13, UR13, URZ, UP1 ;  /* 0x0000003f0d0d7287 */ /* 0x000fe20008800000 */
[----:B------:R-:W-:Y:S01]  /*d650*/  UMOV UR5, 0x1 ;  /* 0x0000000100057882 */ /* 0x000fe20000000000 */
[----:B------:R-:W-:Y:S01]  /*d660*/  UMOV UR12, UR6 ;  /* 0x00000006000c7c82 */ /* 0x000fe20008000000 */
[----:B------:R-:W-:Y:S09]  /*d670*/  @P0 BRA `(.L_x_29) ;  /* 0xffffffa000380947 */ /* 0x000ff2000383ffff */
.L_x_21:
[----:B------:R-:W-:-:S04]  /*d680*/  UISETP.NE.AND UP0, UPT, UR8, URZ, UPT ;  /* 0x0000003f0800728c */ /* 0x000fc8000bf05270 */
[----:B------:R-:W-:-:S06]  /*d690*/  USEL UR4, URZ, 0x1, !UP0 ;  /* 0x000000013f047887 */ /* 0x000fcc000c000000 */
[----:B------:R-:W-:-:S13]  /*d6a0*/  ISETP.NE.AND P0, PT, RZ, UR4, PT ;  /* 0x00000004ff007c0c */ /* 0x000fda000bf05270 */
[----:B------:R-:W-:Y:S05]  /*d6b0*/  @!P0 BRA `(.L_x_30) ;  /* 0x0000003800608947 */ /* 0x000fea0003800000 */
[----:B------:R3:W-:Y:S04]  /*d6c0*/  STL [R1+0x650], R57 ;  /* 0x0006503901007387 */ /* 0x0007e80000100800 */
[----:B---3--:R-:W3:Y:S04]  /*d6d0*/  LDL.LU R57, [R1] ;  /* 0x0000000001397983 */ /* 0x008ee80000300800 */
[----:B------:R4:W-:Y:S04]  /*d6e0*/  STL [R1+0x64c], R58 ;  /* 0x00064c3a01007387 */ /* 0x0009e80000100800 */
[----:B----4-:R-:W4:Y:S04]  /*d6f0*/  LDL.LU R58, [R1+0x4] ;  /* 0x00000400013a7983 */ /* 0x010f280000300800 */
[----:B------:R1:W-:Y:S04]  /*d700*/  STL [R1+0x648], R59 ;  /* 0x0006483b01007387 */ /* 0x0003e80000100800 */
[----:B-1----:R-:W2:Y:S04]  /*d710*/  LDL.LU R59, [R1+0x8] ;  /* 0x00000800013b7983 */ /* 0x002ea80000300800 */
        /* <DEDUP_REMOVED lines=122> */
[----:B------:R-:W2:Y:S04]  /*dec0*/  LDL.LU R21, [R1+0x178] ;  /* 0x0001780001157983 */ /* 0x000ea80000300800 */
        /* <DEDUP_REMOVED lines=77> */
[----:B-----5:R1:W-:Y:S01]  /*e3a0*/  STL [R1+0x4d4], R19 ;  /* 0x0004d41301007387 */ /* 0x0203e20000100800 */
[----:B---3--:R-:W-:-:S03]  /*e3b0*/  FADD R22, R57, R22 ;  /* 0x0000001639167221 */ /* 0x008fc60000000000 */
[----:B-1----:R-:W3:Y:S04]  /*e3c0*/  LDL.LU R19, [R1+0x110] ;  /* 0x0001100001137983 */ /* 0x002ee80000300800 */
[----:B------:R1:W-:Y:S01]  /*e3d0*/  STL [R1+0x4d0], R18 ;  /* 0x0004d01201007387 */ /* 0x0003e20000100800 */
[----:B----4-:R-:W-:Y:S01]  /*e3e0*/  FADD R23, R58, R23 ;  /* 0x000000173a177221 */ /* 0x010fe20000000000 */
[----:B--2---:R-:W-:Y:S02]  /*e3f0*/  FADD R152, R59, R152 ;  /* 0x000000983b987221 */ /* 0x004fe40000000000 */
[----:B-1----:R-:W2:Y:S04]  /*e400*/  LDL.LU R18, [R1+0x10c] ;  /* 0x00010c0001127983 */ /* 0x002ea80000300800 */
[----:B------:R1:W-:Y:S01]  /*e410*/  STL [R1+0x4cc], R17 ;  /* 0x0004cc1101007387 */ /* 0x0003e20000100800 */
[----:B------:R-:W-:Y:S01]  /*e420*/  FADD R153, R60, R153 ;  /* 0x000000993c997221 */ /* 0x000fe20000000000 */
[----:B------:R-:W-:-:S02]  /*e430*/  FADD R154, R61, R154 ;  /* 0x0000009a3d9a7221 */ /* 0x000fc40000000000 */
[----:B-1----:R-:W4:Y:S04]  /*e440*/  LDL.LU R17, [R1+0x108] ;  /* 0x0001080001117983 */ /* 0x002f280000300800 */
[----:B------:R1:W-:Y:S01]  /*e450*/  STL [R1+0x4c8], R16 ;  /* 0x0004c81001007387 */ /* 0x0003e20000100800 */
[----:B------:R-:W-:Y:S01]  /*e460*/  FADD R155, R62, R155 ;  /* 0x0000009b3e9b7221 */ /* 0x000fe20000000000 */
[----:B------:R-:W-:Y:S02]  /*e470*/  FADD R156, R63, R156 ;  /* 0x0000009c3f9c7221 */ /* 0x000fe40000000000 */
[----:B-1----:R-:W3:Y:S04]  /*e480*/  LDL.LU R16, [R1+0x104] ;  /* 0x0001040001107983 */ /* 0x002ee80000300800 */
[----:B------:R1:W-:Y:S01]  /*e490*/  STL [R1+0x4c4], R2 ;  /* 0x0004c40201007387 */ /* 0x0003e20000100800 */
[----:B------:R-:W-:Y:S01]  /*e4a0*/  FADD R157, R64, R157 ;  /* 0x0000009d409d7221 */ /* 0x000fe20000000000 */
[----:B------:R-:W-:-:S02]  /*e4b0*/  FADD R158, R65, R158 ;  /* 0x0000009e419e7221 */ /* 0x000fc40000000000 */
[----:B-1----:R-:W2:Y:S04]  /*e4c0*/  LDL.LU R2, [R1+0x100] ;  /* 0x0001000001027983 */ /* 0x002ea80000300800 */
[----:B------:R-:W2:Y:S04]  /*e4d0*/  LDL.LU R57, [R1+0x650] ;  /* 0x0006500001397983 */ /* 0x000ea80000300800 */
[----:B------:R-:W2:Y:S04]  /*e4e0*/  LDL.LU R58, [R1+0x64c] ;  /* 0x00064c00013a7983 */ /* 0x000ea80000300800 */
[----:B------:R-:W2:Y:S04]  /*e4f0*/  LDL.LU R59, [R1+0x648] ;  /* 0x00064800013b7983 */ /* 0x000ea80000300800 */
[----:B------:R-:W2:Y:S04]  /*e500*/  LDL.LU R60, [R1+0x644] ;  /* 0x00064400013c7983 */ /* 0x000ea80000300800 */
[----:B------:R-:W2:Y:S01]  /*e510*/  LDL.LU R61, [R1+0x640] ;  /* 0x00064000013d7983 */ /* 0x000ea20000300800 */
[----:B------:R-:W-:-:S03]  /*e520*/  FADD R159, R66, R159 ;  /* 0x0000009f429f7221 */ /* 0x000fc60000000000 */
        /* <DEDUP_REMOVED lines=105> */
[----:B------:R-:W-:Y:S01]  /*ebc0*/  FADD R211, R118, R211 ;  /* 0x000000d376d37221 */ /* 0x000fe20000000000 */
[----:B------:R-:W-:Y:S02]  /*ebd0*/  FADD R129, R130, R129 ;  /* 0x0000008182817221 */ /* 0x000fe40000000000 */
[----:B------:R-:W2:Y:S01]  /*ebe0*/  LDL.LU R115, [R1+0x568] ;  /* 0x0005680001737983 */ /* 0x000ea20000300800 */
[----:B------:R-:W-:Y:S01]  /*ebf0*/  FADD R212, R119, R212 ;  /* 0x000000d477d47221 */ /* 0x000fe20000000000 */
[----:B------:R-:W-:Y:S02]  /*ec00*/  FADD R127, R128, R127 ;  /* 0x0000007f807f7221 */ /* 0x000fe40000000000 */
[----:B------:R-:W2:Y:S01]  /*ec10*/  LDL.LU R116, [R1+0x564] ;  /* 0x0005640001747983 */ /* 0x000ea20000300800 */
[----:B------:R-:W-:Y:S01]  /*ec20*/  FADD R213, R120, R213 ;  /* 0x000000d578d57221 */ /* 0x000fe20000000000 */
[----:B------:R-:W-:-:S02]  /*ec30*/  FADD R125, R126, R125 ;  /* 0x0000007d7e7d7221 */ /* 0x000fc40000000000 */
        /* <DEDUP_REMOVED lines=8> */
[----:B------:R-:W-:Y:S01]  /*ecc0*/  FADD R12, R13, R12 ;  /* 0x0000000c0d0c7221 */ /* 0x000fe20000000000 */
[----:B------:R-:W-:Y:S01]  /*ecd0*/  FADD R10, R11, R10 ;  /* 0x0000000a0b0a7221 */ /* 0x000fe20000000000 */
[----:B------:R-:W-:Y:S01]  /*ece0*/  STL [R1+0x200], R131 ;  /* 0x0002008301007387 */ /* 0x000fe20000100800 */
        /* <DEDUP_REMOVED lines=19> */
[----:B------:R1:W-:Y:S01]  /*ee20*/  STL [R1+0x214], R121 ;  /* 0x0002147901007387 */ /* 0x0003e20000100800 */
        /* <DEDUP_REMOVED lines=9> */
[----:B---3--:R-:W-:Y:S01]  /*eec0*/  FADD R215, R16, R215 ;  /* 0x000000d710d77221 */ /* 0x008fe20000000000 */
[----:B----4-:R-:W-:Y:S01]  /*eed0*/  FADD R216, R17, R216 ;  /* 0x000000d811d87221 */ /* 0x010fe20000000000 */
[----:B------:R-:W-:Y:S01]  /*eee0*/  STL [R1+0x220], R12 ;  /* 0x0002200c01007387 */ /* 0x000fe20000100800 */
[----:B--2---:R-:W-:Y:S01]  /*eef0*/  FADD R217, R18, R217 ;  /* 0x000000d912d97221 */ /* 0x004fe20000000000 */
[----:B------:R-:W-:Y:S01]  /*ef00*/  FADD R218, R19, R218 ;  /* 0x000000da13da7221 */ /* 0x000fe20000000000 */
[----:B------:R-:W-:Y:S01]  /*ef10*/  FADD R219, R151, R219 ;  /* 0x000000db97db7221 */ /* 0x000fe20000000000 */
[----:B------:R-:W-:Y:S04]  /*ef20*/  STL [R1+0x224], R10 ;  /* 0x0002240a01007387 */ /* 0x000fe80000100800 */
[----:B------:R-:W-:Y:S01]  /*ef30*/  STL [R1+0x228], R8 ;  /* 0x0002280801007387 */ /* 0x000fe20000100800 */
[----:B------:R-:W-:-:S03]  /*ef40*/  FADD R214, R2, R214 ;  /* 0x000000d602d67221 */ /* 0x000fc60000000000 */
[----:B-1----:R-:W2:Y:S04]  /*ef50*/  LDL.LU R121, [R1+0x198] ;  /* 0x0001980001797983 */ /* 0x002ea80000300800 */
[----:B------:R-:W-:Y:S04]  /*ef60*/  STL [R1+0x22c], R6 ;  /* 0x00022c0601007387 */ /* 0x000fe80000100800 */
[----:B------:R-:W2:Y:S04]  /*ef70*/  LDL.LU R5, [R1+0x238] ;  /* 0x0002380001057983 */ /* 0x000ea80000300800 */
[----:B------:R1:W-:Y:S04]  /*ef80*/  STL [R1+0x230], R4 ;  /* 0x0002300401007387 */ /* 0x0003e80000100800 */
[----:B------:R-:W3:Y:S04]  /*ef90*/  LDL.LU R122, [R1+0x19c] ;  /* 0x00019c00017a7983 */ /* 0x000ee80000300800 */
[----:B------:R4:W-:Y:S04]  /*efa0*/  STL [R1+0x234], R0 ;  /* 0x0002340001007387 */ /* 0x0009e80000100800 */
[----:B-1----:R-:W3:Y:S04]  /*efb0*/  LDL.LU R4, [R1+0x23c] ;  /* 0x00023c0001047983 */ /* 0x002ee80000300800 */
[----:B------:R-:W3:Y:S04]  /*efc0*/  LDL.LU R123, [R1+0x1a0] ;  /* 0x0001a000017b7983 */ /* 0x000ee80000300800 */
[----:B------:R-:W3:Y:S04]  /*efd0*/  LDL.LU R3, [R1+0x240] ;  /* 0x0002400001037983 */ /* 0x000ee80000300800 */
[----:B------:R-:W3:Y:S04]  /*efe0*/  LDL.LU R124, [R1+0x1a4] ;  /* 0x0001a400017c7983 */ /* 0x000ee80000300800 */
        /* <DEDUP_REMOVED lines=44> */
[----:B------:R-:W4:Y:S01]  /*f2b0*/  LDL.LU R6, [R1+0x29c] ;  /* 0x00029c0001067983 */ /* 0x000f220000300800 */
[----:B--2---:R-:W-:-:S03]  /*f2c0*/  FADD R5, R121, R5 ;  /* 0x0000000579057221 */ /* 0x004fc60000000000 */
[----:B------:R-:W2:Y:S04]  /*f2d0*/  LDL.LU R121, [R1+0x550] ;  /* 0x0005500001797983 */ /* 0x000ea80000300800 */
[----:B------:R1:W-:Y:S04]  /*f2e0*/  STL [R1+0x238], R5 ;  /* 0x0002380501007387 */ /* 0x0003e80000100800 */
[----:B-1----:R-:W2:Y:S01]  /*f2f0*/  LDL.LU R5, [R1+0x2a0] ;  /* 0x0002a00001057983 */ /* 0x002ea20000300800 */
[----:B---3--:R-:W-:-:S03]  /*f300*/  FADD R4, R122, R4 ;  /* 0x000000047a047221 */ /* 0x008fc60000000000 */
[----:B------:R-:W3:Y:S01]  /*f310*/  LDL.LU R122, [R1+0x54c] ;  /* 0x00054c00017a7983 */ /* 0x000ee20000300800 */
[----:B------:R-:W-:-:S03]  /*f320*/  FADD R3, R123, R3 ;  /* 0x000000037b037221 */ /* 0x000fc60000000000 */
[----:B------:R1:W-:Y:S01]  /*f330*/  STL [R1+0x23c], R4 ;  /* 0x00023c0401007387 */ /* 0x0003e20000100800 */
[----:B----4-:R-:W-:-:S03]  /*f340*/  FADD R0, R124, R0 ;  /* 0x000000007c007221 */ /* 0x010fc60000000000 */
[----:B-1----:R-:W4:Y:S04]  /*f350*/  LDL.LU R4, [R1+0x2a4] ;  /* 0x0002a40001047983 */ /* 0x002f280000300800 */
[----:B------:R-:W3:Y:S01]  /*f360*/  LDL.LU R123, [R1+0x548] ;  /* 0x00054800017b7983 */ /* 0x000ee20000300800 */
[----:B------:R-:W-:-:S03]  /*f370*/  FADD R126, R125, R126 ;  /* 0x0000007e7d7e7221 */ /* 0x000fc60000000000 */
[----:B------:R1:W-:Y:S01]  /*f380*/  STL [R1+0x240], R3 ;  /* 0x0002400301007387 */ /* 0x0003e20000100800 */
[----:B------:R-:W-:-:S03]  /*f390*/  FADD R128, R127, R128 ;  /* 0x000000807f807221 */ /* 0x000fc60000000000 */
[----:B-1----:R-:W3:Y:S04]  /*f3a0*/  LDL.LU R3, [R1+0x2a8] ;  /* 0x0002a80001037983 */ /* 0x002ee80000300800 */
[----:B------:R-:W3:Y:S04]  /*f3b0*/  LDL.LU R124, [R1+0x544] ;  /* 0x00054400017c7983 */ /* 0x000ee80000300800 */
[----:B------:R1:W-:Y:S01]  /*f3c0*/  STL [R1+0x244], R0 ;  /* 0x0002440001007387 */ /* 0x0003e20000100800 */
[----:B------:R-:W-:Y:S01]  /*f3d0*/  FADD R130, R129, R130 ;  /* 0x0000008281827221 */ /* 0x000fe20000000000 */
[----:B------:R-:W-:-:S02]  /*f3e0*/  FADD R132, R131, R132 ;  /* 0x0000008483847221 */ /* 0x000fc40000000000 */
[----:B-1----:R-:W3:Y:S04]  /*f3f0*/  LDL.LU R0, [R1+0x2ac] ;  /* 0x0002ac0001007983 */ /* 0x002ee80000300800 */
[----:B------:R-:W3:Y:S04]  /*f400*/  LDL.LU R125, [R1+0x540] ;  /* 0x00054000017d7983 */ /* 0x000ee80000300800 */
[----:B------:R1:W-:Y:S01]  /*f410*/  STL [R1+0x248], R126 ;  /* 0x0002487e01007387 */ /* 0x0003e20000100800 */
[----:B------:R-:W-:-:S03]  /*f420*/  FADD R134, R133, R134 ;  /* 0x0000008685867221 */ /* 0x000fc60000000000 */
        /* <DEDUP_REMOVED lines=53> */
[----:B------:R-:W-:Y:S04]  /*f780*/  STL [R1+0x27c], R16 ;  /* 0x00027c1001007387 */ /* 0x000fe80000100800 */
[----:B------:R-:W-:Y:S04]  /*f790*/  STL [R1+0x280], R18 ;  /* 0x0002801201007387 */ /* 0x000fe80000100800 */
[----:B------:R1:W-:Y:S04]  /*f7a0*/  STL [R1+0x284], R151 ;  /* 0x0002849701007387 */ /* 0x0003e80000100800 */
[----:B------:R3:W-:Y:S04]  /*f7b0*/  STL [R1+0x288], R20 ;  /* 0x0002881401007387 */ /* 0x0007e80000100800 */
[----:B------:R3:W-:Y:S01]  /*f7c0*/  STL [R1+0x28c], R14 ;  /* 0x00028c0e01007387 */ /* 0x0007e20000100800 */
[----:B------:R-:W-:-:S03]  /*f7d0*/  FADD R6, R7, R6 ;  /* 0x0000000607067221 */ /* 0x000fc60000000000 */
[----:B-1----:R-:W3:Y:S04]  /*f7e0*/  LDL.LU R151, [R1+0x2b0] ;  /* 0x0002b00001977983 */ /* 0x002ee80000300800 */
[----:B------:R1:W-:Y:S04]  /*f7f0*/  STL [R1+0x290], R12 ;  /* 0x0002900c01007387 */ /* 0x0003e80000100800 */
[----:B------:R1:W-:Y:S01]  /*f800*/  STL [R1+0x294], R10 ;  /* 0x0002940a01007387 */ /* 0x0003e20000100800 */
[----:B--2---:R-:W-:-:S03]  /*f810*/  FADD R5, R24, R5 ;  /* 0x0000000518057221 */ /* 0x004fc60000000000 */
[----:B------:R-:W2:Y:S04]  /*f820*/  LDL.LU R19, [R1+0x2b4] ;  /* 0x0002b40001137983 */ /* 0x000ea80000300800 */
[----:B------:R1:W-:Y:S04]  /*f830*/  STL [R1+0x298], R8 ;  /* 0x0002980801007387 */ /* 0x0003e80000100800 */
[----:B------:R-:W2:Y:S01]  /*f840*/  LDL.LU R18, [R1+0x2b8] ;  /* 0x0002b80001127983 */ /* 0x000ea20000300800 */
[----:B----4-:R-:W-:-:S03]  /*f850*/  FADD R4, R25, R4 ;  /* 0x0000000419047221 */ /* 0x010fc60000000000 */
[----:B------:R4:W-:Y:S04]  /*f860*/  STL [R1+0x29c], R6 ;  /* 0x00029c0601007387 */ /* 0x0009e80000100800 */
[----:B------:R-:W2:Y:S01]  /*f870*/  LDL.LU R17, [R1+0x2bc] ;  /* 0x0002bc0001117983 */ /* 0x000ea20000300800 */
[----:B---3--:R-:W-:-:S03]  /*f880*/  FADD R3, R26, R3 ;  /* 0x000000031a037221 */ /* 0x008fc60000000000 */
[----:B------:R3:W-:Y:S04]  /*f890*/  STL [R1+0x2a0], R5 ;  /* 0x0002a00501007387 */ /* 0x0007e80000100800 */
[----:B------:R-:W2:Y:S04]  /*f8a0*/  LDL.LU R16, [R1+0x2c0] ;  /* 0x0002c00001107983 */ /* 0x000ea80000300800 */
[----:B------:R3:W-:Y:S01]  /*f8b0*/  STL [R1+0x2a4], R4 ;  /* 0x0002a40401007387 */ /* 0x0007e20000100800 */
[----:B------:R-:W-:-:S03]  /*f8c0*/  FADD R0, R27, R0 ;  /* 0x000000001b007221 */ /* 0x000fc60000000000 */
[----:B------:R-:W2:Y:S04]  /*f8d0*/  LDL.LU R2, [R1+0x2c4] ;  /* 0x0002c40001027983 */ /* 0x000ea80000300800 */
[----:B------:R3:W-:Y:S04]  /*f8e0*/  STL [R1+0x2a8], R3 ;  /* 0x0002a80301007387 */ /* 0x0007e80000100800 */
[----:B------:R-:W2:Y:S04]  /*f8f0*/  LDL.LU R27, [R1+0x2dc] ;  /* 0x0002dc00011b7983 */ /* 0x000ea80000300800 */
[----:B------:R-:W2:Y:S04]  /*f900*/  LDL.LU R26, [R1+0x2e0] ;  /* 0x0002e000011a7983 */ /* 0x000ea80000300800 */
[----:B------:R3:W-:Y:S04]  /*f910*/  STL [R1+0x2ac], R0 ;  /* 0x0002ac0001007387 */ /* 0x0007e80000100800 */
[----:B------:R-:W2:Y:S04]  /*f920*/  LDL.LU R25, [R1+0x2e4] ;  /* 0x0002e40001197983 */ /* 0x000ea80000300800 */
[----:B------:R-:W2:Y:S04]  /*f930*/  LDL.LU R24, [R1+0x2e8] ;  /* 0x0002e80001187983 */ /* 0x000ea80000300800 */
[----:B------:R-:W2:Y:S04]  /*f940*/  LDL.LU R21, [R1+0x2ec] ;  /* 0x0002ec0001157983 */ /* 0x000ea80000300800 */
[----:B------:R-:W2:Y:S04]  /*f950*/  LDL.LU R20, [R1+0x2f0] ;  /* 0x0002f00001147983 */ /* 0x000ea80000300800 */
[----:B------:R-:W2:Y:S04]  /*f960*/  LDL.LU R15, [R1+0x2f4] ;  /* 0x0002f400010f7983 */ /* 0x000ea80000300800 */
[----:B------:R-:W2:Y:S04]  /*f970*/  LDL.LU R14, [R1+0x2f8] ;  /* 0x0002f800010e7983 */ /* 0x000ea80000300800 */
[----:B------:R-:W2:Y:S04]  /*f980*/  LDL.LU R13, [R1+0x2fc] ;  /* 0x0002fc00010d7983 */ /* 0x000ea80000300800 */
[----:B-1----:R-:W2:Y:S04]  /*f990*/  LDL.LU R12, [R1+0x300] ;  /* 0x00030000010c7983 */ /* 0x002ea80000300800 */
[----:B------:R-:W2:Y:S04]  /*f9a0*/  LDL.LU R11, [R1+0x304] ;  /* 0x00030400010b7983 */ /* 0x000ea80000300800 */
[----:B------:R-:W2:Y:S04]  /*f9b0*/  LDL.LU R10, [R1+0x308] ;  /* 0x00030800010a7983 */ /* 0x000ea80000300800 */
[----:B------:R-:W2:Y:S04]  /*f9c0*/  LDL.LU R9, [R1+0x30c] ;  /* 0x00030c0001097983 */ /* 0x000ea80000300800 */
[----:B------:R-:W2:Y:S04]  /*f9d0*/  LDL.LU R8, [R1+0x310] ;  /* 0x0003100001087983 */ /* 0x000ea80000300800 */
[----:B------:R-:W2:Y:S04]  /*f9e0*/  LDL.LU R7, [R1+0x314] ;  /* 0x0003140001077983 */ /* 0x000ea80000300800 */
[----:B----4-:R-:W4:Y:S04]  /*f9f0*/  LDL.LU R6, [R1+0x318] ;  /* 0x0003180001067983 */ /* 0x010f280000300800 */
[----:B---3--:R-:W3:Y:S04]  /*fa00*/  LDL.LU R5, [R1+0x31c] ;  /* 0x00031c0001057983 */ /* 0x008ee80000300800 */
[----:B------:R-:W3:Y:S04]  /*fa10*/  LDL.LU R4, [R1+0x320] ;  /* 0x0003200001047983 */ /* 0x000ee80000300800 */
[----:B------:R-:W3:Y:S04]  /*fa20*/  LDL.LU R3, [R1+0x324] ;  /* 0x0003240001037983 */ /* 0x000ee80000300800 */
[----:B------:R-:W3:Y:S01]  /*fa30*/  LDL.LU R0, [R1+0x328] ;  /* 0x0003280001007983 */ /* 0x000ee20000300800 */
[----:B------:R-:W-:-:S05]  /*fa40*/  FADD R151, R28, R151 ;  /* 0x000000971c977221 */ /* 0x000fca0000000000 */
[----:B------:R1:W-:Y:S01]  /*fa50*/  STL [R1+0x2b0], R151 ;  /* 0x0002b09701007387 */ /* 0x0003e20000100800 */
[----:B--2---:R-:W-:-:S03]  /*fa60*/  FADD R19, R29, R19 ;  /* 0x000000131d137221 */ /* 0x004fc60000000000 */
[----:B-1----:R-:W2:Y:S04]  /*fa70*/  LDL.LU R151, [R1+0x4d8] ;  /* 0x0004d80001977983 */ /* 0x002ea80000300800 */
[----:B------:R-:W2:Y:S01]  /*fa80*/  LDL.LU R28, [R1+0x2d8] ;  /* 0x0002d800011c7983 */ /* 0x000ea20000300800 */
[----:B------:R-:W-:-:S03]  /*fa90*/  FADD R18, R30, R18 ;  /* 0x000000121e127221 */ /* 0x000fc60000000000 */
[----:B------:R1:W-:Y:S01]  /*faa0*/  STL [R1+0x2b4], R19 ;  /* 0x0002b41301007387 */ /* 0x0003e20000100800 */
[----:B------:R-:W-:-:S03]  /*fab0*/  FADD R17, R31, R17 ;  /* 0x000000111f117221 */ /* 0x000fc60000000000 */
[----:B-1----:R1:W5:Y:S04]  /*fac0*/  LDL.LU R19, [R1+0x4d4] ;  /* 0x0004d40001137983 */ /* 0x0023680000300800 */
[----:B------:R-:W2:Y:S01]  /*fad0*/  LDL.LU R29, [R1+0x2d4] ;  /* 0x0002d400011d7983 */ /* 0x000ea20000300800 */
[----:B------:R-:W-:-:S03]  /*fae0*/  FADD R16, R32, R16 ;  /* 0x0000001020107221 */ /* 0x000fc60000000000 */
[----:B------:R1:W-:Y:S04]  /*faf0*/  STL [R1+0x2b8], R18 ;  /* 0x0002b81201007387 */ /* 0x0003e80000100800 */
[----:B-1----:R1:W5:Y:S04]  /*fb00*/  LDL.LU R18, [R1+0x4d0] ;  /* 0x0004d00001127983 */ /* 0x0023680000300800 */
[----:B------:R-:W2:Y:S04]  /*fb10*/  LDL.LU R30, [R1+0x2d0] ;  /* 0x0002d000011e7983 */ /* 0x000ea80000300800 */
[----:B------:R1:W-:Y:S04]  /*fb20*/  STL [R1+0x2bc], R17 ;  /* 0x0002bc1101007387 */ /* 0x0003e80000100800 */
[----:B-1----:R1:W5:Y:S04]  /*fb30*/  LDL.LU R17, [R1+0x4cc] ;  /* 0x0004cc0001117983 */ /* 0x0023680000300800 */
[----:B------:R-:W2:Y:S04]  /*fb40*/  LDL.LU R31, [R1+0x2cc] ;  /* 0x0002cc00011f7983 */ /* 0x000ea80000300800 */
[----:B------:R1:W-:Y:S04]  /*fb50*/  STL [R1+0x2c0], R16 ;  /* 0x0002c01001007387 */ /* 0x0003e80000100800 */
[----:B-1----:R1:W5:Y:S04]  /*fb60*/  LDL.LU R16, [R1+0x4c8] ;  /* 0x0004c80001107983 */ /* 0x0023680000300800 */
[----:B------:R-:W2:Y:S01]  /*fb70*/  LDL.LU R32, [R1+0x2c8] ;  /* 0x0002c80001207983 */ /* 0x000ea20000300800 */
[----:B------:R-:W-:Y:S01]  /*fb80*/  FADD R2, R33, R2 ;  /* 0x0000000221027221 */ /* 0x000fe20000000000 */
[----:B------:R-:W-:Y:S01]  /*fb90*/  FADD R27, R39, R27 ;  /* 0x0000001b271b7221 */ /* 0x000fe20000000000 */
[----:B------:R-:W-:-:S03]  /*fba0*/  FADD R26, R40, R26 ;  /* 0x0000001a281a7221 */ /* 0x000fc60000000000 */
[----:B------:R1:W-:Y:S01]  /*fbb0*/  STL [R1+0x2c4], R2 ;  /* 0x0002c40201007387 */ /* 0x0003e20000100800 */
[----:B------:R-:W-:Y:S01]  /*fbc0*/  FADD R25, R41, R25 ;  /* 0x0000001929197221 */ /* 0x000fe20000000000 */
[----:B------:R-:W-:Y:S01]  /*fbd0*/  FADD R24, R42, R24 ;  /* 0x000000182a187221 */ /* 0x000fe20000000000 */
[----:B------:R-:W-:Y:S01]  /*fbe0*/  FADD R21, R43, R21 ;  /* 0x000000152b157221 */ /* 0x000fe20000000000 */
[----:B------:R-:W-:Y:S01]  /*fbf0*/  FADD R20, R44, R20 ;  /* 0x000000142c147221 */ /* 0x000fe20000000000 */
[----:B-1----:R1:W5:Y:S01]  /*fc00*/  LDL.LU R2, [R1+0x4c4] ;  /* 0x0004c40001027983 */ /* 0x0023620000300800 */
[----:B------:R-:W-:Y:S01]  /*fc10*/  FADD R15, R45, R15 ;  /* 0x0000000f2d0f7221 */ /* 0x000fe20000000000 */
        /* <DEDUP_REMOVED lines=8> */
[----:B----4-:R-:W-:Y:S01]  /*fca0*/  FADD R6, R54, R6 ;  /* 0x0000000636067221 */ /* 0x010fe20000000000 */
[----:B---3--:R-:W-:Y:S01]  /*fcb0*/  FADD R5, R55, R5 ;  /* 0x0000000537057221 */ /* 0x008fe20000000000 */
[----:B------:R-:W-:Y:S01]  /*fcc0*/  FADD R4, R56, R4 ;  /* 0x0000000438047221 */ /* 0x000fe20000000000 */
[----:B------:R-:W-:Y:S01]  /*fcd0*/  FADD R3, R57, R3 ;  /* 0x0000000339037221 */ /* 0x000fe20000000000 */
[----:B------:R-:W-:Y:S01]  /*fce0*/  FADD R0, R58, R0 ;  /* 0x000000003a007221 */ /* 0x000fe20000000000 */
[----:B--2---:R-:W-:Y:S01]  /*fcf0*/  FADD R28, R38, R28 ;  /* 0x0000001c261c7221 */ /* 0x004fe20000000000 */
[----:B------:R-:W-:Y:S01]  /*fd00*/  FADD R29, R37, R29 ;  /* 0x0000001d251d7221 */ /* 0x000fe20000000000 */
[----:B------:R-:W-:Y:S01]  /*fd10*/  FADD R30, R36, R30 ;  /* 0x0000001e241e7221 */ /* 0x000fe20000000000 */
[----:B------:R-:W-:Y:S01]  /*fd20*/  FADD R31, R35, R31 ;  /* 0x0000001f231f7221 */ /* 0x000fe20000000000 */
[----:B------:R-:W-:-:S05]  /*fd30*/  FADD R32, R34, R32 ;  /* 0x0000002022207221 */ /* 0x000fca0000000000 */
[----:B------:R2:W-:Y:S04]  /*fd40*/  STL [R1+0x2c8], R32 ;  /* 0x0002c82001007387 */ /* 0x0005e80000100800 */
        /* <DEDUP_REMOVED lines=21> */
[----:B------:R-:W4:Y:S04]  /*fea0*/  LDL.LU R38, [R1+0x32c] ;  /* 0x00032c0001267983 */ /* 0x000f280000300800 */
[----:B------:R1:W-:Y:S04]  /*feb0*/  STL [R1+0x320], R4 ;  /* 0x0003200401007387 */ /* 0x0003e80000100800 */
[----:B------:R-:W4:Y:S04]  /*fec0*/  LDL.LU R37, [R1+0x330] ;  /* 0x0003300001257983 */ /* 0x000f280000300800 */
[----:B------:R1:W-:Y:S04]  /*fed0*/  STL [R1+0x324], R3 ;  /* 0x0003240301007387 */ /* 0x0003e80000100800 */
[----:B------:R-:W4:Y:S04]  /*fee0*/  LDL.LU R36, [R1+0x334] ;  /* 0x0003340001247983 */ /* 0x000f280000300800 */
[----:B------:R1:W-:Y:S04]  /*fef0*/  STL [R1+0x328], R0 ;  /* 0x0003280001007387 */ /* 0x0003e80000100800 */
[----:B------:R-:W4:Y:S04]  /*ff00*/  LDL.LU R35, [R1+0x338] ;  /* 0x0003380001237983 */ /* 0x000f280000300800 */
[----:B------:R-:W4:Y:S04]  /*ff10*/  LDL.LU R34, [R1+0x33c] ;  /* 0x00033c0001227983 */ /* 0x000f280000300800 */
[----:B------:R-:W4:Y:S04]  /*ff20*/  LDL.LU R33, [R1+0x340] ;  /* 0x0003400001217983 */ /* 0x000f280000300800 */
[----:B--2---:R-:W2:Y:S04]  /*ff30*/  LDL.LU R32, [R1+0x344] ;  /* 0x0003440001207983 */ /* 0x004ea80000300800 */
[----:B---3--:R-:W3:Y:S04]  /*ff40*/  LDL.LU R31, [R1+0x348] ;  /* 0x00034800011f7983 */ /* 0x008ee80000300800 */
[----:B----4-:R-:W4:Y:S04]  /*ff50*/  LDL.LU R30, [R1+0x34c] ;  /* 0x00034c00011e7983 */ /* 0x010f280000300800 */
[----:B-1----:R-:W4:Y:S04]  /*ff60*/  LDL.LU R29, [R1+0x350] ;  /* 0x00035000011d7983 */ /* 0x002f280000300800 */
        /* <DEDUP_REMOVED lines=21> */
[----:B------:R-:W-:-:S05]  /*100c0*/  FADD R38, R59, R38 ;  /* 0x000000263b267221 */ /* 0x000fca0000000000 */
[----:B------:R1:W-:Y:S01]  /*100d0*/  STL [R1+0x32c], R38 ;  /* 0x00032c2601007387 */ /* 0x0003e20000100800 */
[----:B------:R-:W-:-:S05]  /*100e0*/  FADD R37, R60, R37 ;  /* 0x000000253c257221 */ /* 0x000fca0000000000 */
[----:B------:R1:W-:Y:S01]  /*100f0*/  STL [R1+0x330], R37 ;  /* 0x0003302501007387 */ /* 0x0003e20000100800 */
[----:B------:R-:W-:-:S05]  /*10100*/  FADD R36, R61, R36 ;  /* 0x000000243d247221 */ /* 0x000fca0000000000 */
[----:B------:R1:W-:Y:S01]  /*10110*/  STL [R1+0x334], R36 ;  /* 0x0003342401007387 */ /* 0x0003e20000100800 */
[----:B------:R-:W-:Y:S01]  /*10120*/  FADD R35, R62, R35 ;  /* 0x000000233e237221 */ /* 0x000fe20000000000 */
[----:B------:R-:W-:-:S04]  /*10130*/  FADD R34, R63, R34 ;  /* 0x000000223f227221 */ /* 0x000fc80000000000 */
[----:B------:R1:W-:Y:S01]  /*10140*/  STL [R1+0x338], R35 ;  /* 0x0003382301007387 */ /* 0x0003e20000100800 */
[----:B------:R-:W-:-:S03]  /*10150*/  FADD R33, R64, R33 ;  /* 0x0000002140217221 */ /* 0x000fc60000000000 */
[----:B------:R1:W-:Y:S01]  /*10160*/  STL [R1+0x33c], R34 ;  /* 0x00033c2201007387 */ /* 0x0003e20000100800 */
[----:B--2---:R-:W-:-:S03]  /*10170*/  FADD R32, R65, R32 ;  /* 0x0000002041207221 */ /* 0x004fc60000000000 */
        /* <DEDUP_REMOVED lines=49> */
[----:B------:R-:W4:Y:S04]  /*10490*/  LDL.LU R37, [R1+0x3ac] ;  /* 0x0003ac0001257983 */ /* 0x000f280000300800 */
[----:B------:R1:W-:Y:S04]  /*104a0*/  STL [R1+0x3a0], R3 ;  /* 0x0003a00301007387 */ /* 0x0003e80000100800 */
[----:B------:R-:W4:Y:S04]  /*104b0*/  LDL.LU R36, [R1+0x3b0] ;  /* 0x0003b00001247983 */ /* 0x000f280000300800 */
[----:B------:R1:W-:Y:S04]  /*104c0*/  STL [R1+0x3a4], R0 ;  /* 0x0003a40001007387 */ /* 0x0003e80000100800 */
[----:B------:R-:W4:Y:S04]  /*104d0*/  LDL.LU R35, [R1+0x3b4] ;  /* 0x0003b40001237983 */ /* 0x000f280000300800 */
[----:B------:R-:W4:Y:S04]  /*104e0*/  LDL.LU R34, [R1+0x3b8] ;  /* 0x0003b80001227983 */ /* 0x000f280000300800 */
[----:B--2---:R-:W2:Y:S04]  /*104f0*/  LDL.LU R33, [R1+0x3bc] ;  /* 0x0003bc0001217983 */ /* 0x004ea80000300800 */
[----:B---3--:R-:W3:Y:S04]  /*10500*/  LDL.LU R32, [R1+0x3c0] ;  /* 0x0003c00001207983 */ /* 0x008ee80000300800 */
        /* <DEDUP_REMOVED lines=24> */
[----:B------:R-:W-:Y:S01]  /*10690*/  FADD R38, R90, R38 ;  /* 0x000000265a267221 */ /* 0x000fe20000000000 */
[----:B------:R-:W-:-:S04]  /*106a0*/  FADD R37, R91, R37 ;  /* 0x000000255b257221 */ /* 0x000fc80000000000 */
        /* <DEDUP_REMOVED lines=148> */
[----:B------:R-:W-:Y:S01]  /*10ff0*/  FADD R3, R150, R3 ;  /* 0x0000000396037221 */ /* 0x000fe20000000000 */
[----:B------:R-:W-:-:S05]  /*11000*/  FADD R0, R0, R151 ;  /* 0x0000009700007221 */ /* 0x000fca0000000000 */
[----:B------:R1:W-:Y:S04]  /*11010*/  STL [R1+0x49c], R0 ;  /* 0x00049c0001007387 */ /* 0x0003e80000100800 */
[----:B------:R1:W-:Y:S04]  /*11020*/  STL [R1+0x494], R4 ;  /* 0x0004940401007387 */ /* 0x0003e80000100800 */
[----:B------:R1:W-:Y:S02]  /*11030*/  STL [R1+0x498], R3 ;  /* 0x0004980301007387 */ /* 0x0003e40000100800 */
.L_x_30:
[----:B-1----:R-:W1:Y:S02]  /*11040*/  LDC R0, c[0x0][0x28c] ;  /* 0x0000a300ff007b82 */ /* 0x002e640000000800 */
[----:B-1----:R-:W-:-:S13]  /*11050*/  ISETP.GE.AND P0, PT, R0, 0x1, PT ;  /* 0x000000010000780c */ /* 0x002fda0003f06270 */
[----:B------:R-:W-:Y:S05]  /*11060*/  @!P0 BRA `(.L_x_31) ;  /* 0x0000000000488947 */ /* 0x000fea0003800000 */
[----:B------:R-:W-:-:S06]  /*11070*/  UISETP.NE.AND UP0, UPT, UR49, 0x3, UPT ;  /* 0x000000033100788c */ /* 0x000fcc000bf05270 */
[----:B------:R-:W-:-:S13]  /*11080*/  PLOP3.LUT P0, PT, PT, PT, UP0, 0x80, 0x0 ;  /* 0x000000000000781c */ /* 0x000fda0003f0f008 */
[----:B------:R-:W-:Y:S05]  /*11090*/  @!P0 BRA `(.L_x_32) ;  /* 0x0000000000048947 */ /* 0x000fea0003800000 */
[----:B------:R-:W-:Y:S01]  /*110a0*/  BPT.TRAP 0x1 ;  /* 0x000000040000795c */ /* 0x000fe20000300000 */
.L_x_32:
[----:B------:R-:W-:-:S04]  /*110b0*/  UISETP.LT.AND UP0, UPT, UR50, 0x1, UPT ;  /* 0x000000013200788c */ /* 0x000fc8000bf01270 */
[----:B------:R-:W-:Y:S02]  /*110c0*/  USEL UR6, UR50, 0x1, UP0 ;  /* 0x0000000132067887 */ /* 0x000fe40008000000 */
[----:B------:R-:W-:Y:S02]  /*110d0*/  UISETP.GT.U32.AND UP0, UPT, UR46, 0x1, UPT ;  /* 0x000000012e00788c */ /* 0x000fe4000bf04070 */
[----:B------:R-:W-:-:S04]  /*110e0*/  UIADD3 UR6, UR51, UR50, -UR6 ;  /* 0x0000003233067290 */ /* 0x000fc8000fffe806 */
[----:B------:R-:W-:Y:S01]  /*110f0*/  UIMAD.WIDE.U32 UR4, UR6, -0x55555555, URZ ;  /* 0xaaaaaaab060478a5 */ /* 0x000fe2000f8e003f */
[----:B------:R-:W-:-:S03]  /*11100*/  PLOP3.LUT P0, PT, PT, PT, UP0, 0x80, 0x0 ;  /* 0x000000000000781c */ /* 0x000fc60003f0f008 */
[----:B------:R-:W-:-:S04]  /*11110*/  USHF.R.U32.HI UR4, URZ, 0x2, UR5 ;  /* 0x000000023f047899 */ /* 0x000fc80008011605 */
[----:B------:R-:W-:-:S04]  /*11120*/  UIMAD UR6, UR4, -0x6, UR6 ;  /* 0xfffffffa040678a4 */ /* 0x000fc8000f8e0206 */
[----:B------:R-:W-:-:S04]  /*11130*/  ULEA UR6, UR6, UR48, 0x3 ;  /* 0x0000003006067291 */ /* 0x000fc8000f8e183f */
[----:B------:R-:W-:-:S04]  /*11140*/  UIADD3 UR6, UR6, 0x30, URZ ;  /* 0x0000003006067890 */ /* 0x000fc8000fffe03f */
[----:B------:R-:W-:-:S09]  /*11150*/  UPRMT UR6, URZ, 0x654, UR6 ;  /* 0x000006543f067896 */ /* 0x000fd20008000006 */
[----:B------:R-:W-:Y:S01]  /*11160*/  SYNCS.ARRIVE.TRANS64.RED.A1T0 RZ, [UR6], RZ ;  /* 0x000000ffffff79a7 */ /* 0x000fe20008100406 */
[----:B------:R-:W-:Y:S05]  /*11170*/  @P0 BRA `(.L_x_31) ;  /* 0x0000000000040947 */ /* 0x000fea0003800000 */
[----:B------:R-:W-:Y:S01]  /*11180*/  BPT.TRAP 0x1 ;  /* 0x000000040000795c */ /* 0x000fe20000300000 */
.L_x_31:
[----:B------:R-:W3:Y:S01]  /*11190*/  LDL R24, [R1+0x4bc] ;  /* 0x0004bc0001187983 */ /* 0x000ee20000100800 */
[----:B------:R-:W-:Y:S02]  /*111a0*/  UIADD3 UR51, UR50, UR51, URZ ;  /* 0x0000003332337290 */ /* 0x000fe4000fffe03f */
[----:B------:R-:W-:Y:S02]  /*111b0*/  UIADD3 UR7, UR48, 0x100, URZ ;  /* 0x0000010030077890 */ /* 0x000fe4000fffe03f */
[----:B------:R-:W-:Y:S02]  /*111c0*/  UISETP.GT.U32.AND UP0, UPT, UR51, 0x5, UPT ;  /* 0x000000053300788c */ /* 0x000fe4000bf04070 */
[----:B------:R-:W-:Y:S02]  /*111d0*/  UISETP.GE.U32.AND UP1, UPT, UR50, 0x6, UPT ;  /* 0x000000063200788c */ /* 0x000fe4000bf26070 */
[----:B------:R-:W-:Y:S02]  /*111e0*/  UISETP.LT.U32.AND UP0, UPT, UR50, 0x6, UP0 ;  /* 0x000000063200788c */ /* 0x000fe40008701070 */
[----:B------:R-:W-:-:S02]  /*111f0*/  USHF.L.U32 UR41, UR52, 0x8, URZ ;  /* 0x0000000834297899 */ /* 0x000fc4000800063f */
[----:B------:R-:W-:Y:S02]  /*11200*/  USEL UR6, URZ, 0x1, !UP0 ;  /* 0x000000013f067887 */ /* 0x000fe4000c000000 */
[----:B------:R-:W-:Y:S02]  /*11210*/  ULOP3.LUT UP0, URZ, UR7, 0x9f, URZ, 0xc0, !UPT ;  /* 0x0000009f073f7892 */ /* 0x000fe4000f80c03f */
[----:B------:R-:W-:Y:S02]  /*11220*/  ULOP3.LUT UR36, UR36, UR6, URZ, 0x3c, !UPT ;  /* 0x0000000624247292 */ /* 0x000fe4000f8e3c3f */
[----:B------:R-:W-:Y:S02]  /*11230*/  @UP1 UIMAD.WIDE.U32 UR4, UR51, -0x55555555, URZ ;  /* 0xaaaaaaab330418a5 */ /* 0x000fe4000f8e003f */
[----:B------:R-:W-:Y:S02]  /*11240*/  PLOP3.LUT P0, PT, PT, PT, UP0, 0x80, 0x0 ;  /* 0x000000000000781c */ /* 0x000fe40003f0f008 */
[----:B------:R-:W-:-:S04]  /*11250*/  @UP1 USHF.R.U32.HI UR4, URZ, 0x2, UR5 ;  /* 0x000000023f041899 */ /* 0x000fc80008011605 */
[----:B------:R-:W-:Y:S01]  /*11260*/  @UP1 ULOP3.LUT UR36, UR36, 0x1, UR4, 0x78, !UPT ;  /* 0x0000000124241892 */ /* 0x000fe2000f8e7804 */
[----:B---3--:R-:W-:-:S13]  /*11270*/  R2UR UR42, R24 ;  /* 0x00000000182a72ca */ /* 0x008fda00000e0000 */
[----:B------:R-:W-:Y:S01]  /*11280*/  USHF.L.U32 UR42, UR42, 0x8, URZ ;  /* 0x000000082a2a7899 */ /* 0x000fe2000800063f */
[----:B------:R-:W-:Y:S11]  /*11290*/  @!P0 BRA `(.L_x_33) ;  /* 0x0000000000408947 */ /* 0x000ff60003800000 */
[----:B------:R-:W-:Y:S01]  /*112a0*/  MOV R14, 0x0 ;  /* 0x00000000000e7802 */ /* 0x000fe20000000f00 */
[----:B------:R-:W-:Y:S01]  /*112b0*/  ULDC.64 UR4, c[0x4][0x70] ;  /* 0x01001c0000047ab9 */ /* 0x000fe20000000a00 */
[----:B------:R-:W-:Y:S01]  /*112c0*/  ULDC.64 UR6, c[0x4][0x78] ;  /* 0x01001e0000067ab9 */ /* 0x000fe20000000a00 */
[----:B------:R-:W-:Y:S01]  /*112d0*/  ULDC.64 UR8, c[0x4][0x8] ;  /* 0x0100020000087ab9 */ /* 0x000fe20000000a00 */
[----:B------:R-:W-:Y:S02]  /*112e0*/  MOV R4, UR4 ;  /* 0x0000000400047c02 */ /* 0x000fe40008000f00 */
[----:B------:R-:W1:Y:S01]  /*112f0*/  LDC.64 R14, c[0x4][R14] ;  /* 0x010000000e0e7b82 */ /* 0x000e620000000a00 */
[----:B------:R-:W-:Y:S02]  /*11300*/  MOV R5, UR5 ;  /* 0x0000000500057c02 */ /* 0x000fe40008000f00 */
[----:B------:R-:W-:Y:S02]  /*11310*/  MOV R6, UR6 ;  /* 0x0000000600067c02 */ /* 0x000fe40008000f00 */
[----:B------:R-:W-:-:S02]  /*11320*/  MOV R7, UR7 ;  /* 0x0000000700077c02 */ /* 0x000fc40008000f00 */
[----:B------:R-:W-:Y:S02]  /*11330*/  MOV R10, UR8 ;  /* 0x00000008000a7c02 */ /* 0x000fe40008000f00 */
[----:B------:R-:W-:Y:S02]  /*11340*/  MOV R11, UR9 ;  /* 0x00000009000b7c02 */ /* 0x000fe40008000f00 */
[----:B------:R-:W-:Y:S02]  /*11350*/  MOV R8, 0x70 ;  /* 0x0000007000087802 */ /* 0x000fe40000000f00 */
[----:B------:R-:W-:Y:S02]  /*11360*/  MOV R12, 0x1 ;  /* 0x00000001000c7802 */ /* 0x000fe40000000f00 */
[----:B------:R-:W-:-:S07]  /*11370*/  MOV R13, RZ ;  /* 0x000000ff000d7202 */ /* 0x000fce0000000f00 */
[----:B------:R-:W-:-:S07]  /*11380*/  LEPC R20, `(.L_x_33) ;  /* 0x000000001014794e */ /* 0x000fce0000000000 */
[----:B-12--5:R-:W-:Y:S05]  /*11390*/  CALL.ABS.NOINC R14 ;  /* 0x000000000e007343 */ /* 0x026fea0003c00000 */
.L_x_33:
[----:B------:R-:W-:-:S04]  /*113a0*/  UIADD3 UR4, UR48, 0x4100, URZ ;  /* 0x0000410030047890 */ /* 0x000fc8000fffe03f */
[----:B------:R-:W-:-:S06]  /*113b0*/  ULOP3.LUT UP0, URZ, UR4, 0x9f, URZ, 0xc0, !UPT ;  /* 0x0000009f043f7892 */ /* 0x000fcc000f80c03f */
[----:B------:R-:W-:-:S13]  /*113c0*/  PLOP3.LUT P0, PT, PT, PT, UP0, 0x80, 0x0 ;  /* 0x000000000000781c */ /* 0x000fda0003f0f008 */
[----:B------:R-:W-:Y:S05]  /*113d0*/  @!P0 BRA `(.L_x_34) ;  /* 0x0000000000408947 */ /* 0x000fea0003800000 */
        /* <DEDUP_REMOVED lines=16> */
.L_x_34:
[----:B------:R-:W1:Y:S01]  /*114e0*/  S2R R21, SR_TID.X ;  /* 0x0000000000157919 */ /* 0x000e620000002100 */
[----:B------:R-:W3:Y:S01]  /*114f0*/  LDC.64 R4, c[0x0][0x590] ;  /* 0x00016400ff047b82 */ /* 0x000ee20000000a00 */
[----:B------:R-:W-:-:S07]  /*11500*/  ULDC UR4, c[0x0][0x284] ;  /* 0x0000a10000047ab9 */ /* 0x000fce0000000800 */
[----:B------:R-:W4:Y:S01]  /*11510*/  LDC R0, c[0x0][0x288] ;  /* 0x0000a200ff007b82 */ /* 0x000f220000000800 */
[----:B---3--:R-:W-:-:S04]  /*11520*/  ISETP.NE.U32.AND P1, PT, R4, RZ, PT ;  /* 0x000000ff0400720c */ /* 0x008fc80003f25070 */
[----:B------:R-:W-:Y:S02]  /*11530*/  ISETP.NE.AND.EX P1, PT, R5, RZ, PT, P1 ;  /* 0x000000ff0500720c */ /* 0x000fe40003f25310 */
[----:B-1----:R-:W-:Y:S02]  /*11540*/  SHF.R.U32.HI R15, RZ, 0x2, R21 ;  /* 0x00000002ff0f7819 */ /* 0x002fe40000011615 */
[C---:B------:R-:W-:Y:S02]  /*11550*/  LOP3.LUT R20, R21.reuse, 0xe0, RZ, 0xc0, !PT ;  /* 0x000000e015147812 */ /* 0x040fe400078ec0ff */
[----:B------:R-:W-:Y:S02]  /*11560*/  LOP3.LUT R3, R21, 0x3, RZ, 0xc0, !PT ;  /* 0x0000000315037812 */ /* 0x000fe400078ec0ff */
[----:B------:R-:W-:Y:S02]  /*11570*/  LOP3.LUT R15, R15, 0x7, RZ, 0xc0, !PT ;  /* 0x000000070f0f7812 */ /* 0x000fe400078ec0ff */
[----:B------:R-:W-:Y:S01]  /*11580*/  SHF.R.U32.HI R6, RZ, 0x1, R20 ;  /* 0x00000001ff067819 */ /* 0x000fe20000011614 */
[----:B----4-:R-:W-:Y:S01]  /*11590*/  IMAD R3, R3, -0x2, R0 ;  /* 0xfffffffe03037824 */ /* 0x010fe200078e0200 */
[----:B------:R-:W-:-:S02]  /*115a0*/  MOV R0, UR52 ;  /* 0x0000003400007c02 */ /* 0x000fc40008000f00 */
[----:B------:R-:W-:-:S03]  /*115b0*/  IADD3 R6, -R6, UR4, -R15 ;  /* 0x0000000406067c10 */ /* 0x000fc6000fffe90f */
[----:B------:R-:W-:Y:S02]  /*115c0*/  IMAD R14, R0, -0x100, R3 ;  /* 0xffffff00000e7824 */ /* 0x000fe400078e0203 */
[----:B------:R-:W-:Y:S01]  /*115d0*/  IMAD R6, R24, -0x100, R6 ;  /* 0xffffff0018067824 */ /* 0x000fe200078e0206 */
[----:B------:R-:W-:Y:S06]  /*115e0*/  @!P1 BRA `(.L_x_35) ;  /* 0x00000000008c9947 */ /* 0x000fec0003800000 */
[----:B------:R-:W-:Y:S02]  /*115f0*/  ULDC.64 UR4, c[0x0][0x588] ;  /* 0x0001620000047ab9 */ /* 0x000fe40000000a00 */
[----:B------:R-:W-:-:S04]  /*11600*/  ISETP.NE.U32.AND P0, PT, RZ, UR4, PT ;  /* 0x00000004ff007c0c */ /* 0x000fc8000bf05070 */
[----:B------:R-:W-:-:S13]  /*11610*/  ISETP.NE.AND.EX P0, PT, RZ, UR5, PT, P0 ;  /* 0x00000005ff007c0c */ /* 0x000fda000bf05300 */
[----:B------:R-:W-:Y:S05]  /*11620*/  @!P0 BRA `(.L_x_36) ;  /* 0x0000000000408947 */ /* 0x000fea0003800000 */
[----:B------:R-:W1:Y:S01]  /*11630*/  LDC.64 R8, c[0x0][0x588] ;  /* 0x00016200ff087b82 */ /* 0x000e620000000a00 */
[----:B-----5:R-:W-:-:S04]  /*11640*/  IMAD R2, R4, UR43, RZ ;  /* 0x0000002b04027c24 */ /* 0x020fc8000f8e02ff */
[----:B-1----:R-:W-:-:S05]  /*11650*/  IMAD.WIDE R2, R2, 0x4, R8 ;  /* 0x0000000402027825 */ /* 0x002fca00078e0208 */
[----:B------:R1:W3:Y:S01]  /*11660*/  LDG.E R7, desc[UR56][R2.64] ;  /* 0x0000003802077981 */ /* 0x0002e2000c1e1900 */
[----:B------:R-:W-:-:S04]  /*11670*/  MOV R0, 0x1 ;  /* 0x0000000100007802 */ /* 0x000fc80000000f00 */
[----:B------:R-:W-:Y:S02]  /*11680*/  PRMT R8, R0, 0x7610, R8 ;  /* 0x0000761000087816 */ /* 0x000fe40000000008 */
[----:B-1----:R-:W-:-:S03]  /*11690*/  MOV R3, 0x1 ;  /* 0x0000000100037802 */ /* 0x002fc60000000f00 */
[----:B------:R-:W-:Y:S01]  /*116a0*/  STL.S16 [R1+0x4c0], R8 ;  /* 0x0004c00801007387 */ /* 0x000fe20000100600 */
[----:B------:R-:W-:Y:S02]  /*116b0*/  MOV R2, 0x1 ;  /* 0x0000000100027802 */ /* 0x000fe40000000f00 */
[----:B------:R-:W-:Y:S01]  /*116c0*/  PRMT R0, R3, 0x7610, R0 ;  /* 0x0000761003007816 */ /* 0x000fe20000000000 */
[----:B---3--:R-:W-:Y:S04]  /*116d0*/  STL [R1+0x4a0], R7 ;  /* 0x0004a00701007387 */ /* 0x008fe80000100800 */
[----:B------:R1:W-:Y:S04]  /*116e0*/  STL.S16 [R1+0x4b8], R2 ;  /* 0x0004b80201007387 */ /* 0x0003e80000100600 */
[----:B------:R3:W-:Y:S04]  /*116f0*/  STL.S16 [R1+0x4b4], R0 ;  /* 0x0004b40001007387 */ /* 0x0007e80000100600 */
[----:B------:R3:W-:Y:S01]  /*11700*/  STL [R1+0x4b0], R7 ;  /* 0x0004b00701007387 */ /* 0x0007e20000100800 */
[----:B-1----:R-:W-:Y:S01]  /*11710*/  MOV R2, R7 ;  /* 0x0000000700027202 */ /* 0x002fe20000000f00 */
[----:B------:R-:W-:Y:S06]  /*11720*/  BRA `(.L_x_35) ;  /* 0x00000000003c7947 */ /* 0x000fec0003800000 */
.L_x_36:
[----:B------:R-:W-:Y:S01]  /*11730*/  MOV R0, 0x1 ;  /* 0x0000000100007802 */ /* 0x000fe20000000f00 */
[----:B------:R-:W-:Y:S01]  /*11740*/  ULDC UR4, c[0x0][0x580] ;  /* 0x0001600000047ab9 */ /* 0x000fe20000000800 */
[----:B-----5:R-:W-:Y:S02]  /*11750*/  MOV R2, 0x1 ;  /* 0x0000000100027802 */ /* 0x020fe40000000f00 */
[----:B------:R-:W-:Y:S02]  /*11760*/  PRMT R7, R0, 0x7610, R7 ;  /* 0x0000761000077816 */ /* 0x000fe40000000007 */
[----:B------:R-:W-:Y:S02]  /*11770*/  MOV R3, 0x1 ;  /* 0x0000000100037802 */ /* 0x000fe40000000f00 */
[----:B------:R-:W-:Y:S01]  /*11780*/  PRMT R0, R2, 0x7610, R0 ;  /* 0x0000761002007816 */ /* 0x000fe20000000000 */
[----:B------:R-:W-:Y:S01]  /*11790*/  STL.S16 [R1+0x4c0], R7 ;  /* 0x0004c00701007387 */ /* 0x000fe20000100600 */
[----:B------:R-:W-:-:S02]  /*117a0*/  PRMT R2, R3, 0x7610, R2 ;  /* 0x0000761003027816 */ /* 0x000fc40000000002 */
[----:B------:R-:W-:Y:S01]  /*117b0*/  MOV R3, UR4 ;  /* 0x0000000400037c02 */ /* 0x000fe20008000f00 */
[----:B------:R1:W-:Y:S04]  /*117c0*/  STL.S16 [R1+0x4b8], R0 ;  /* 0x0004b80001007387 */ /* 0x0003e80000100600 */
[----:B------:R3:W-:Y:S04]  /*117d0*/  STL.S16 [R1+0x4b4], R2 ;  /* 0x0004b40201007387 */ /* 0x0007e80000100600 */
[----:B------:R4:W-:Y:S01]  /*117e0*/  STL [R1+0x4a0], R3 ;  /* 0x0004a00301007387 */ /* 0x0009e20000100800 */
[----:B-1----:R-:W-:-:S02]  /*117f0*/  MOV R0, UR4 ;  /* 0x0000000400007c02 */ /* 0x002fc40008000f00 */
[----:B---3--:R-:W-:-:S03]  /*11800*/  MOV R2, UR4 ;  /* 0x0000000400027c02 */ /* 0x008fc60008000f00 */
[----:B------:R4:W-:Y:S04]  /*11810*/  STL [R1+0x4b0], R0 ;  /* 0x0004b00001007387 */ /* 0x0009e80000100800 */
.L_x_35:
[----:B------:R-:W1:Y:S02]  /*11820*/  LDC.64 R8, c[0x0][0x5b0] ;  /* 0x00016c00ff087b82 */ /* 0x000e640000000a00 */
[----:B-1----:R-:W-:-:S04]  /*11830*/  ISETP.NE.U32.AND P0, PT, R8, RZ, PT ;  /* 0x000000ff0800720c */ /* 0x002fc80003f05070 */
[----:B------:R-:W-:-:S13]  /*11840*/  ISETP.NE.AND.EX P0, PT, R9, RZ, PT, P0 ;  /* 0x000000ff0900720c */ /* 0x000fda0003f05300 */
[----:B------:R-:W-:Y:S05]  /*11850*/  @!P0 BRA `(.L_x_37) ;  /* 0x00000000002c8947 */ /* 0x000fea0003800000 */
[----:B------:R-:W-:Y:S02]  /*11860*/  ULDC.64 UR4, c[0x0][0x5a8] ;  /* 0x00016a0000047ab9 */ /* 0x000fe40000000a00 */
[----:B------:R-:W-:-:S04]  /*11870*/  ISETP.NE.U32.AND P0, PT, RZ, UR4, PT ;  /* 0x00000004ff007c0c */ /* 0x000fc8000bf05070 */
[----:B------:R-:W-:-:S13]  /*11880*/  ISETP.NE.AND.EX P0, PT, RZ, UR5, PT, P0 ;  /* 0x00000005ff007c0c */ /* 0x000fda000bf05300 */
[----:B------:R-:W-:Y:S05]  /*11890*/  @!P0 BRA `(.L_x_38) ;  /* 0x0000000000148947 */ /* 0x000fea0003800000 */
[----:B------:R-:W1:Y:S01]  /*118a0*/  LDC.64 R10, c[0x0][0x5a8] ;  /* 0x00016a00ff0a7b82 */ /* 0x000e620000000a00 */
[----:B------:R-:W-:-:S04]  /*118b0*/  IMAD R8, R8, UR43, RZ ;  /* 0x0000002b08087c24 */ /* 0x000fc8000f8e02ff */
[----:B-1----:R-:W-:-:S05]  /*118c0*/  IMAD.WIDE R8, R8, 0x4, R10 ;  /* 0x0000000408087825 */ /* 0x002fca00078e020a */
[----:B-----5:R1:W5:Y:S01]  /*118d0*/  LDG.E R16, desc[UR56][R8.64] ;  /* 0x0000003808107981 */ /* 0x020362000c1e1900 */
[----:B------:R-:W-:Y:S05]  /*118e0*/  BRA `(.L_x_37) ;  /* 0x0000000000087947 */ /* 0x000fea0003800000 */
.L_x_38:
[----:B------:R-:W-:Y:S02]  /*118f0*/  ULDC UR4, c[0x0][0x5a0] ;  /* 0x0001680000047ab9 */ /* 0x000fe40000000800 */
[----:B-----5:R-:W-:-:S07]  /*11900*/  MOV R16, UR4 ;  /* 0x0000000400107c02 */ /* 0x020fce0008000f00 */
.L_x_37:
[----:B-1----:R-:W2:Y:S01]  /*11910*/  LDL R8, [R1+0x4b4] ;  /* 0x0004b40001087983 */ /* 0x002ea20000100800 */
[----:B------:R-:W1:Y:S01]  /*11920*/  LDC.64 R10, c[0x0][0x5c0] ;  /* 0x00017000ff0a7b82 */ /* 0x000e620000000a00 */
[----:B------:R-:W-:Y:S02]  /*11930*/  ULDC.64 UR4, c[0x0][0x588] ;  /* 0x0001620000047ab9 */ /* 0x000fe40000000a00 */
[----:B---3--:R-:W3:Y:S04]  /*11940*/  LDL.LU R7, [R1+0x4b0] ;  /* 0x0004b00001077983 */ /* 0x008ee80000300800 */
[----:B----4-:R-:W4:Y:S01]  /*11950*/  LDL R0, [R1+0x4a0] ;  /* 0x0004a00001007983 */ /* 0x010f220000100800 */
[----:B------:R-:W1:Y:S01]  /*11960*/  LDC R3, c[0x0][0x5c8] ;  /* 0x00017200ff037b82 */ /* 0x000e620000000800 */
[----:B------:R-:W-:-:S02]  /*11970*/  ISETP.NE.U32.AND P3, PT, RZ, UR4, PT ;  /* 0x00000004ff007c0c */ /* 0x000fc4000bf65070 */
[----:B------:R-:W-:Y:S02]  /*11980*/  ISETP.EQ.U32.AND P2, PT, R4, RZ, PT ;  /* 0x000000ff0400720c */ /* 0x000fe40003f42070 */
[----:B------:R-:W-:Y:S02]  /*11990*/  ISETP.NE.AND.EX P3, PT, RZ, UR5, PT, P3 ;  /* 0x00000005ff007c0c */ /* 0x000fe4000bf65330 */
[----:B------:R-:W-:Y:S02]  /*119a0*/  MOV R12, 0x1 ;  /* 0x00000001000c7802 */ /* 0x000fe40000000f00 */
[----:B------:R-:W-:Y:S02]  /*119b0*/  ISETP.EQ.OR.EX P2, PT, R5, RZ, !P3, P2 ;  /* 0x000000ff0500720c */ /* 0x000fe40005f42720 */
[----:B------:R-:W-:Y:S02]  /*119c0*/  PLOP3.LUT P3, PT, P3, PT, PT, 0x8, 0x0 ;  /* 0x000000000000781c */ /* 0x000fe40001f6e170 */
[----:B------:R-:W-:-:S02]  /*119d0*/  MOV R31, 0x1 ;  /* 0x00000001001f7802 */ /* 0x000fc40000000f00 */
[----:B-1----:R-:W-:-:S04]  /*119e0*/  ISETP.NE.U32.AND P0, PT, R10, RZ, PT ;  /* 0x000000ff0a00720c */ /* 0x002fc80003f05070 */
[----:B------:R-:W-:-:S04]  /*119f0*/  ISETP.NE.AND.EX P0, PT, R11, RZ, PT, P0 ;  /* 0x000000ff0b00720c */ /* 0x000fc80003f05300 */
[----:B------:R-:W-:Y:S02]  /*11a00*/  FSEL R3, R3, RZ, !P0 ;  /* 0x000000ff03037208 */ /* 0x000fe40004000000 */
[----:B--2---:R-:W-:-:S04]  /*11a10*/  LOP3.LUT P4, RZ, R8, 0xff, RZ, 0xc0, !PT ;  /* 0x000000ff08ff7812 */ /* 0x004fc8000788c0ff */
[-C--:B---3-5:R-:W-:Y:S02]  /*11a20*/  FSEL R13, R2, R7.reuse, !P4 ;  /* 0x00000007020d7208 */ /* 0x0a8fe40006000000 */
[C---:B----4-:R-:W-:Y:S02]  /*11a30*/  FSEL R7, R0.reuse, R7, !P1 ;  /* 0x0000000700077208 */ /* 0x050fe40004800000 */
[----:B------:R-:W-:-:S03]  /*11a40*/  FSEL R13, R0, R13, !P1 ;  /* 0x0000000d000d7208 */ /* 0x000fc60004800000 */
[----:B------:R1:W-:Y:S01]  /*11a50*/  STL [R1+0x4b0], R7 ;  /* 0x0004b00701007387 */ /* 0x0003e20000100800 */
[----:B------:R-:W-:Y:S05]  /*11a60*/  @!P2 BRA `(.L_x_39) ;  /* 0x00000000004ca947 */ /* 0x000fea0003800000 */
[----:B------:R-:W-:Y:S04]  /*11a70*/  BSSY B0, `(.L_x_40) ;  /* 0x0000011000007945 */ /* 0x000fe80003800000 */
[----:B------:R-:W-:Y:S05]  /*11a80*/  @!P1 BRA `(.L_x_41) ;  /* 0x0000000000309947 */ /* 0x000fea0003800000 */
[----:B-1----:R-:W2:Y:S01]  /*11a90*/  LDL R7, [R1+0x4b8] ;  /* 0x0004b80001077983 */ /* 0x002ea20000100800 */
[----:B------:R-:W-:Y:S02]  /*11aa0*/  PRMT R5, RZ, 0x7610, R5 ;  /* 0x00007610ff057816 */ /* 0x000fe40000000005 */
[----:B------:R-:W-:-:S03]  /*11ab0*/  PLOP3.LUT P2, PT, P3, PT, PT, 0x80, 0x0 ;  /* 0x000000000000781c */ /* 0x000fc60001f4f070 */
[----:B------:R1:W-:Y:S01]  /*11ac0*/  STL.S16 [R1+0x4b4], R5 ;  /* 0x0004b40501007387 */ /* 0x0003e20000100600 */
[----:B--2---:R-:W-:-:S13]  /*11ad0*/  LOP3.LUT P4, RZ, R7, 0xff, RZ, 0xc0, !PT ;  /* 0x000000ff07ff7812 */ /* 0x004fda000788c0ff */
[----:B-1----:R-:W-:Y:S05]  /*11ae0*/  @!P4 BRA `(.L_x_42) ;  /* 0x000000000024c947 */ /* 0x002fea0003800000 */
[----:B------:R-:W-:Y:S01]  /*11af0*/  PRMT R4, R7, 0x7610, R4 ;  /* 0x0000761007047816 */ /* 0x000fe20000000004 */
[----:B------:R1:W-:Y:S01]  /*11b00*/  STL [R1+0x4b0], R0 ;  /* 0x0004b00001007387 */ /* 0x0003e20000100800 */
[----:B------:R-:W-:Y:S02]  /*11b10*/  FSETP.EQ.AND P2, PT, R0, RZ, PT ;  /* 0x000000ff0000720b */ /* 0x000fe40003f42000 */
[----:B------:R-:W-:Y:S01]  /*11b20*/  MOV R13, R0 ;  /* 0x00000000000d7202 */ /* 0x000fe20000000f00 */
[----:B------:R1:W-:Y:S01]  /*11b30*/  STL.S16 [R1+0x4b4], R4 ;  /* 0x0004b40401007387 */ /* 0x0003e20000100600 */
[----:B------:R-:W-:Y:S09]  /*11b40*/  BRA `(.L_x_42) ;  /* 0x00000000000c7947 */ /* 0x000ff20003800000 */
.L_x_41:
[----:B------:R2:W-:Y:S01]  /*11b50*/  STL [R1+0x4b0], R0 ;  /* 0x0004b00001007387 */ /* 0x0005e20000100800 */
[----:B------:R-:W-:Y:S02]  /*11b60*/  FSETP.EQ.AND P2, PT, R0, RZ, PT ;  /* 0x000000ff0000720b */ /* 0x000fe40003f42000 */
[----:B------:R-:W-:-:S11]  /*11b70*/  MOV R13, R0 ;  /* 0x00000000000d7202 */ /* 0x000fd60000000f00 */
.L_x_42:
[----:B------:R-:W-:Y:S05]  /*11b80*/  BSYNC B0 ;  /* 0x0000000000007941 */ /* 0x000fea0003800000 */
.L_x_40:
[----:B------:R-:W-:-:S07]  /*11b90*/  SEL R12, RZ, 0x1, P2 ;  /* 0x00000001ff0c7807 */ /* 0x000fce0001000000 */
.L_x_39:
[----:B------:R-:W-:Y:S04]  /*11ba0*/  BSSY B0, `(.L_x_43) ;  /* 0x0000014000007945 */ /* 0x000fe80003800000 */
[----:B------:R-:W-:Y:S05]  /*11bb0*/  @!P1 BRA `(.L_x_44) ;  /* 0x00000000003c9947 */ /* 0x000fea0003800000 */
[----:B------:R-:W3:Y:S01]  /*11bc0*/  LDL R5, [R1+0x4c0] ;  /* 0x0004c00001057983 */ /* 0x000ee20000100800 */
[----:B------:R-:W-:Y:S02]  /*11bd0*/  PRMT R8, RZ, 0x7610, R8 ;  /* 0x00007610ff087816 */ /* 0x000fe40000000008 */
[----:B------:R-:W-:-:S03]  /*11be0*/  PRMT R9, RZ, 0x7610, R9 ;  /* 0x00007610ff097816 */ /* 0x000fc60000000009 */
[----:B------:R4:W-:Y:S04]  /*11bf0*/  STL.S16 [R1+0x4b4], R8 ;  /* 0x0004b40801007387 */ /* 0x0009e80000100600 */
[----:B------:R4:W-:Y:S01]  /*11c00*/  STL.S16 [R1+0x4b8], R9 ;  /* 0x0004b80901007387 */ /* 0x0009e20000100600 */
[----:B---3--:R-:W-:-:S13]  /*11c10*/  LOP3.LUT P1, RZ, R5, 0xff, RZ, 0xc0, !PT ;  /* 0x000000ff05ff7812 */ /* 0x008fda000782c0ff */
[----:B----4-:R-:W-:Y:S05]  /*11c20*/  @!P1 BRA `(.L_x_45) ;  /* 0x00000000002c9947 */ /* 0x010fea0003800000 */
[C---:B-1----:R-:W-:Y:S01]  /*11c30*/  PRMT R7, R5.reuse, 0x7610, R7 ;  /* 0x0000761005077816 */ /* 0x042fe20000000007 */
[----:B------:R4:W-:Y:S01]  /*11c40*/  STL [R1+0x4b0], R0 ;  /* 0x0004b00001007387 */ /* 0x0009e20000100800 */
[----:B------:R-:W-:Y:S02]  /*11c50*/  PRMT R4, R5, 0x7610, R4 ;  /* 0x0000761005047816 */ /* 0x000fe40000000004 */
[----:B------:R-:W-:Y:S01]  /*11c60*/  FSETP.EQ.AND P3, PT, R0, RZ, PT ;  /* 0x000000ff0000720b */ /* 0x000fe20003f62000 */
[----:B------:R4:W-:Y:S01]  /*11c70*/  STL.S16 [R1+0x4b8], R7 ;  /* 0x0004b80701007387 */ /* 0x0009e20000100600 */
[----:B------:R-:W-:-:S03]  /*11c80*/  MOV R13, R0 ;  /* 0x00000000000d7202 */ /* 0x000fc60000000f00 */
[----:B------:R4:W-:Y:S01]  /*11c90*/  STL.S16 [R1+0x4b4], R4 ;  /* 0x0004b40401007387 */ /* 0x0009e20000100600 */
[----:B------:R-:W-:Y:S07]  /*11ca0*/  BRA `(.L_x_45) ;  /* 0x00000000000c7947 */ /* 0x000fee0003800000 */
.L_x_44:
[----:B------:R3:W-:Y:S01]  /*11cb0*/  STL [R1+0x4b0], R0 ;  /* 0x0004b00001007387 */ /* 0x0007e20000100800 */
[----:B------:R-:W-:Y:S02]  /*11cc0*/  FSETP.EQ.AND P3, PT, R0, RZ, PT ;  /* 0x000000ff0000720b */ /* 0x000fe40003f62000 */
[----:B------:R-:W-:-:S11]  /*11cd0*/  MOV R13, R0 ;  /* 0x00000000000d7202 */ /* 0x000fd60000000f00 */
.L_x_45:
[----:B------:R-:W-:Y:S05]  /*11ce0*/  BSYNC B0 ;  /* 0x0000000000007941 */ /* 0x000fea0003800000 */
.L_x_43:
[-C--:B------:R-:W-:Y:S02]  /*11cf0*/  MOV R5, R3.reuse ;  /* 0x0000000300057202 */ /* 0x080fe40000000f00 */
[-C--:B-1--4-:R-:W-:Y:S02]  /*11d00*/  MOV R7, R3.reuse ;  /* 0x0000000300077202 */ /* 0x092fe40000000f00 */
[----:B------:R-:W-:Y:S01]  /*11d10*/  MOV R9, R3 ;  /* 0x0000000300097202 */ /* 0x000fe20000000f00 */
[----:B------:R-:W-:Y:S06]  /*11d20*/  @!P0 BRA `(.L_x_46) ;  /* 0x0000000000888947 */ /* 0x000fec0003800000 */
[----:B------:R-:W1:Y:S01]  /*11d30*/  LDC.64 R8, c[0x0][0x5d0] ;  /* 0x00017400ff087b82 */ /* 0x000e620000000a00 */
[----:B--23--:R-:W-:Y:S01]  /*11d40*/  SHF.R.U32.HI R0, RZ, 0x5, R20 ;  /* 0x00000005ff007819 */ /* 0x00cfe20000011614 */
[----:B------:R-:W-:-:S03]  /*11d50*/  USHF.R.S32.HI UR4, URZ, 0x1f, UR43 ;  /* 0x0000001f3f047899 */ /* 0x000fc6000801142b */
[----:B------:R-:W-:-:S04]  /*11d60*/  SHF.L.U32 R0, R0, 0x4, RZ ;  /* 0x0000000400007819 */ /* 0x000fc800000006ff */
[----:B------:R-:W-:-:S04]  /*11d70*/  LOP3.LUT R0, R0, 0xfffffff0, R15, 0xe2, !PT ;  /* 0xfffffff000007812 */ /* 0x000fc800078ee20f */
[----:B------:R-:W-:Y:S02]  /*11d80*/  IADD3 R4, R0, UR42, RZ ;  /* 0x0000002a00047c10 */ /* 0x000fe4000fffe0ff */
[----:B------:R-:W-:Y:S02]  /*11d90*/  MOV R0, RZ ;  /* 0x000000ff00007202 */ /* 0x000fe40000000f00 */
[----:B------:R-:W-:-:S03]  /*11da0*/  SHF.R.S32.HI R5, RZ, 0x1f, R4 ;  /* 0x0000001fff057819 */ /* 0x000fc60000011404 */
[----:B-1----:R-:W-:-:S04]  /*11db0*/  IMAD.WIDE.U32 R4, R8, UR43, R4 ;  /* 0x0000002b08047c25 */ /* 0x002fc8000f8e0004 */
[----:B------:R-:W-:Y:S01]  /*11dc0*/  IMAD R8, R8, UR4, RZ ;  /* 0x0000000408087c24 */ /* 0x000fe2000f8e02ff */
[----:B------:R-:W-:-:S03]  /*11dd0*/  IADD3 R4, P0, R4, R10, RZ ;  /* 0x0000000a04047210 */ /* 0x000fc60007f1e0ff */
[----:B------:R-:W-:-:S05]  /*11de0*/  IMAD R8, R9, UR43, R8 ;  /* 0x0000002b09087c24 */ /* 0x000fca000f8e0208 */
[----:B------:R-:W-:Y:S02]  /*11df0*/  IADD3.X R5, R11, R5, R8, P0, !PT ;  /* 0x000000050b057210 */ /* 0x000fe400007fe408 */
[----:B------:R-:W-:-:S04]  /*11e00*/  ISETP.GE.AND P0, PT, R14, 0x1, PT ;  /* 0x000000010e00780c */ /* 0x000fc80003f06270 */
[C---:B------:R-:W-:Y:S02]  /*11e10*/  ISETP.LT.OR P1, PT, R6.reuse, 0x9, !P0 ;  /* 0x000000090600780c */ /* 0x040fe40004721670 */
[C---:B------:R-:W-:Y:S02]  /*11e20*/  ISETP.LT.OR P4, PT, R6.reuse, 0x1, !P0 ;  /* 0x000000010600780c */ /* 0x040fe40004781670 */
[C---:B------:R-:W-:Y:S02]  /*11e30*/  ISETP.LT.OR P2, PT, R6.reuse, 0x81, !P0 ;  /* 0x000000810600780c */ /* 0x040fe40004741670 */
[----:B------:R-:W-:-:S07]  /*11e40*/  ISETP.LT.OR P0, PT, R6, 0x89, !P0 ;  /* 0x000000890600780c */ /* 0x000fce0004701670 */
[----:B------:R-:W2:Y:S04]  /*11e50*/  @!P1 LDG.E.U8 R3, desc[UR56][R4.64+0x8] ;  /* 0x0000083804039981 */ /* 0x000ea8000c1e1100 */
[----:B------:R-:W3:Y:S04]  /*11e60*/  @!P4 LDG.E.U8 R0, desc[UR56][R4.64] ;  /* 0x000000380400c981 */ /* 0x000ee8000c1e1100 */
[----:B------:R-:W4:Y:S04]  /*11e70*/  @!P2 LDG.E.U8 R6, desc[UR56][R4.64+0x80] ;  /* 0x000080380406a981 */ /* 0x000f28000c1e1100 */
[----:B------:R-:W5:Y:S01]  /*11e80*/  @!P0 LDG.E.U8 R4, desc[UR56][R4.64+0x88] ;  /* 0x0000883804048981 */ /* 0x000f62000c1e1100 */
[----:B--2---:R-:W-:-:S04]  /*11e90*/  @!P1 SHF.L.U32 R3, R3, 0x8, RZ ;  /* 0x0000000803039819 */ /* 0x004fc800000006ff */
[----:B---3--:R-:W-:-:S04]  /*11ea0*/  @!P1 LOP3.LUT R0, R0, R3, RZ, 0xfc, !PT ;  /* 0x0000000300009212 */ /* 0x008fc800078efcff */
[----:B------:R-:W-:-:S04]  /*11eb0*/  @!P2 LOP3.LUT R3, R0, 0xff00ffff, RZ, 0xc0, !PT ;  /* 0xff00ffff0003a812 */ /* 0x000fc800078ec0ff */
[----:B----4-:R-:W-:-:S04]  /*11ec0*/  @!P2 LEA R0, R6, R3, 0x10 ;  /* 0x000000030600a211 */ /* 0x010fc800078e80ff */
[----:B------:R-:W-:-:S04]  /*11ed0*/  @!P0 LOP3.LUT R3, R0, 0xffffff, RZ, 0xc0, !PT ;  /* 0x00ffffff00038812 */ /* 0x000fc800078ec0ff */
[----:B-----5:R-:W-:-:S04]  /*11ee0*/  @!P0 PRMT R0, R4, 0x654, R3 ;  /* 0x0000065404008816 */ /* 0x020fc80000000003 */
[-C--:B------:R-:W-:Y:S02]  /*11ef0*/  F2FP.F16.E4M3.UNPACK_B R4, R0.reuse ;  /* 0x00000000ff04723e */ /* 0x080fe400020006ff */
[----:B------:R-:W-:-:S03]  /*11f00*/  F2FP.F16.E4M3.UNPACK_B R0, R0.H1 ;  /* 0x00000000ff00723e */ /* 0x000fc600030006ff */
[--C-:B------:R-:W-:Y:S02]  /*11f10*/  HADD2.F32 R3, -RZ, R4.reuse.H0_H0 ;  /* 0x20000004ff037230 */ /* 0x100fe40000004100 */
[----:B------:R-:W-:Y:S02]  /*11f20*/  HADD2.F32 R5, -RZ, R4.H1_H1 ;  /* 0x30000004ff057230 */ /* 0x000fe40000004100 */
[--C-:B------:R-:W-:Y:S02]  /*11f30*/  HADD2.F32 R7, -RZ, R0.reuse.H0_H0 ;  /* 0x20000000ff077230 */ /* 0x100fe40000004100 */
[----:B------:R-:W-:-:S07]  /*11f40*/  HADD2.F32 R9, -RZ, R0.H1_H1 ;  /* 0x30000000ff097230 */ /* 0x000fce0000004100 */
.L_x_46:
[----:B------:R-:W-:Y:S01]  /*11f50*/  PRMT R12, R12, 0x9910, RZ ;  /* 0x000099100c0c7816 */ /* 0x000fe200000000ff */
[----:B------:R-:W-:Y:S01]  /*11f60*/  BSSY B0, `(.L_x_47) ;  /* 0x000003d000007945 */ /* 0x000fe20003800000 */
[----:B--23--:R-:W-:Y:S02]  /*11f70*/  MOV R0, RZ ;  /* 0x000000ff00007202 */ /* 0x00cfe40000000f00 */
[----:B------:R-:W-:Y:S02]  /*11f80*/  ISETP.NE.AND P1, PT, R12, RZ, PT ;  /* 0x000000ff0c00720c */ /* 0x000fe40003f25270 */
[----:B------:R-:W-:Y:S02]  /*11f90*/  MOV R4, RZ ;  /* 0x000000ff00047202 */ /* 0x000fe40000000f00 */
[----:B------:R-:W-:Y:S02]  /*11fa0*/  MOV R6, RZ ;  /* 0x000000ff00067202 */ /* 0x000fe40000000f00 */
[----:B------:R-:W-:-:S07]  /*11fb0*/  MOV R8, RZ ;  /* 0x000000ff00087202 */ /* 0x000fce0000000f00 */
[----:B------:R-:W-:Y:S05]  /*11fc0*/  @!P1 BRA `(.L_x_48) ;  /* 0x0000000000d89947 */ /* 0x000fea0003800000 */
[----:B------:R-:W-:-:S04]  /*11fd0*/  MOV R0, UR44 ;  /* 0x0000002c00007c02 */ /* 0x000fc80008000f00 */
[----:B------:R-:W-:-:S13]  /*11fe0*/  ISETP.NE.AND P2, PT, R0, 0x3, PT ;  /* 0x000000030000780c */ /* 0x000fda0003f45270 */
[----:B------:R-:W-:Y:S05]  /*11ff0*/  @!P2 BRA `(.L_x_49) ;  /* 0x000000000004a947 */ /* 0x000fea0003800000 */
[----:B------:R-:W-:Y:S01]  /*12000*/  BPT.TRAP 0x1 ;  /* 0x000000040000795c */ /* 0x000fe20000300000 */
.L_x_49:
[----:B------:R-:W-:Y:S01]  /*12010*/  LEA R10, R18, UR48, 0x3 ;  /* 0x00000030120a7c11 */ /* 0x000fe2000f8e18ff */
[----:B------:R-:W-:Y:S01]  /*12020*/  BSSY B1, `(.L_x_50) ;  /* 0x0000004000017945 */ /* 0x000fe20003800000 */
[----:B------:R-:W-:-:S04]  /*12030*/  SHF.L.U32 R0, R19, 0x1f, RZ ;  /* 0x0000001f13007819 */ /* 0x000fc800000006ff */
[----:B------:R-:W1:Y:S02]  /*12040*/  SYNCS.PHASECHK.TRANS64.TRYWAIT P0, [R10+URZ+0x60], R0 ;  /* 0x000060000a0075a7 */ /* 0x000e64000800017f */
[----:B-1----:R-:W-:Y:S05]  /*12050*/  @!P0 BRA `(.L_x_51) ;  /* 0x000000e400d08947 */ /* 0x002fea0003800000 */
.L_x_373:
[----:B------:R-:W-:Y:S05]  /*12060*/  BSYNC B1 ;  /* 0x0000000000017941 */ /* 0x000fea0003800000 */
.L_x_50:
[----:B------:R-:W-:Y:S01]  /*12070*/  BSSY B1, `(.L_x_52) ;  /* 0x000001a000017945 */ /* 0x000fe20003800000 */
[----:B-1----:R-:W-:Y:S02]  /*12080*/  MOV R0, RZ ;  /* 0x000000ff00007202 */ /* 0x002fe40000000f00 */
[----:B------:R-:W-:Y:S02]  /*12090*/  MOV R4, RZ ;  /* 0x000000ff00047202 */ /* 0x000fe40000000f00 */
[----:B------:R-:W-:Y:S02]  /*120a0*/  MOV R6, RZ ;  /* 0x000000ff00067202 */ /* 0x000fe40000000f00 */
[----:B------:R-:W-:Y:S01]  /*120b0*/  MOV R8, RZ ;  /* 0x000000ff00087202 */ /* 0x000fe20000000f00 */
[----:B------:R-:W-:Y:S06]  /*120c0*/  @P3 BRA `(.L_x_53) ;  /* 0x0000000000503947 */ /* 0x000fec0003800000 */
[----:B------:R-:W-:Y:S01]  /*120d0*/  LEA R0, R18, R17, 0xc ;  /* 0x0000001112007211 */ /* 0x000fe200078e60ff */
[----:B------:R-:W1:Y:S04]  /*120e0*/  S2R R11, SR_TID.X ;  /* 0x00000000000b7919 */ /* 0x000e680000002100 */
[----:B------:R-:W-:Y:S04]  /*120f0*/  LDS.U16 R4, [R0+UR48+0x200] ;  /* 0x0002003000047984 */ /* 0x000fe80008000400 */
[----:B------:R-:W2:Y:S04]  /*12100*/  LDS.U16 R8, [R0+UR48+0x100] ;  /* 0x0001003000087984 */ /* 0x000ea80008000400 */
[----:B------:R-:W-:Y:S01]  /*12110*/  LDS.U16 R6, [R0+UR48+0x108] ;  /* 0x0001083000067984 */ /* 0x000fe20008000400 */
[----:B-1----:R-:W-:-:S04]  /*12120*/  SHF.R.U32.HI R11, RZ, 0x4, R11 ;  /* 0x00000004ff0b7819 */ /* 0x002fc8000001160b */
[----:B------:R-:W-:Y:S02]  /*12130*/  LOP3.LUT P0, RZ, R11, 0x1, RZ, 0xc0, !PT ;  /* 0x000000010bff7812 */ /* 0x000fe4000780c0ff */
[----:B------:R-:W-:-:S04]  /*12140*/  MOV R11, 0x8 ;  /* 0x00000008000b7802 */ /* 0x000fc80000000f00 */
[----:B------:R-:W-:Y:S02]  /*12150*/  SEL R11, R11, 0xfffffff8, !P0 ;  /* 0xfffffff80b0b7807 */ /* 0x000fe40004000000 */
[----:B--2---:R-:W-:Y:S02]  /*12160*/  PRMT R8, R8, 0x5410, R4 ;  /* 0x0000541008087816 */ /* 0x004fe40000000004 */
[----:B------:R1:W2:Y:S02]  /*12170*/  LDS.U16 R4, [R0+UR48+0x208] ;  /* 0x0002083000047984 */ /* 0x0002a40008000400 */
[----:B-1----:R-:W-:-:S04]  /*12180*/  IADD3 R0, R0, UR48, RZ ;  /* 0x0000003000007c10 */ /* 0x002fc8000fffe0ff */
[----:B------:R-:W-:-:S05]  /*12190*/  LEA R0, R11, R0, 0x1 ;  /* 0x000000000b007211 */ /* 0x000fca00078e08ff */
[----:B------:R-:W-:Y:S01]  /*121a0*/  LDS.U16 R11, [R0+0x200] ;  /* 0x00020000000b7984 */ /* 0x000fe20000000400 */
[----:B--2---:R-:W-:-:S03]  /*121b0*/  PRMT R6, R6, 0x5410, R4 ;  /* 0x0000541006067816 */ /* 0x004fc60000000004 */
[----:B------:R-:W1:Y:S02]  /*121c0*/  LDS.U16 R4, [R0+0x100] ;  /* 0x0001000000047984 */ /* 0x000e640000000400 */
[----:B-1----:R-:W-:Y:S02]  /*121d0*/  PRMT R4, R4, 0x5410, R11 ;  /* 0x0000541004047816 */ /* 0x002fe4000000000b */
[----:B------:R-:W-:Y:S04]  /*121e0*/  LDS.U16 R11, [R0+0x208] ;  /* 0x00020800000b7984 */ /* 0x000fe80000000400 */
[----:B------:R-:W1:Y:S02]  /*121f0*/  LDS.U16 R0, [R0+0x108] ;  /* 0x0001080000007984 */ /* 0x000e640000000400 */
[----:B-1----:R-:W-:-:S07]  /*12200*/  PRMT R0, R0, 0x5410, R11 ;  /* 0x0000541000007816 */ /* 0x002fce000000000b */
.L_x_53:
[----:B------:R-:W-:Y:S05]  /*12210*/  BSYNC B1 ;  /* 0x0000000000017941 */ /* 0x000fea0003800000 */
.L_x_52:
[----:B------:R-:W-:Y:S01]  /*12220*/  @!PT LDS RZ, [RZ] ;  /* 0x00000000fffff984 */ /* 0x000fe20000000800 */
[----:B------:R-:W-:Y:S01]  /*12230*/  @!PT LDS RZ, [RZ] ;  /* 0x00000000fffff984 */ /* 0x000fe20000000800 */
[----:B------:R-:W-:Y:S01]  /*12240*/  @!PT LDS RZ, [RZ] ;  /* 0x00000000fffff984 */ /* 0x000fe20000000800 */
[----:B------:R-:W-:Y:S01]  /*12250*/  @!PT LDS RZ, [RZ] ;  /* 0x00000000fffff984 */ /* 0x000fe20000000800 */
[----:B------:R1:W-:Y:S06]  /*12260*/  MEMBAR.ALL.CTA ;  /* 0x0000000000007992 */ /* 0x0003ec0000008000 */
[----:B-1----:R-:W1:Y:S01]  /*12270*/  FENCE.VIEW.ASYNC.S ;  /* 0x00000000000073c6 */ /* 0x002e620000000000 */
[----:B------:R-:W-:Y:S05]  /*12280*/  @!P2 BRA `(.L_x_54) ;  /* 0x000000000004a947 */ /* 0x000fea0003800000 */
[----:B------:R-:W-:Y:S01]  /*12290*/  BPT.TRAP 0x1 ;  /* 0x000000040000795c */ /* 0x000fe20000300000 */
.L_x_54:
[----:B------:R-:W2:Y:S01]  /*122a0*/  S2R R11, SR_CgaCtaId ;  /* 0x00000000000b7919 */ /* 0x000ea20000008800 */
[----:B------:R-:W-:Y:S02]  /*122b0*/  IADD3 R10, R10, 0x80, RZ ;  /* 0x000000800a0a7810 */ /* 0x000fe40007ffe0ff */
[----:B------:R-:W-:-:S04]  /*122c0*/  IADD3 R18, R18, 0x1, RZ ;  /* 0x0000000112127810 */ /* 0x000fc80007ffe0ff */
[----:B------:R-:W-:-:S04]  /*122d0*/  ISETP.NE.AND P0, PT, R18, 0x4, PT ;  /* 0x000000041200780c */ /* 0x000fc80003f05270 */
[----:B------:R-:W-:Y:S02]  /*122e0*/  SEL R18, R18, RZ, P0 ;  /* 0x000000ff12127207 */ /* 0x000fe40000000000 */
[----:B--2---:R-:W-:-:S04]  /*122f0*/  PRMT R10, R11, 0x654, R10 ;  /* 0x000006540b0a7816 */ /* 0x004fc8000000000a */
[----:B-1----:R1:W-:Y:S02]  /*12300*/  SYNCS.ARRIVE.TRANS64.RED.A1T0 RZ, [R10+URZ], RZ ;  /* 0x000000ff0aff79a7 */ /* 0x0023e4000810043f */
[----:B-1----:R-:W-:-:S04]  /*12310*/  SEL R10, RZ, 0x1, P0 ;  /* 0x00000001ff0a7807 */ /* 0x002fc80000000000 */
[----:B------:R-:W-:-:S07]  /*12320*/  LOP3.LUT R19, R19, R10, RZ, 0x3c, !PT ;  /* 0x0000000a13137212 */ /* 0x000fce00078e3cff */
.L_x_48:
[----:B------:R-:W-:Y:S05]  /*12330*/  BSYNC B0 ;  /* 0x0000000000007941 */ /* 0x000fea0003800000 */
.L_x_47:
[----:B------:R-:W-:Y:S01]  /*12340*/  F2FP.F16.E4M3.UNPACK_B R10, R8 ;  /* 0x00000008ff0a723e */ /* 0x000fe200020006ff */
[C---:B------:R-:W-:Y:S01]  /*12350*/  FFMA R22, R16.reuse, R22, R3 ;  /* 0x0000001610167223 */ /* 0x040fe20000000003 */
[C---:B------:R-:W-:Y:S01]  /*12360*/  FFMA R152, R16.reuse, R152, R5 ;  /* 0x0000009810987223 */ /* 0x040fe20000000005 */
[C---:B------:R-:W-:Y:S01]  /*12370*/  FFMA R154, R16.reuse, R154, R3 ;  /* 0x0000009a109a7223 */ /* 0x040fe20000000003 */
[C-C-:B------:R-:W-:Y:S01]  /*12380*/  FFMA R157, R16.reuse, R157, R5.reuse ;  /* 0x0000009d109d7223 */ /* 0x140fe20000000005 */
[--C-:B------:R-:W-:Y:S01]  /*12390*/  HADD2.F32 R11, -RZ, R10.reuse.H0_H0 ;  /* 0x2000000aff0b7230 */ /* 0x100fe20000004100 */
[----:B------:R-:W1:Y:S01]  /*123a0*/  S2R R24, SR_TID.X ;  /* 0x0000000000187919 */ /* 0x000e620000002100 */
[C---:B------:R-:W-:Y:S01]  /*123b0*/  FFMA R156, R16.reuse, R156, R5 ;  /* 0x0000009c109c7223 */ /* 0x040fe20000000005 */
[C-C-:B------:R-:W-:Y:S01]  /*123c0*/  FFMA R159, R16.reuse, R159, R3.reuse ;  /* 0x0000009f109f7223 */ /* 0x140fe20000000003 */
[----:B------:R-:W-:Y:S01]  /*123d0*/  FFMA R158, R16, R158, R3 ;  /* 0x0000009e109e7223 */ /* 0x000fe20000000003 */
[----:B------:R-:W-:Y:S01]  /*123e0*/  FFMA R22, R11, R2, R22 ;  /* 0x000000020b167223 */ /* 0x000fe20000000016 */
[----:B------:R-:W-:-:S02]  /*123f0*/  HADD2.F32 R11, -RZ, R10.H1_H1 ;  /* 0x3000000aff0b7230 */ /* 0x000fc40000004100 */
[C---:B------:R-:W-:Y:S01]  /*12400*/  FFMA R10, R16.reuse, R23, R3 ;  /* 0x00000017100a7223 */ /* 0x040fe20000000003 */
[C-C-:B------:R-:W-:Y:S01]  /*12410*/  FFMA R161, R16.reuse, R161, R5.reuse ;  /* 0x000000a110a17223 */ /* 0x140fe20000000005 */
[C---:B------:R-:W-:Y:S01]  /*12420*/  FFMA R160, R16.reuse, R160, R5 ;  /* 0x000000a010a07223 */ /* 0x040fe20000000005 */
[C-C-:B------:R-:W-:Y:S01]  /*12430*/  FFMA R163, R16.reuse, R163, R3.reuse ;  /* 0x000000a310a37223 */ /* 0x140fe20000000003 */
[----:B------:R-:W-:Y:S01]  /*12440*/  FFMA R10, R11, R2, R10 ;  /* 0x000000020b0a7223 */ /* 0x000fe2000000000a */
[----:B------:R-:W-:-:S04]  /*12450*/  FFMA R162, R16, R162, R3 ;  /* 0x000000a210a27223 */ /* 0x000fc80000000003 */
[----:B------:R-:W-:Y:S02]  /*12460*/  F2FP.SATFINITE.E4M3.F32.PACK_AB_MERGE_C R22, R10, R22, RZ ;  /* 0x000000160a16723e */ /* 0x000fe400048070ff */
[----:B------:R-:W-:-:S05]  /*12470*/  F2FP.F16.E4M3.UNPACK_B R10, R8.H1 ;  /* 0x00000008ff0a723e */ /* 0x000fca00030006ff */
[----:B------:R-:W-:-:S05]  /*12480*/  HADD2.F32 R11, -RZ, R10.H0_H0 ;  /* 0x2000000aff0b7230 */ /* 0x000fca0000004100 */
[----:B------:R-:W-:Y:S01]  /*12490*/  FFMA R152, R11, R2, R152 ;  /* 0x000000020b987223 */ /* 0x000fe20000000098 */
[----:B------:R-:W-:Y:S02]  /*124a0*/  HADD2.F32 R11, -RZ, R10.H1_H1 ;  /* 0x3000000aff0b7230 */ /* 0x000fe40000004100 */
[----:B------:R-:W-:Y:S01]  /*124b0*/  FFMA R10, R16, R153, R5 ;  /* 0x00000099100a7223 */ /* 0x000fe20000000005 */
[----:B-1----:R-:W-:-:S03]  /*124c0*/  LOP3.LUT R24, R24, 0xff, RZ, 0xc0, !PT ;  /* 0x000000ff18187812 */ /* 0x002fc600078ec0ff */
[----:B------:R-:W-:Y:S01]  /*124d0*/  FFMA R10, R11, R2, R10 ;  /* 0x000000020b0a7223 */ /* 0x000fe2000000000a */
[----:B------:R-:W-:-:S04]  /*124e0*/  IADD3 R24, R24, 0x1f, RZ ;  /* 0x0000001f18187810 */ /* 0x000fc80007ffe0ff */
[----:B------:R-:W-:Y:S02]  /*124f0*/  F2FP.SATFINITE.E4M3.F32.PACK_AB_MERGE_C R152, R10, R152, RZ ;  /* 0x000000980a98723e */ /* 0x000fe400048070ff */
[----:B------:R-:W-:Y:S02]  /*12500*/  F2FP.F16.E4M3.UNPACK_B R10, R6 ;  /* 0x00000006ff0a723e */ /* 0x000fe400020006ff */
[----:B------:R-:W-:-:S03]  /*12510*/  ISETP.GT.U32.AND P0, PT, R24, 0x3e, PT ;  /* 0x0000003e1800780c */ /* 0x000fc60003f04070 */
[----:B------:R-:W-:-:S05]  /*12520*/  HADD2.F32 R11, -RZ, R10.H0_H0 ;  /* 0x2000000aff0b7230 */ /* 0x000fca0000004100 */
[----:B------:R-:W-:Y:S01]  /*12530*/  FFMA R154, R11, R2, R154 ;  /* 0x000000020b9a7223 */ /* 0x000fe2000000009a */
[----:B------:R-:W-:Y:S02]  /*12540*/  HADD2.F32 R11, -RZ, R10.H1_H1 ;  /* 0x3000000aff0b7230 */ /* 0x000fe40000004100 */
[----:B------:R-:W-:-:S04]  /*12550*/  FFMA R10, R16, R155, R3 ;  /* 0x0000009b100a7223 */ /* 0x000fc80000000003 */
[----:B------:R-:W-:-:S05]  /*12560*/  FFMA R10, R11, R2, R10 ;  /* 0x000000020b0a7223 */ /* 0x000fca000000000a */
[----:B------:R-:W-:Y:S02]  /*12570*/  F2FP.SATFINITE.E4M3.F32.PACK_AB_MERGE_C R154, R10, R154, RZ ;  /* 0x0000009a0a9a723e */ /* 0x000fe400048070ff */
[----:B------:R-:W-:-:S05]  /*12580*/  F2FP.F16.E4M3.UNPACK_B R10, R6.H1 ;  /* 0x00000006ff0a723e */ /* 0x000fca00030006ff */
[--C-:B------:R-:W-:Y:S02]  /*12590*/  HADD2.F32 R11, -RZ, R10.reuse.H0_H0 ;  /* 0x2000000aff0b7230 */ /* 0x100fe40000004100 */
[----:B------:R-:W-:-:S03]  /*125a0*/  HADD2.F32 R10, -RZ, R10.H1_H1 ;  /* 0x3000000aff0a7230 */ /* 0x000fc60000004100 */
[-C--:B------:R-:W-:Y:S02]  /*125b0*/  FFMA R156, R11, R2.reuse, R156 ;  /* 0x000000020b9c7223 */ /* 0x080fe4000000009c */
[----:B------:R-:W-:Y:S01]  /*125c0*/  FFMA R20, R10, R2, R157 ;  /* 0x000000020a147223 */ /* 0x000fe2000000009d */
[----:B------:R-:W-:-:S04]  /*125d0*/  F2FP.F16.E4M3.UNPACK_B R10, R4 ;  /* 0x00000004ff0a723e */ /* 0x000fc800020006ff */
[----:B------:R-:W-:Y:S01]  /*125e0*/  F2FP.SATFINITE.E4M3.F32.PACK_AB_MERGE_C R20, R20, R156, RZ ;  /* 0x0000009c1414723e */ /* 0x000fe200048070ff */
[--C-:B------:R-:W-:Y:S02]  /*125f0*/  HADD2.F32 R11, -RZ, R10.reuse.H0_H0 ;  /* 0x2000000aff0b7230 */ /* 0x100fe40000004100 */
[----:B------:R-:W-:-:S03]  /*12600*/  HADD2.F32 R10, -RZ, R10.H1_H1 ;  /* 0x3000000aff0a7230 */ /* 0x000fc60000004100 */
[-C--:B------:R-:W-:Y:S02]  /*12610*/  FFMA R158, R11, R2.reuse, R158 ;  /* 0x000000020b9e7223 */ /* 0x080fe4000000009e */
[----:B------:R-:W-:Y:S01]  /*12620*/  FFMA R15, R10, R2, R159 ;  /* 0x000000020a0f7223 */ /* 0x000fe2000000009f */
[----:B------:R-:W-:-:S04]  /*12630*/  F2FP.F16.E4M3.UNPACK_B R10, R4.H1 ;  /* 0x00000004ff0a723e */ /* 0x000fc800030006ff */
[----:B------:R-:W-:Y:S01]  /*12640*/  F2FP.SATFINITE.E4M3.F32.PACK_AB_MERGE_C R15, R15, R158, RZ ;  /* 0x0000009e0f0f723e */ /* 0x000fe200048070ff */
        /* <DEDUP_REMOVED lines=8> */
[----:B------:R-:W-:Y:S01]  /*126d0*/  FFMA R162, R11, R2, R162 ;  /* 0x000000020ba27223 */ /* 0x000fe200000000a2 */
[----:B------:R-:W-:Y:S01]  /*126e0*/  FFMA R11, R16, R164, R5 ;  /* 0x000000a4100b7223 */ /* 0x000fe20000000005 */
[----:B------:R-:W-:Y:S01]  /*126f0*/  FFMA R12, R10, R2, R163 ;  /* 0x000000020a0c7223 */ /* 0x000fe200000000a3 */
[----:B------:R-:W-:-:S04]  /*12700*/  F2FP.F16.E4M3.UNPACK_B R10, R0.H1 ;  /* 0x00000000ff0a723e */ /* 0x000fc800030006ff */
[----:B------:R-:W-:Y:S01]  /*12710*/  F2FP.SATFINITE.E4M3.F32.PACK_AB_MERGE_C R12, R12, R162, RZ ;  /* 0x000000a20c0c723e */ /* 0x000fe200048070ff */
[--C-:B------:R-:W-:Y:S02]  /*12720*/  HADD2.F32 R23, -RZ, R10.reuse.H0_H0 ;  /* 0x2000000aff177230 */ /* 0x100fe40000004100 */
[----:B------:R-:W-:Y:S02]  /*12730*/  HADD2.F32 R21, -RZ, R10.H1_H1 ;  /* 0x3000000aff157230 */ /* 0x000fe40000004100 */
[----:B------:R-:W-:Y:S01]  /*12740*/  FFMA R10, R16, R165, R5 ;  /* 0x000000a5100a7223 */ /* 0x000fe20000000005 */
[----:B------:R-:W-:-:S03]  /*12750*/  FFMA R11, R23, R2, R11 ;  /* 0x00000002170b7223 */ /* 0x000fc6000000000b */
[----:B------:R-:W-:-:S05]  /*12760*/  FFMA R10, R21, R2, R10 ;  /* 0x00000002150a7223 */ /* 0x000fca000000000a */
[----:B------:R-:W-:Y:S01]  /*12770*/  F2FP.SATFINITE.E4M3.F32.PACK_AB_MERGE_C R11, R10, R11, RZ ;  /* 0x0000000b0a0b723e */ /* 0x000fe200048070ff */
[----:B------:R-:W-:Y:S06]  /*12780*/  @P0 BRA `(.L_x_55) ;  /* 0x0000000000040947 */ /* 0x000fec0003800000 */
[----:B------:R-:W-:-:S04]  /*12790*/  DEPBAR.LE SB0, 0x1 ;  /* 0x000080400000791a */ /* 0x000fc80000000000 */
.L_x_55:
[----:B------:R-:W1:Y:S01]  /*127a0*/  S2R R10, SR_TID.X ;  /* 0x00000000000a7919 */ /* 0x000e620000002100 */
[----:B------:R-:W-:Y:S05]  /*127b0*/  WARPSYNC.ALL ;  /* 0x0000000000007948 */ /* 0x000fea0003800000 */
[----:B------:R-:W-:Y:S06]  /*127c0*/  BAR.SYNC.DEFER_BLOCKING 0x1, 0x100 ;  /* 0x0044000000007b1d */ /* 0x000fec0000010000 */
[----:B------:R-:W-:Y:S01]  /*127d0*/  BSSY B0, `(.L_x_56) ;  /* 0x000001c000007945 */ /* 0x000fe20003800000 */
[----:B------:R2:W-:Y:S01]  /*127e0*/  STS.U16 [R17+UR48+0x4100], R22 ;  /* 0x0041001611007988 */ /* 0x0005e20008000430 */
[----:B-1----:R-:W-:-:S02]  /*127f0*/  SHF.R.U32.HI R21, RZ, 0x4, R10 ;  /* 0x00000004ff157819 */ /* 0x002fc4000001160a */
[----:B------:R-:W-:Y:S01]  /*12800*/  IADD3 R10, R17, UR48, RZ ;  /* 0x00000030110a7c10 */ /* 0x000fe2000fffe0ff */
[----:B------:R2:W-:Y:S01]  /*12810*/  STS.U16 [R17+UR48+0x4200], R152 ;  /* 0x0042009811007988 */ /* 0x0005e20008000430 */
[----:B------:R-:W-:Y:S02]  /*12820*/  LOP3.LUT P2, RZ, R21, 0x1, RZ, 0xc0, !PT ;  /* 0x0000000115ff7812 */ /* 0x000fe4000784c0ff */
[----:B------:R-:W-:Y:S01]  /*12830*/  MOV R21, 0x8 ;  /* 0x0000000800157802 */ /* 0x000fe20000000f00 */
[----:B------:R2:W-:Y:S03]  /*12840*/  STS.U16 [R17+UR48+0x4108], R154 ;  /* 0x0041089a11007988 */ /* 0x0005e60008000430 */
[----:B------:R-:W-:Y:S01]  /*12850*/  SEL R21, R21, 0xfffffff8, !P2 ;  /* 0xfffffff815157807 */ /* 0x000fe20005000000 */
[----:B------:R2:W-:Y:S03]  /*12860*/  STS.U16 [R17+UR48+0x4208], R20 ;  /* 0x0042081411007988 */ /* 0x0005e60008000430 */
[----:B------:R-:W-:-:S05]  /*12870*/  LEA R10, R21, R10, 0x1 ;  /* 0x0000000a150a7211 */ /* 0x000fca00078e08ff */
[----:B------:R2:W-:Y:S04]  /*12880*/  STS.U16 [R10+0x4100], R15 ;  /* 0x0041000f0a007388 */ /* 0x0005e80000000400 */
[----:B------:R2:W-:Y:S04]  /*12890*/  STS.U16 [R10+0x4200], R14 ;  /* 0x0042000e0a007388 */ /* 0x0005e80000000400 */
[----:B------:R2:W-:Y:S04]  /*128a0*/  STS.U16 [R10+0x4108], R12 ;  /* 0x0041080c0a007388 */ /* 0x0005e80000000400 */
[----:B------:R2:W-:Y:S01]  /*128b0*/  STS.U16 [R10+0x4208], R11 ;  /* 0x0042080b0a007388 */ /* 0x0005e20000000400 */
[----:B------:R-:W-:Y:S01]  /*128c0*/  @!PT LDS RZ, [RZ] ;  /* 0x00000000fffff984 */ /* 0x000fe20000000800 */
[----:B------:R-:W-:Y:S01]  /*128d0*/  @!PT LDS RZ, [RZ] ;  /* 0x00000000fffff984 */ /* 0x000fe20000000800 */
[----:B------:R-:W-:Y:S01]  /*128e0*/  @!PT LDS RZ, [RZ] ;  /* 0x00000000fffff984 */ /* 0x000fe20000000800 */
[----:B------:R-:W-:Y:S01]  /*128f0*/  @!PT LDS RZ, [RZ] ;  /* 0x00000000fffff984 */ /* 0x000fe20000000800 */
[----:B------:R1:W-:Y:S06]  /*12900*/  MEMBAR.ALL.CTA ;  /* 0x0000000000007992 */ /* 0x0003ec0000008000 */
[----:B-1----:R-:W1:Y:S02]  /*12910*/  FENCE.VIEW.ASYNC.S ;  /* 0x00000000000073c6 */ /* 0x002e640000000000 */
[----:B-1----:R-:W-:Y:S06]  /*12920*/  BAR.SYNC.DEFER_BLOCKING 0x1, 0x100 ;  /* 0x0044000000007b1d */ /* 0x002fec0000010000 */
[----:B------:R-:W-:Y:S05]  /*12930*/  @P0 BRA `(.L_x_57) ;  /* 0x0000000000140947 */ /* 0x000fea0003800000 */
[----:B------:R-:W-:Y:S02]  /*12940*/  UIADD3 UR4, UP0, UR58, 0x4f0, URZ ;  /* 0x000004f03a047890 */ /* 0x000fe4000ff1e03f */
[----:B------:R-:W-:Y:S02]  /*12950*/  UIADD3 UR40, UR48, 0x4100, URZ ;  /* 0x0000410030287890 */ /* 0x000fe4000fffe03f */
[----:B------:R-:W-:-:S09]  /*12960*/  UIADD3.X UR5, URZ, UR59, URZ, UP0, !UPT ;  /* 0x0000003b3f057290 */ /* 0x000fd200087fe43f */
[----:B------:R1:W-:Y:S02]  /*12970*/  UTMASTG.3D [UR40], [UR4] ;  /* 0x00000028040073b5 */ /* 0x0003e40008010000 */
[----:B-1----:R0:W-:Y:S02]  /*12980*/  UTMACMDFLUSH ;  /* 0x00000000000079b7 */ /* 0x0021e40000000000 */
.L_x_57:
[----:B------:R-:W-:Y:S05]  /*12990*/  BSYNC B0 ;  /* 0x0000000000007941 */ /* 0x000fea0003800000 */
.L_x_56:
[----:B------:R-:W-:Y:S04]  /*129a0*/  BSSY B0, `(.L_x_58) ;  /* 0x0000034000007945 */ /* 0x000fe80003800000 */
[----:B------:R-:W-:Y:S05]  /*129b0*/  @!P1 BRA `(.L_x_59) ;  /* 0x0000000000c89947 */ /* 0x000fea0003800000 */
[----:B--2---:R-:W-:-:S04]  /*129c0*/  MOV R11, UR44 ;  /* 0x0000002c000b7c02 */ /* 0x004fc80008000f00 */
[----:B------:R-:W-:-:S13]  /*129d0*/  ISETP.NE.AND P2, PT, R11, 0x3, PT ;  /* 0x000000030b00780c */ /* 0x000fda0003f45270 */
[----:B------:R-:W-:Y:S05]  /*129e0*/  @!P2 BRA `(.L_x_60) ;  /* 0x000000000004a947 */ /* 0x000fea0003800000 */
[----:B------:R-:W-:Y:S01]  /*129f0*/  BPT.TRAP 0x1 ;  /* 0x000000040000795c */ /* 0x000fe20000300000 */
.L_x_60:
[----:B------:R-:W-:Y:S01]  /*12a00*/  LEA R11, R18, UR48, 0x3 ;  /* 0x00000030120b7c11 */ /* 0x000fe2000f8e18ff */
[----:B------:R-:W-:Y:S01]  /*12a10*/  BSSY B1, `(.L_x_61) ;  /* 0x0000004000017945 */ /* 0x000fe20003800000 */
[----:B------:R-:W-:-:S04]  /*12a20*/  SHF.L.U32 R12, R19, 0x1f, RZ ;  /* 0x0000001f130c7819 */ /* 0x000fc800000006ff */
[----:B------:R-:W1:Y:S02]  /*12a30*/  SYNCS.PHASECHK.TRANS64.TRYWAIT P4, [R11+URZ+0x60], R12 ;  /* 0x0000600c0b0075a7 */ /* 0x000e64000808017f */
[----:B-1----:R-:W-:Y:S05]  /*12a40*/  @!P4 BRA `(.L_x_62) ;  /* 0x000000dc0068c947 */ /* 0x002fea0003800000 */
.L_x_374:
[----:B------:R-:W-:Y:S05]  /*12a50*/  BSYNC B1 ;  /* 0x0000000000017941 */ /* 0x000fea0003800000 */
.L_x_61:
[----:B------:R-:W-:Y:S04]  /*12a60*/  BSSY B1, `(.L_x_63) ;  /* 0x0000016000017945 */ /* 0x000fe80003800000 */
[----:B------:R-:W-:Y:S05]  /*12a70*/  @P3 BRA `(.L_x_64) ;  /* 0x0000000000503947 */ /* 0x000fea0003800000 */
[----:B------:R-:W-:Y:S01]  /*12a80*/  LEA R0, R18, R17, 0xc ;  /* 0x0000001112007211 */ /* 0x000fe200078e60ff */
[----:B------:R-:W2:Y:S04]  /*12a90*/  S2R R14, SR_TID.X ;  /* 0x00000000000e7919 */ /* 0x000ea80000002100 */
[----:B------:R-:W-:Y:S04]  /*12aa0*/  LDS.U16 R4, [R0+UR48+0x200] ;  /* 0x0002003000047984 */ /* 0x000fe80008000400 */
[----:B------:R-:W3:Y:S04]  /*12ab0*/  LDS.U16 R8, [R0+UR48+0x100] ;  /* 0x0001003000087984 */ /* 0x000ee80008000400 */
[----:B------:R-:W-:Y:S01]  /*12ac0*/  LDS.U16 R6, [R0+UR48+0x108] ;  /* 0x0001083000067984 */ /* 0x000fe20008000400 */
[----:B--2---:R-:W-:-:S04]  /*12ad0*/  SHF.R.U32.HI R14, RZ, 0x4, R14 ;  /* 0x00000004ff0e7819 */ /* 0x004fc8000001160e */
[----:B------:R-:W-:Y:S02]  /*12ae0*/  LOP3.LUT P4, RZ, R14, 0x1, RZ, 0xc0, !PT ;  /* 0x000000010eff7812 */ /* 0x000fe4000788c0ff */
[----:B------:R-:W-:-:S04]  /*12af0*/  MOV R14, 0x8 ;  /* 0x00000008000e7802 */ /* 0x000fc80000000f00 */
[----:B------:R-:W-:Y:S02]  /*12b00*/  SEL R14, R14, 0xfffffff8, !P4 ;  /* 0xfffffff80e0e7807 */ /* 0x000fe40006000000 */
[----:B---3--:R-:W-:Y:S02]  /*12b10*/  PRMT R8, R8, 0x5410, R4 ;  /* 0x0000541008087816 */ /* 0x008fe40000000004 */
[----:B------:R2:W3:Y:S02]  /*12b20*/  LDS.U16 R4, [R0+UR48+0x208] ;  /* 0x0002083000047984 */ /* 0x0004e40008000400 */
[----:B--2---:R-:W-:-:S04]  /*12b30*/  IADD3 R0, R0, UR48, RZ ;  /* 0x0000003000007c10 */ /* 0x004fc8000fffe0ff */
[----:B------:R-:W-:-:S05]  /*12b40*/  LEA R0, R14, R0, 0x1 ;  /* 0x000000000e007211 */ /* 0x000fca00078e08ff */
[----:B-1----:R-:W-:Y:S01]  /*12b50*/  LDS.U16 R12, [R0+0x200] ;  /* 0x00020000000c7984 */ /* 0x002fe20000000400 */
[----:B---3--:R-:W-:-:S03]  /*12b60*/  PRMT R6, R6, 0x5410, R4 ;  /* 0x0000541006067816 */ /* 0x008fc60000000004 */
[----:B------:R-:W1:Y:S02]  /*12b70*/  LDS.U16 R4, [R0+0x100] ;  /* 0x0001000000047984 */ /* 0x000e640000000400 */
[----:B-1----:R-:W-:Y:S02]  /*12b80*/  PRMT R4, R4, 0x5410, R12 ;  /* 0x0000541004047816 */ /* 0x002fe4000000000c */
[----:B------:R-:W-:Y:S04]  /*12b90*/  LDS.U16 R12, [R0+0x208] ;  /* 0x00020800000c7984 */ /* 0x000fe80000000400 */
[----:B------:R-:W1:Y:S02]  /*12ba0*/  LDS.U16 R0, [R0+0x108] ;  /* 0x0001080000007984 */ /* 0x000e640000000400 */
[----:B-1----:R-:W-:-:S07]  /*12bb0*/  PRMT R0, R0, 0x5410, R12 ;  /* 0x0000541000007816 */ /* 0x002fce000000000c */
.L_x_64:
[----:B------:R-:W-:Y:S05]  /*12bc0*/  BSYNC B1 ;  /* 0x0000000000017941 */ /* 0x000fea0003800000 */
.L_x_63:
[----:B------:R-:W-:Y:S01]  /*12bd0*/  @!PT LDS RZ, [RZ] ;  /* 0x00000000fffff984 */ /* 0x000fe20000000800 */
[----:B------:R-:W-:Y:S01]  /*12be0*/  @!PT LDS RZ, [RZ] ;  /* 0x00000000fffff984 */ /* 0x000fe20000000800 */
[----:B------:R-:W-:Y:S01]  /*12bf0*/  @!PT LDS RZ, [RZ] ;  /* 0x00000000fffff984 */ /* 0x000fe20000000800 */
[----:B------:R-:W-:Y:S01]  /*12c00*/  @!PT LDS RZ, [RZ] ;  /* 0x00000000fffff984 */ /* 0x000fe20000000800 */
[----:B------:R2:W-:Y:S06]  /*12c10*/  MEMBAR.ALL.CTA ;  /* 0x0000000000007992 */ /* 0x0005ec0000008000 */
[----:B--2---:R-:W2:Y:S01]  /*12c20*/  FENCE.VIEW.ASYNC.S ;  /* 0x00000000000073c6 */ /* 0x004ea20000000000 */
[----:B------:R-:W-:Y:S05]  /*12c30*/  @!P2 BRA `(.L_x_65) ;  /* 0x000000000004a947 */ /* 0x000fea0003800000 */
[----:B------:R-:W-:Y:S01]  /*12c40*/  BPT.TRAP 0x1 ;  /* 0x000000040000795c */ /* 0x000fe20000300000 */
.L_x_65:
[----:B-1----:R-:W1:Y:S01]  /*12c50*/  S2R R12, SR_CgaCtaId ;  /* 0x00000000000c7919 */ /* 0x002e620000008800 */
[----:B------:R-:W-:Y:S02]  /*12c60*/  IADD3 R11, R11, 0x80, RZ ;  /* 0x000000800b0b7810 */ /* 0x000fe40007ffe0ff */
[----:B------:R-:W-:-:S04]  /*12c70*/  IADD3 R18, R18, 0x1, RZ ;  /* 0x0000000112127810 */ /* 0x000fc80007ffe0ff */
[----:B------:R-:W-:-:S04]  /*12c80*/  ISETP.NE.AND P2, PT, R18, 0x4, PT ;  /* 0x000000041200780c */ /* 0x000fc80003f45270 */
[----:B------:R-:W-:Y:S02]  /*12c90*/  SEL R18, R18, RZ, P2 ;  /* 0x000000ff12127207 */ /* 0x000fe40001000000 */
[----:B-1----:R-:W-:-:S04]  /*12ca0*/  PRMT R11, R12, 0x654, R11 ;  /* 0x000006540c0b7816 */ /* 0x002fc8000000000b */
[----:B--2---:R1:W-:Y:S02]  /*12cb0*/  SYNCS.ARRIVE.TRANS64.RED.A1T0 RZ, [R11+URZ], RZ ;  /* 0x000000ff0bff79a7 */ /* 0x0043e4000810043f */
[----:B-1----:R-:W-:-:S04]  /*12cc0*/  SEL R11, RZ, 0x1, P2 ;  /* 0x00000001ff0b7807 */ /* 0x002fc80001000000 */
[----:B------:R-:W-:-:S07]  /*12cd0*/  LOP3.LUT R19, R19, R11, RZ, 0x3c, !PT ;  /* 0x0000000b13137212 */ /* 0x000fce00078e3cff */
.L_x_59:
[----:B------:R-:W-:Y:S05]  /*12ce0*/  BSYNC B0 ;  /* 0x0000000000007941 */ /* 0x000fea0003800000 */
.L_x_58:
[----:B--2---:R-:W2:Y:S04]  /*12cf0*/  LDL.LU R12, [R1+0x2a0] ;  /* 0x0002a000010c7983 */ /* 0x004ea80000300800 */
[----:B------:R-:W3:Y:S04]  /*12d00*/  LDL.LU R15, [R1+0x2a4] ;  /* 0x0002a400010f7983 */ /* 0x000ee80000300800 */
[----:B------:R-:W4:Y:S04]  /*12d10*/  LDL.LU R23, [R1+0x2a8] ;  /* 0x0002a80001177983 */ /* 0x000f280000300800 */
[----:B------:R-:W5:Y:S04]  /*12d20*/  LDL.LU R22, [R1+0x2ac] ;  /* 0x0002ac0001167983 */ /* 0x000f680000300800 */
[----:B------:R-:W5:Y:S01]  /*12d30*/  LDL.LU R21, [R1+0x2b0] ;  /* 0x0002b00001157983 */ /* 0x000f620000300800 */
[----:B------:R-:W-:-:S03]  /*12d40*/  F2FP.F16.E4M3.UNPACK_B R11, R8 ;  /* 0x00000008ff0b723e */ /* 0x000fc600020006ff */
[----:B------:R-:W5:Y:S02]  /*12d50*/  LDL.LU R20, [R1+0x2b4] ;  /* 0x0002b40001147983 */ /* 0x000f640000300800 */
[----:B------:R-:W-:Y:S02]  /*12d60*/  HADD2.F32 R14, -RZ, R11.H0_H0 ;  /* 0x2000000bff0e7230 */ /* 0x000fe40000004100 */
[----:B------:R-:W5:Y:S01]  /*12d70*/  LDL.LU R25, [R1+0x2b8] ;  /* 0x0002b80001197983 */ /* 0x000f620000300800 */
[----:B--2---:R-:W-:-:S04]  /*12d80*/  FFMA R12, R16, R12, R7 ;  /* 0x0000000c100c7223 */ /* 0x004fc80000000007 */
[-C--:B------:R-:W-:Y:S01]  /*12d90*/  FFMA R12, R14, R2.reuse, R12 ;  /* 0x000000020e0c7223 */ /* 0x080fe2000000000c */
[----:B------:R-:W-:Y:S02]  /*12da0*/  HADD2.F32 R14, -RZ, R11.H1_H1 ;  /* 0x3000000bff0e7230 */ /* 0x000fe40000004100 */
[----:B---3--:R-:W-:Y:S02]  /*12db0*/  FFMA R11, R16, R15, R7 ;  /* 0x0000000f100b7223 */ /* 0x008fe40000000007 */
[----:B------:R-:W2:Y:S02]  /*12dc0*/  LDL.LU R15, [R1+0x2bc] ;  /* 0x0002bc00010f7983 */ /* 0x000ea40000300800 */
[----:B------:R-:W-:Y:S02]  /*12dd0*/  FFMA R11, R14, R2, R11 ;  /* 0x000000020e0b7223 */ /* 0x000fe4000000000b */
[----:B------:R-:W3:Y:S03]  /*12de0*/  LDL.LU R34, [R1+0x2c0] ;  /* 0x0002c00001227983 */ /* 0x000ee60000300800 */
[----:B------:R-:W-:Y:S01]  /*12df0*/  F2FP.SATFINITE.E4M3.F32.PACK_AB_MERGE_C R29, R11, R12, RZ ;  /* 0x0000000c0b1d723e */ /* 0x000fe200048070ff */
[----:B------:R-:W3:Y:S01]  /*12e00*/  LDL.LU R24, [R1+0x2c4] ;  /* 0x0002c40001187983 */ /* 0x000ee20000300800 */
[----:B------:R-:W-:Y:S01]  /*12e10*/  F2FP.F16.E4M3.UNPACK_B R11, R8.H1 ;  /* 0x00000008ff0b723e */ /* 0x000fe200030006ff */
[----:B----4-:R-:W-:-:S02]  /*12e20*/  FFMA R12, R16, R23, R9 ;  /* 0x00000017100c7223 */ /* 0x010fc40000000009 */
[----:B------:R-:W4:Y:S02]  /*12e30*/  LDL.LU R23, [R1+0x2c8] ;  /* 0x0002c80001177983 */ /* 0x000f240000300800 */
[----:B------:R-:W-:-:S05]  /*12e40*/  HADD2.F32 R14, -RZ, R11.H0_H0 ;  /* 0x2000000bff0e7230 */ /* 0x000fca0000004100 */
[----:B------:R-:W-:Y:S01]  /*12e50*/  FFMA R12, R14, R2, R12 ;  /* 0x000000020e0c7223 */ /* 0x000fe2000000000c */
[----:B------:R-:W-:Y:S02]  /*12e60*/  HADD2.F32 R14, -RZ, R11.H1_H1 ;  /* 0x3000000bff0e7230 */ /* 0x000fe40000004100 */
[----:B-----5:R-:W-:Y:S02]  /*12e70*/  FFMA R11, R16, R22, R9 ;  /* 0x00000016100b7223 */ /* 0x020fe40000000009 */
[----:B------:R-:W5:Y:S02]  /*12e80*/  LDL.LU R22, [R1+0x2cc] ;  /* 0x0002cc0001167983 */ /* 0x000f640000300800 */
[----:B------:R-:W-:Y:S02]  /*12e90*/  FFMA R11, R14, R2, R11 ;  /* 0x000000020e0b7223 */ /* 0x000fe4000000000b */
[----:B------:R-:W4:Y:S03]  /*12ea0*/  LDL.LU R30, [R1+0x2d0] ;  /* 0x0002d000011e7983 */ /* 0x000f260000300800 */
[----:B------:R-:W-:Y:S01]  /*12eb0*/  F2FP.SATFINITE.E4M3.F32.PACK_AB_MERGE_C R28, R11, R12, RZ ;  /* 0x0000000c0b1c723e */ /* 0x000fe200048070ff */
[----:B------:R-:W-:-:S02]  /*12ec0*/  FFMA R12, R16, R21, R7 ;  /* 0x00000015100c7223 */ /* 0x000fc40000000007 */
[----:B------:R-:W4:Y:S04]  /*12ed0*/  LDL.LU R21, [R1+0x2d4] ;  /* 0x0002d40001157983 */ /* 0x000f280000300800 */
[----:B------:R-:W4:Y:S04]  /*12ee0*/  LDL.LU R33, [R1+0x2d8] ;  /* 0x0002d80001217983 */ /* 0x000f280000300800 */
[----:B------:R-:W4:Y:S01]  /*12ef0*/  LDL.LU R32, [R1+0x2dc] ;  /* 0x0002dc0001207983 */ /* 0x000f220000300800 */
[----:B------:R-:W-:-:S05]  /*12f00*/  F2FP.F16.E4M3.UNPACK_B R11, R6 ;  /* 0x00000006ff0b723e */ /* 0x000fca00020006ff */
        /* <DEDUP_REMOVED lines=8> */
[----:B------:R-:W-:Y:S02]  /*12f90*/  HADD2.F32 R20, -RZ, R11.H1_H1 ;  /* 0x3000000bff147230 */ /* 0x000fe40000004100 */
[----:B------:R-:W-:-:S04]  /*12fa0*/  FFMA R12, R16, R25, R9 ;  /* 0x00000019100c7223 */ /* 0x000fc80000000009 */
[----:B------:R-:W-:Y:S01]  /*12fb0*/  FFMA R26, R26, R2, R12 ;  /* 0x000000021a1a7223 */ /* 0x000fe2000000000c */
[----:B--2---:R-:W-:-:S04]  /*12fc0*/  FFMA R11, R16, R15, R9 ;  /* 0x0000000f100b7223 */ /* 0x004fc80000000009 */
[----:B------:R-:W-:Y:S01]  /*12fd0*/  FFMA R20, R20, R2, R11 ;  /* 0x0000000214147223 */ /* 0x000fe2000000000b */
[----:B------:R-:W-:-:S05]  /*12fe0*/  F2FP.F16.E4M3.UNPACK_B R11, R4 ;  /* 0x00000004ff0b723e */ /* 0x000fca00020006ff */
[--C-:B------:R-:W-:Y:S02]  /*12ff0*/  HADD2.F32 R25, -RZ, R11.reuse.H0_H0 ;  /* 0x2000000bff197230 */ /* 0x100fe40000004100 */
[----:B------:R-:W-:Y:S02]  /*13000*/  HADD2.F32 R15, -RZ, R11.H1_H1 ;  /* 0x3000000bff0f7230 */ /* 0x000fe40000004100 */
[----:B---3--:R-:W-:-:S04]  /*13010*/  FFMA R11, R16, R24, R7 ;  /* 0x00000018100b7223 */ /* 0x008fc80000000007 */
[----:B------:R-:W-:Y:S01]  /*13020*/  FFMA R15, R15, R2, R11 ;  /* 0x000000020f0f7223 */ /* 0x000fe2000000000b */
[----:B------:R-:W-:-:S05]  /*13030*/  F2FP.F16.E4M3.UNPACK_B R11, R4.H1 ;  /* 0x00000004ff0b723e */ /* 0x000fca00030006ff */
[--C-:B------:R-:W-:Y:S02]  /*13040*/  HADD2.F32 R24, -RZ, R11.reuse.H0_H0 ;  /* 0x2000000bff187230 */ /* 0x100fe40000004100 */
[----:B------:R-:W-:Y:S02]  /*13050*/  HADD2.F32 R14, -RZ, R11.H1_H1 ;  /* 0x3000000bff0e7230 */ /* 0x000fe40000004100 */
[C---:B-----5:R-:W-:Y:S01]  /*13060*/  FFMA R11, R16.reuse, R22, R9 ;  /* 0x00000016100b7223 */ /* 0x060fe20000000009 */
[----:B------:R-:W-:-:S03]  /*13070*/  FFMA R12, R16, R34, R7 ;  /* 0x00000022100c7223 */ /* 0x000fc60000000007 */
[----:B------:R-:W-:Y:S01]  /*13080*/  FFMA R14, R14, R2, R11 ;  /* 0x000000020e0e7223 */ /* 0x000fe2000000000b */
[----:B------:R-:W-:Y:S01]  /*13090*/  F2FP.F16.E4M3.UNPACK_B R11, R0 ;  /* 0x00000000ff0b723e */ /* 0x000fe200020006ff */
[----:B------:R-:W-:Y:S01]  /*130a0*/  FFMA R25, R25, R2, R12 ;  /* 0x0000000219197223 */ /* 0x000fe2000000000c */
[----:B----4-:R-:W-:-:S03]  /*130b0*/  FFMA R12, R16, R23, R9 ;  /* 0x00000017100c7223 */ /* 0x010fc60000000009 */
[--C-:B------:R-:W-:Y:S02]  /*130c0*/  HADD2.F32 R23, -RZ, R11.reuse.H0_H0 ;  /* 0x2000000bff177230 */ /* 0x100fe40000004100 */
[----:B------:R-:W-:Y:S02]  /*130d0*/  HADD2.F32 R22, -RZ, R11.H1_H1 ;  /* 0x3000000bff167230 */ /* 0x000fe40000004100 */
[--C-:B------:R-:W-:Y:S01]  /*130e0*/  FFMA R11, R16, R21, R7.reuse ;  /* 0x00000015100b7223 */ /* 0x100fe20000000007 */
[----:B------:R-:W-:Y:S01]  /*130f0*/  FFMA R24, R24, R2, R12 ;  /* 0x0000000218187223 */ /* 0x000fe2000000000c */
[----:B------:R-:W-:Y:S02]  /*13100*/  FFMA R12, R16, R30, R7 ;  /* 0x0000001e100c7223 */ /* 0x000fe40000000007 */
[----:B------:R-:W-:Y:S01]  /*13110*/  FFMA R22, R22, R2, R11 ;  /* 0x0000000216167223 */ /* 0x000fe2000000000b */
[----:B------:R-:W-:Y:S01]  /*13120*/  F2FP.F16.E4M3.UNPACK_B R11, R0.H1 ;  /* 0x00000000ff0b723e */ /* 0x000fe200030006ff */
[----:B------:R-:W-:Y:S01]  /*13130*/  FFMA R23, R23, R2, R12 ;  /* 0x0000000217177223 */ /* 0x000fe2000000000c */
[----:B------:R-:W-:-:S03]  /*13140*/  FFMA R12, R16, R33, R9 ;  /* 0x00000021100c7223 */ /* 0x000fc60000000009 */
[--C-:B------:R-:W-:Y:S02]  /*13150*/  HADD2.F32 R21, -RZ, R11.reuse.H0_H0 ;  /* 0x2000000bff157230 */ /* 0x100fe40000004100 */
[----:B------:R-:W-:Y:S02]  /*13160*/  HADD2.F32 R30, -RZ, R11.H1_H1 ;  /* 0x3000000bff1e7230 */ /* 0x000fe40000004100 */
[----:B------:R-:W-:Y:S01]  /*13170*/  FFMA R11, R16, R32, R9 ;  /* 0x00000020100b7223 */ /* 0x000fe20000000009 */
[----:B------:R-:W-:-:S03]  /*13180*/  FFMA R21, R21, R2, R12 ;  /* 0x0000000215157223 */ /* 0x000fc6000000000c */
[----:B------:R-:W-:Y:S01]  /*13190*/  FFMA R11, R30, R2, R11 ;  /* 0x000000021e0b7223 */ /* 0x000fe2000000000b */
[----:B------:R-:W-:Y:S02]  /*131a0*/  F2FP.SATFINITE.E4M3.F32.PACK_AB_MERGE_C R20, R20, R26, RZ ;  /* 0x0000001a1414723e */ /* 0x000fe400048070ff */
[----:B------:R-:W-:Y:S02]  /*131b0*/  F2FP.SATFINITE.E4M3.F32.PACK_AB_MERGE_C R15, R15, R25, RZ ;  /* 0x000000190f0f723e */ /* 0x000fe400048070ff */
[----:B------:R-:W-:Y:S02]  /*131c0*/  F2FP.SATFINITE.E4M3.F32.PACK_AB_MERGE_C R14, R14, R24, RZ ;  /* 0x000000180e0e723e */ /* 0x000fe400048070ff */
[----:B------:R-:W-:Y:S02]  /*131d0*/  F2FP.SATFINITE.E4M3.F32.PACK_AB_MERGE_C R12, R22, R23, RZ ;  /* 0x00000017160c723e */ /* 0x000fe400048070ff */
[----:B------:R-:W-:Y:S01]  /*131e0*/  F2FP.SATFINITE.E4M3.F32.PACK_AB_MERGE_C R11, R11, R21, RZ ;  /* 0x000000150b0b723e */ /* 0x000fe200048070ff */
[----:B------:R-:W-:Y:S06]  /*131f0*/  @P0 BRA `(.L_x_66) ;  /* 0x0000000000040947 */ /* 0x000fec0003800000 */
[----:B------:R-:W-:-:S04]  /*13200*/  DEPBAR.LE SB0, 0x1 ;  /* 0x000080400000791a */ /* 0x000fc80000000000 */
.L_x_66:
[----:B------:R-:W-:Y:S05]  /*13210*/  WARPSYNC.ALL ;  /* 0x0000000000007948 */ /* 0x000fea0003800000 */
[----:B------:R-:W-:Y:S06]  /*13220*/  BAR.SYNC.DEFER_BLOCKING 0x1, 0x100 ;  /* 0x0044000000007b1d */ /* 0x000fec0000010000 */
[----:B------:R-:W-:Y:S01]  /*13230*/  BSSY B0, `(.L_x_67) ;  /* 0x0000019000007945 */ /* 0x000fe20003800000 */
[----:B------:R1:W-:Y:S04]  /*13240*/  STS.U16 [R17+UR48+0x5100], R29 ;  /* 0x0051001d11007988 */ /* 0x0003e80008000430 */
[----:B------:R1:W-:Y:S04]  /*13250*/  STS.U16 [R17+UR48+0x5200], R28 ;  /* 0x0052001c11007988 */ /* 0x0003e80008000430 */
[----:B------:R1:W-:Y:S04]  /*13260*/  STS.U16 [R17+UR48+0x5108], R27 ;  /* 0x0051081b11007988 */ /* 0x0003e80008000430 */
[----:B------:R1:W-:Y:S04]  /*13270*/  STS.U16 [R17+UR48+0x5208], R20 ;  /* 0x0052081411007988 */ /* 0x0003e80008000430 */
        /* <DEDUP_REMOVED lines=9> */
[----:B--2---:R-:W2:Y:S02]  /*13310*/  FENCE.VIEW.ASYNC.S ;  /* 0x00000000000073c6 */ /* 0x004ea40000000000 */
[----:B--2---:R-:W-:Y:S06]  /*13320*/  BAR.SYNC.DEFER_BLOCKING 0x1, 0x100 ;  /* 0x0044000000007b1d */ /* 0x004fec0000010000 */
[----:B-1----:R-:W-:Y:S05]  /*13330*/  @P0 BRA `(.L_x_68) ;  /* 0x0000000000200947 */ /* 0x002fea0003800000 */
[----:B------:R-:W-:Y:S02]  /*13340*/  UIADD3 UR8, UP0, UR58, 0x4f0, URZ ;  /* 0x000004f03a087890 */ /* 0x000fe4000ff1e03f */
[----:B------:R-:W-:Y:S02]  /*13350*/  UIADD3 UR6, UR42, 0x80, URZ ;  /* 0x000000802a067890 */ /* 0x000fe4000fffe03f */
[----:B------:R-:W-:Y:S02]  /*13360*/  UIADD3 UR4, UR48, 0x5100, URZ ;  /* 0x0000510030047890 */ /* 0x000fe4000fffe03f */
[----:B------:R-:W-:Y:S01]  /*13370*/  UIADD3.X UR9, URZ, UR59, URZ, UP0, !UPT ;  /* 0x0000003b3f097290 */ /* 0x000fe200087fe43f */
[----:B------:R-:W-:Y:S01]  /*13380*/  UMOV UR5, UR41 ;  /* 0x0000002900057c82 */ /* 0x000fe20008000000 */
[----:B------:R-:W-:-:S07]  /*13390*/  UMOV UR7, UR43 ;  /* 0x0000002b00077c82 */ /* 0x000fce0008000000 */
[----:B------:R1:W-:Y:S02]  /*133a0*/  UTMASTG.3D [UR4], [UR8] ;  /* 0x00000004080073b5 */ /* 0x0003e40008010000 */
[----:B-1----:R0:W-:Y:S02]  /*133b0*/  UTMACMDFLUSH ;  /* 0x00000000000079b7 */ /* 0x0021e40000000000 */
.L_x_68:
[----:B------:R-:W-:Y:S05]  /*133c0*/  BSYNC B0 ;  /* 0x0000000000007941 */ /* 0x000fea0003800000 */
.L_x_67:
[----:B------:R-:W-:Y:S01]  /*133d0*/  BSSY B0, `(.L_x_69) ;  /* 0x0000038000007945 */ /* 0x000fe20003800000 */
[----:B------:R-:W-:Y:S02]  /*133e0*/  MOV R11, R18 ;  /* 0x00000012000b7202 */ /* 0x000fe40000000f00 */
[----:B------:R-:W-:Y:S01]  /*133f0*/  MOV R12, R19 ;  /* 0x00000013000c7202 */ /* 0x000fe20000000f00 */
[----:B------:R-:W-:Y:S06]  /*13400*/  @!P1 BRA `(.L_x_70) ;  /* 0x0000000000d09947 */ /* 0x000fec0003800000 */
[----:B------:R-:W-:-:S04]  /*13410*/  MOV R11, UR44 ;  /* 0x0000002c000b7c02 */ /* 0x000fc80008000f00 */
[----:B------:R-:W-:-:S13]  /*13420*/  ISETP.NE.AND P2, PT, R11, 0x3, PT ;  /* 0x000000030b00780c */ /* 0x000fda0003f45270 */
[----:B------:R-:W-:Y:S05]  /*13430*/  @!P2 BRA `(.L_x_71) ;  /* 0x000000000004a947 */ /* 0x000fea0003800000 */
[----:B------:R-:W-:Y:S01]  /*13440*/  BPT.TRAP 0x1 ;  /* 0x000000040000795c */ /* 0x000fe20000300000 */
.L_x_71:
[----:B------:R-:W-:Y:S01]  /*13450*/  LEA R11, R18, UR48, 0x3 ;  /* 0x00000030120b7c11 */ /* 0x000fe2000f8e18ff */
[----:B------:R-:W-:Y:S01]  /*13460*/  BSSY B1, `(.L_x_72) ;  /* 0x0000004000017945 */ /* 0x000fe20003800000 */
[----:B------:R-:W-:-:S04]  /*13470*/  SHF.L.U32 R12, R19, 0x1f, RZ ;  /* 0x0000001f130c7819 */ /* 0x000fc800000006ff */
[----:B------:R-:W1:Y:S02]  /*13480*/  SYNCS.PHASECHK.TRANS64.TRYWAIT P4, [R11+URZ+0x60], R12 ;  /* 0x0000600c0b0075a7 */ /* 0x000e64000808017f */
[----:B-1----:R-:W-:Y:S05]  /*13490*/  @!P4 BRA `(.L_x_73) ;  /* 0x000000d000e8c947 */ /* 0x002fea0003800000 */
.L_x_375:
[----:B------:R-:W-:Y:S05]  /*134a0*/  BSYNC B1 ;  /* 0x0000000000017941 */ /* 0x000fea0003800000 */
.L_x_72:
        /* <DEDUP_REMOVED lines=22> */
.L_x_75:
[----:B------:R-:W-:Y:S05]  /*13610*/  BSYNC B1 ;  /* 0x0000000000017941 */ /* 0x000fea0003800000 */
.L_x_74:
        /* <DEDUP_REMOVED lines=8> */
.L_x_76:
[----:B-1----:R-:W1:Y:S01]  /*136a0*/  S2R R12, SR_CgaCtaId ;  /* 0x00000000000c7919 */ /* 0x002e620000008800 */
[----:B------:R-:W-:-:S04]  /*136b0*/  IADD3 R11, R11, 0x80, RZ ;  /* 0x000000800b0b7810 */ /* 0x000fc80007ffe0ff */
[----:B-1----:R-:W-:-:S04]  /*136c0*/  PRMT R11, R12, 0x654, R11 ;  /* 0x000006540c0b7816 */ /* 0x002fc8000000000b */
[----:B--2---:R1:W-:Y:S02]  /*136d0*/  SYNCS.ARRIVE.TRANS64.RED.A1T0 RZ, [R11+URZ], RZ ;  /* 0x000000ff0bff79a7 */ /* 0x0043e4000810043f */
[----:B-1----:R-:W-:-:S04]  /*136e0*/  IADD3 R11, R18, 0x1, RZ ;  /* 0x00000001120b7810 */ /* 0x002fc80007ffe0ff */
[----:B------:R-:W-:-:S04]  /*136f0*/  ISETP.NE.AND P2, PT, R11, 0x4, PT ;  /* 0x000000040b00780c */ /* 0x000fc80003f45270 */
[----:B------:R-:W-:Y:S02]  /*13700*/  SEL R12, RZ, 0x1, P2 ;  /* 0x00000001ff0c7807 */ /* 0x000fe40001000000 */
[----:B------:R-:W-:Y:S02]  /*13710*/  SEL R11, R11, RZ, P2 ;  /* 0x000000ff0b0b7207 */ /* 0x000fe40001000000 */
[----:B------:R-:W-:Y:S02]  /*13720*/  LOP3.LUT R12, R19, R12, RZ, 0x3c, !PT ;  /* 0x0000000c130c7212 */ /* 0x000fe400078e3cff */
[----:B------:R-:W-:Y:S02]  /*13730*/  MOV R18, R11 ;  /* 0x0000000b00127202 */ /* 0x000fe40000000f00 */
[----:B------:R-:W-:-:S07]  /*13740*/  MOV R19, R12 ;  /* 0x0000000c00137202 */ /* 0x000fce0000000f00 */
.L_x_70:
[----:B------:R-:W-:Y:S05]  /*13750*/  BSYNC B0 ;  /* 0x0000000000007941 */ /* 0x000fea0003800000 */
.L_x_69:
[----:B------:R-:W-:Y:S01]  /*13760*/  F2FP.F16.E4M3.UNPACK_B R14, R8 ;  /* 0x00000008ff0e723e */ /* 0x000fe200020006ff */
[C---:B------:R-:W-:Y:S01]  /*13770*/  FFMA R166, R16.reuse, R166, R3 ;  /* 0x000000a610a67223 */ /* 0x040fe20000000003 */
[C---:B------:R-:W-:Y:S01]  /*13780*/  FFMA R168, R16.reuse, R168, R5 ;  /* 0x000000a810a87223 */ /* 0x040fe20000000005 */
[C---:B------:R-:W-:Y:S01]  /*13790*/  FFMA R170, R16.reuse, R170, R3 ;  /* 0x000000aa10aa7223 */ /* 0x040fe20000000003 */
[C-C-:B------:R-:W-:Y:S01]  /*137a0*/  FFMA R173, R16.reuse, R173, R5.reuse ;  /* 0x000000ad10ad7223 */ /* 0x140fe20000000005 */
[--C-:B------:R-:W-:Y:S02]  /*137b0*/  HADD2.F32 R15, -RZ, R14.reuse.H0_H0 ;  /* 0x2000000eff0f7230 */ /* 0x100fe40000004100 */
[C---:B------:R-:W-:Y:S01]  /*137c0*/  FFMA R172, R16.reuse, R172, R5 ;  /* 0x000000ac10ac7223 */ /* 0x040fe20000000005 */
[C-C-:B------:R-:W-:Y:S01]  /*137d0*/  FFMA R175, R16.reuse, R175, R3.reuse ;  /* 0x000000af10af7223 */ /* 0x140fe20000000003 */
[C---:B------:R-:W-:Y:S01]  /*137e0*/  FFMA R174, R16.reuse, R174, R3 ;  /* 0x000000ae10ae7223 */ /* 0x040fe20000000003 */
[----:B------:R-:W-:Y:S01]  /*137f0*/  FFMA R177, R16, R177, R5 ;  /* 0x000000b110b17223 */ /* 0x000fe20000000005 */
[----:B------:R-:W-:Y:S01]  /*13800*/  FFMA R166, R15, R2, R166 ;  /* 0x000000020fa67223 */ /* 0x000fe200000000a6 */
[----:B------:R-:W-:-:S02]  /*13810*/  HADD2.F32 R15, -RZ, R14.H1_H1 ;  /* 0x3000000eff0f7230 */ /* 0x000fc40000004100 */
[C---:B------:R-:W-:Y:S01]  /*13820*/  FFMA R14, R16.reuse, R167, R3 ;  /* 0x000000a7100e7223 */ /* 0x040fe20000000003 */
[C---:B------:R-:W-:Y:S01]  /*13830*/  FFMA R176, R16.reuse, R176, R5 ;  /* 0x000000b010b07223 */ /* 0x040fe20000000005 */
[C---:B------:R-:W-:Y:S01]  /*13840*/  FFMA R24, R16.reuse, R178, R3 ;  /* 0x000000b210187223 */ /* 0x040fe20000000003 */
[----:B------:R-:W-:Y:S01]  /*13850*/  FFMA R23, R16, R180, R5 ;  /* 0x000000b410177223 */ /* 0x000fe20000000005 */
[----:B------:R-:W-:-:S05]  /*13860*/  FFMA R14, R15, R2, R14 ;  /* 0x000000020f0e7223 */ /* 0x000fca000000000e */
[----:B------:R-:W-:Y:S02]  /*13870*/  F2FP.SATFINITE.E4M3.F32.PACK_AB_MERGE_C R166, R14, R166, RZ ;  /* 0x000000a60ea6723e */ /* 0x000fe400048070ff */
[----:B------:R-:W-:-:S05]  /*13880*/  F2FP.F16.E4M3.UNPACK_B R14, R8.H1 ;  /* 0x00000008ff0e723e */ /* 0x000fca00030006ff */
[----:B------:R-:W-:-:S05]  /*13890*/  HADD2.F32 R15, -RZ, R14.H0_H0 ;  /* 0x2000000eff0f7230 */ /* 0x000fca0000004100 */
[----:B------:R-:W-:Y:S01]  /*138a0*/  FFMA R168, R15, R2, R168 ;  /* 0x000000020fa87223 */ /* 0x000fe200000000a8 */
[----:B------:R-:W-:Y:S02]  /*138b0*/  HADD2.F32 R15, -RZ, R14.H1_H1 ;  /* 0x3000000eff0f7230 */ /* 0x000fe40000004100 */
[----:B------:R-:W-:-:S04]  /*138c0*/  FFMA R14, R16, R169, R5 ;  /* 0x000000a9100e7223 */ /* 0x000fc80000000005 */
[----:B------:R-:W-:-:S05]  /*138d0*/  FFMA R14, R15, R2, R14 ;  /* 0x000000020f0e7223 */ /* 0x000fca000000000e */
[----:B------:R-:W-:Y:S02]  /*138e0*/  F2FP.SATFINITE.E4M3.F32.PACK_AB_MERGE_C R168, R14, R168, RZ ;  /* 0x000000a80ea8723e */ /* 0x000fe400048070ff */
        /* <DEDUP_REMOVED lines=24> */
[----:B------:R-:W-:-:S05]  /*13a70*/  F2FP.F16.E4M3.UNPACK_B R14, R0 ;  /* 0x00000000ff0e723e */ /* 0x000fca00020006ff */
[--C-:B------:R-:W-:Y:S02]  /*13a80*/  HADD2.F32 R22, -RZ, R14.reuse.H0_H0 ;  /* 0x2000000eff167230 */ /* 0x100fe40000004100 */
[----:B------:R-:W-:Y:S02]  /*13a90*/  HADD2.F32 R15, -RZ, R14.H1_H1 ;  /* 0x3000000eff0f7230 */ /* 0x000fe40000004100 */
[----:B------:R-:W-:Y:S01]  /*13aa0*/  FFMA R14, R16, R179, R3 ;  /* 0x000000b3100e7223 */ /* 0x000fe20000000003 */
[-C--:B------:R-:W-:Y:S01]  /*13ab0*/  FFMA R24, R22, R2.reuse, R24 ;  /* 0x0000000216187223 */ /* 0x080fe20000000018 */
[----:B------:R-:W-:Y:S02]  /*13ac0*/  FFMA R22, R16, R181, R5 ;  /* 0x000000b510167223 */ /* 0x000fe40000000005 */
[----:B------:R-:W-:Y:S01]  /*13ad0*/  FFMA R14, R15, R2, R14 ;  /* 0x000000020f0e7223 */ /* 0x000fe2000000000e */
[----:B------:R-:W-:-:S04]  /*13ae0*/  F2FP.F16.E4M3.UNPACK_B R15, R0.H1 ;  /* 0x00000000ff0f723e */ /* 0x000fc800030006ff */
[----:B------:R-:W-:Y:S01]  /*13af0*/  F2FP.SATFINITE.E4M3.F32.PACK_AB_MERGE_C R14, R14, R24, RZ ;  /* 0x000000180e0e723e */ /* 0x000fe200048070ff */
[--C-:B------:R-:W-:Y:S02]  /*13b00*/  HADD2.F32 R25, -RZ, R15.reuse.H0_H0 ;  /* 0x2000000fff197230 */ /* 0x100fe40000004100 */
[----:B------:R-:W-:-:S03]  /*13b10*/  HADD2.F32 R15, -RZ, R15.H1_H1 ;  /* 0x3000000fff0f7230 */ /* 0x000fc60000004100 */
[-C--:B------:R-:W-:Y:S02]  /*13b20*/  FFMA R23, R25, R2.reuse, R23 ;  /* 0x0000000219177223 */ /* 0x080fe40000000017 */
[----:B------:R-:W-:Y:S01]  /*13b30*/  FFMA R22, R15, R2, R22 ;  /* 0x000000020f167223 */ /* 0x000fe20000000016 */
[----:B------:R-:W-:-:S04]  /*13b40*/  F2FP.SATFINITE.E4M3.F32.PACK_AB_MERGE_C R15, R177, R176, RZ ;  /* 0x000000b0b10f723e */ /* 0x000fc800048070ff */
[----:B------:R-:W-:Y:S01]  /*13b50*/  F2FP.SATFINITE.E4M3.F32.PACK_AB_MERGE_C R22, R22, R23, RZ ;  /* 0x000000171616723e */ /* 0x000fe200048070ff */
[----:B------:R-:W-:Y:S06]  /*13b60*/  @P0 BRA `(.L_x_77) ;  /* 0x0000000000040947 */ /* 0x000fec0003800000 */
[----:B------:R-:W-:-:S04]  /*13b70*/  DEPBAR.LE SB0, 0x1 ;  /* 0x000080400000791a */ /* 0x000fc80000000000 */
.L_x_77:
        /* <DEDUP_REMOVED lines=27> */
.L_x_79:
[----:B------:R-:W-:Y:S05]  /*13d30*/  BSYNC B0 ;  /* 0x0000000000007941 */ /* 0x000fea0003800000 */
.L_x_78:
[----:B------:R-:W-:Y:S04]  /*13d40*/  BSSY B0, `(.L_x_80) ;  /* 0x000003a000007945 */ /* 0x000fe80003800000 */
[----:B------:R-:W-:Y:S05]  /*13d50*/  @!P1 BRA `(.L_x_81) ;  /* 0x0000000000e09947 */ /* 0x000fea0003800000 */
[----:B------:R-:W-:-:S04]  /*13d60*/  MOV R14, UR44 ;  /* 0x0000002c000e7c02 */ /* 0x000fc80008000f00 */
[----:B------:R-:W-:-:S13]  /*13d70*/  ISETP.NE.AND P2, PT, R14, 0x3, PT ;  /* 0x000000030e00780c */ /* 0x000fda0003f45270 */
[----:B------:R-:W-:Y:S05]  /*13d80*/  @!P2 BRA `(.L_x_82) ;  /* 0x000000000004a947 */ /* 0x000fea0003800000 */
[----:B------:R-:W-:Y:S01]  /*13d90*/  BPT.TRAP 0x1 ;  /* 0x000000040000795c */ /* 0x000fe20000300000 */
.L_x_82:
[----:B------:R-:W-:Y:S01]  /*13da0*/  LEA R14, R18, UR48, 0x3 ;  /* 0x00000030120e7c11 */ /* 0x000fe2000f8e18ff */
[----:B------:R-:W-:Y:S01]  /*13db0*/  BSSY B1, `(.L_x_83) ;  /* 0x0000004000017945 */ /* 0x000fe20003800000 */
[----:B------:R-:W-:-:S04]  /*13dc0*/  SHF.L.U32 R15, R19, 0x1f, RZ ;  /* 0x0000001f130f7819 */ /* 0x000fc800000006ff */
[----:B------:R-:W1:Y:S02]  /*13dd0*/  SYNCS.PHASECHK.TRANS64.TRYWAIT P4, [R14+URZ+0x60], R15 ;  /* 0x0000600f0e0075a7 */ /* 0x000e64000808017f */
[----:B-1----:R-:W-:Y:S05]  /*13de0*/  @!P4 BRA `(.L_x_84) ;  /* 0x000000c800a8c947 */ /* 0x002fea0003800000 */
.L_x_376:
[----:B------:R-:W-:Y:S05]  /*13df0*/  BSYNC B1 ;  /* 0x0000000000017941 */ /* 0x000fea0003800000 */
.L_x_83:
[----:B------:R-:W-:Y:S04]  /*13e00*/  BSSY B1, `(.L_x_85) ;  /* 0x0000016000017945 */ /* 0x000fe80003800000 */
[----:B------:R-:W-:Y:S05]  /*13e10*/  @P3 BRA `(.L_x_86) ;  /* 0x0000000000503947 */ /* 0x000fea0003800000 */
[----:B------:R-:W2:Y:S01]  /*13e20*/  S2R R21, SR_TID.X ;  /* 0x0000000000157919 */ /* 0x000ea20000002100 */
[----:B------:R-:W-:-:S04]  /*13e30*/  LEA R20, R18, R17, 0xc ;  /* 0x0000001112147211 */ /* 0x000fc800078e60ff */
[----:B------:R-:W-:Y:S01]  /*13e40*/  IADD3 R0, R20, UR48, RZ ;  /* 0x0000003014007c10 */ /* 0x000fe2000fffe0ff */
[----:B------:R-:W-:Y:S04]  /*13e50*/  LDS.U16 R8, [R20+UR48+0x200] ;  /* 0x0002003014087984 */ /* 0x000fe80008000400 */
[----:B-1----:R-:W1:Y:S04]  /*13e60*/  LDS.U16 R15, [R20+UR48+0x100] ;  /* 0x00010030140f7984 */ /* 0x002e680008000400 */
[----:B------:R-:W-:Y:S01]  /*13e70*/  LDS.U16 R6, [R20+UR48+0x208] ;  /* 0x0002083014067984 */ /* 0x000fe20008000400 */
[----:B--2---:R-:W-:-:S04]  /*13e80*/  SHF.R.U32.HI R21, RZ, 0x4, R21 ;  /* 0x00000004ff157819 */ /* 0x004fc80000011615 */
[----:B------:R-:W-:Y:S02]  /*13e90*/  LOP3.LUT P4, RZ, R21, 0x1, RZ, 0xc0, !PT ;  /* 0x0000000115ff7812 */ /* 0x000fe4000788c0ff */
[----:B------:R-:W-:-:S04]  /*13ea0*/  MOV R21, 0x8 ;  /* 0x0000000800157802 */ /* 0x000fc80000000f00 */
[----:B------:R-:W-:-:S04]  /*13eb0*/  SEL R21, R21, 0xfffffff8, !P4 ;  /* 0xfffffff815157807 */ /* 0x000fc80006000000 */
[----:B------:R-:W-:Y:S02]  /*13ec0*/  LEA R0, R21, R0, 0x1 ;  /* 0x0000000015007211 */ /* 0x000fe400078e08ff */
[----:B-1----:R-:W-:-:S03]  /*13ed0*/  PRMT R8, R15, 0x5410, R8 ;  /* 0x000054100f087816 */ /* 0x002fc60000000008 */
[----:B------:R-:W-:Y:S04]  /*13ee0*/  LDS.U16 R4, [R0+0x200] ;  /* 0x0002000000047984 */ /* 0x000fe80000000400 */
[----:B------:R-:W1:Y:S04]  /*13ef0*/  LDS.U16 R14, [R0+0x100] ;  /* 0x00010000000e7984 */ /* 0x000e680000000400 */
[----:B------:R-:W2:Y:S01]  /*13f00*/  LDS.U16 R15, [R20+UR48+0x108] ;  /* 0x00010830140f7984 */ /* 0x000ea20008000400 */
[----:B-1----:R-:W-:-:S03]  /*13f10*/  PRMT R4, R14, 0x5410, R4 ;  /* 0x000054100e047816 */ /* 0x002fc60000000004 */
[----:B------:R-:W-:Y:S01]  /*13f20*/  LDS.U16 R14, [R0+0x208] ;  /* 0x00020800000e7984 */ /* 0x000fe20000000400 */
[----:B--2---:R-:W-:-:S03]  /*13f30*/  PRMT R6, R15, 0x5410, R6 ;  /* 0x000054100f067816 */ /* 0x004fc60000000006 */
[----:B------:R-:W1:Y:S02]  /*13f40*/  LDS.U16 R0, [R0+0x108] ;  /* 0x0001080000007984 */ /* 0x000e640000000400 */
[----:B-1----:R-:W-:-:S07]  /*13f50*/  PRMT R0, R0, 0x5410, R14 ;  /* 0x0000541000007816 */ /* 0x002fce000000000e */
.L_x_86:
[----:B------:R-:W-:Y:S05]  /*13f60*/  BSYNC B1 ;  /* 0x0000000000017941 */ /* 0x000fea0003800000 */
.L_x_85:
        /* <DEDUP_REMOVED lines=8> */
.L_x_87:
[----:B-1----:R-:W1:Y:S01]  /*13ff0*/  S2R R14, SR_CgaCtaId ;  /* 0x00000000000e7919 */ /* 0x002e620000008800 */
[C---:B------:R-:W-:Y:S02]  /*14000*/  LEA R15, R11.reuse, UR48, 0x3 ;  /* 0x000000300b0f7c11 */ /* 0x040fe4000f8e18ff */
[----:B------:R-:W-:Y:S02]  /*14010*/  IADD3 R11, R11, 0x1, RZ ;  /* 0x000000010b0b7810 */ /* 0x000fe40007ffe0ff */
[----:B------:R-:W-:Y:S02]  /*14020*/  IADD3 R15, R15, 0x80, RZ ;  /* 0x000000800f0f7810 */ /* 0x000fe40007ffe0ff */
[C---:B------:R-:W-:Y:S02]  /*14030*/  ISETP.NE.AND P2, PT, R11.reuse, 0x4, PT ;  /* 0x000000040b00780c */ /* 0x040fe40003f45270 */
[----:B------:R-:W-:Y:S02]  /*14040*/  IADD3 R18, R18, 0x1, RZ ;  /* 0x0000000112127810 */ /* 0x000fe40007ffe0ff */
[----:B------:R-:W-:-:S02]  /*14050*/  SEL R11, R11, RZ, P2 ;  /* 0x000000ff0b0b7207 */ /* 0x000fc40001000000 */
[----:B------:R-:W-:-:S04]  /*14060*/  ISETP.NE.AND P4, PT, R18, 0x4, PT ;  /* 0x000000041200780c */ /* 0x000fc80003f85270 */
[----:B------:R-:W-:Y:S02]  /*14070*/  SEL R18, R18, RZ, P4 ;  /* 0x000000ff12127207 */ /* 0x000fe40002000000 */
[----:B-1----:R-:W-:-:S04]  /*14080*/  PRMT R14, R14, 0x654, R15 ;  /* 0x000006540e0e7816 */ /* 0x002fc8000000000f */
[----:B--2---:R1:W-:Y:S02]  /*14090*/  SYNCS.ARRIVE.TRANS64.RED.A1T0 RZ, [R14+URZ], RZ ;  /* 0x000000ff0eff79a7 */ /* 0x0043e4000810043f */
[----:B-1----:R-:W-:-:S04]  /*140a0*/  SEL R14, RZ, 0x1, P2 ;  /* 0x00000001ff0e7807 */ /* 0x002fc80001000000 */
[----:B------:R-:W-:Y:S02]  /*140b0*/  LOP3.LUT R12, R12, R14, RZ, 0x3c, !PT ;  /* 0x0000000e0c0c7212 */ /* 0x000fe400078e3cff */
[----:B------:R-:W-:-:S04]  /*140c0*/  SEL R14, RZ, 0x1, P4 ;  /* 0x00000001ff0e7807 */ /* 0x000fc80002000000 */
[----:B------:R-:W-:-:S07]  /*140d0*/  LOP3.LUT R19, R19, R14, RZ, 0x3c, !PT ;  /* 0x0000000e13137212 */ /* 0x000fce00078e3cff */
.L_x_81:
[----:B------:R-:W-:Y:S05]  /*140e0*/  BSYNC B0 ;  /* 0x0000000000007941 */ /* 0x000fea0003800000 */
.L_x_80:
[----:B------:R-:W2:Y:S04]  /*140f0*/  LDL.LU R15, [R1+0x2e0] ;  /* 0x0002e000010f7983 */ /* 0x000ea80000300800 */
[----:B------:R-:W3:Y:S04]  /*14100*/  LDL.LU R24, [R1+0x2e4] ;  /* 0x0002e40001187983 */ /* 0x000ee80000300800 */
[----:B------:R-:W4:Y:S04]  /*14110*/  LDL.LU R21, [R1+0x2e8] ;  /* 0x0002e80001157983 */ /* 0x000f280000300800 */
[----:B------:R-:W5:Y:S01]  /*14120*/  LDL.LU R28, [R1+0x2ec] ;  /* 0x0002ec00011c7983 */ /* 0x000f620000300800 */
[----:B------:R-:W-:-:S03]  /*14130*/  F2FP.F16.E4M3.UNPACK_B R14, R8 ;  /* 0x00000008ff0e723e */ /* 0x000fc600020006ff */
[----:B------:R-:W5:Y:S04]  /*14140*/  LDL.LU R22, [R1+0x2f0] ;  /* 0x0002f00001167983 */ /* 0x000f680000300800 */
[----:B------:R-:W5:Y:S01]  /*14150*/  LDL.LU R23, [R1+0x2f4] ;  /* 0x0002f40001177983 */ /* 0x000f620000300800 */
[--C-:B------:R-:W-:Y:S02]  /*14160*/  HADD2.F32 R20, -RZ, R14.reuse.H0_H0 ;  /* 0x2000000eff147230 */ /* 0x100fe40000004100 */
[----:B------:R-:W-:Y:S01]  /*14170*/  HADD2.F32 R14, -RZ, R14.H1_H1 ;  /* 0x3000000eff0e7230 */ /* 0x000fe20000004100 */
[----:B------:R-:W5:Y:S01]  /*14180*/  LDL.LU R25, [R1+0x2f8] ;  /* 0x0002f80001197983 */ /* 0x000f620000300800 */
[----:B--2---:R-:W-:-:S04]  /*14190*/  FFMA R15, R16, R15, R7 ;  /* 0x0000000f100f7223 */ /* 0x004fc80000000007 */
[----:B------:R-:W-:Y:S01]  /*141a0*/  FFMA R15, R20, R2, R15 ;  /* 0x00000002140f7223 */ /* 0x000fe2000000000f */
        /* <DEDUP_REMOVED lines=13> */
[----:B------:R-:W5:Y:S04]  /*14280*/  LDL.LU R28, [R1+0x30c] ;  /* 0x00030c00011c7983 */ /* 0x000f680000300800 */
[----:B------:R-:W5:Y:S04]  /*14290*/  LDL.LU R33, [R1+0x310] ;  /* 0x0003100001217983 */ /* 0x000f680000300800 */
[----:B------:R-:W5:Y:S04]  /*142a0*/  LDL.LU R30, [R1+0x314] ;  /* 0x00031400011e7983 */ /* 0x000f680000300800 */
[----:B------:R-:W5:Y:S04]  /*142b0*/  LDL.LU R34, [R1+0x318] ;  /* 0x0003180001227983 */ /* 0x000f680000300800 */
[----:B------:R-:W5:Y:S01]  /*142c0*/  LDL.LU R32, [R1+0x31c] ;  /* 0x00031c0001207983 */ /* 0x000f620000300800 */
[----:B------:R-:W-:-:S05]  /*142d0*/  FFMA R21, R21, R2, R14 ;  /* 0x0000000215157223 */ /* 0x000fca000000000e */
[----:B------:R-:W-:Y:S02]  /*142e0*/  F2FP.SATFINITE.E4M3.F32.PACK_AB_MERGE_C R14, R21, R20, RZ ;  /* 0x00000014150e723e */ /* 0x000fe400048070ff */
[----:B------:R-:W-:Y:S01]  /*142f0*/  F2FP.F16.E4M3.UNPACK_B R20, R6 ;  /* 0x00000006ff14723e */ /* 0x000fe200020006ff */
[C-C-:B------:R-:W-:Y:S01]  /*14300*/  FFMA R21, R16.reuse, R22, R7.reuse ;  /* 0x0000001610157223 */ /* 0x140fe20000000007 */
[----:B------:R-:W-:-:S03]  /*14310*/  FFMA R23, R16, R23, R7 ;  /* 0x0000001710177223 */ /* 0x000fc60000000007 */
[--C-:B------:R-:W-:Y:S02]  /*14320*/  HADD2.F32 R22, -RZ, R20.reuse.H0_H0 ;  /* 0x20000014ff167230 */ /* 0x100fe40000004100 */
[----:B------:R-:W-:-:S03]  /*14330*/  HADD2.F32 R20, -RZ, R20.H1_H1 ;  /* 0x30000014ff147230 */ /* 0x000fc60000004100 */
[----:B------:R-:W-:Y:S01]  /*14340*/  FFMA R21, R22, R2, R21 ;  /* 0x0000000216157223 */ /* 0x000fe20000000015 */
[----:B------:R-:W-:Y:S01]  /*14350*/  F2FP.F16.E4M3.UNPACK_B R22, R6.H1 ;  /* 0x00000006ff16723e */ /* 0x000fe200030006ff */
[----:B------:R-:W-:-:S04]  /*14360*/  FFMA R20, R20, R2, R23 ;  /* 0x0000000214147223 */ /* 0x000fc80000000017 */
[--C-:B------:R-:W-:Y:S01]  /*14370*/  HADD2.F32 R23, -RZ, R22.reuse.H1_H1 ;  /* 0x30000016ff177230 */ /* 0x100fe20000004100 */
[----:B------:R-:W-:Y:S01]  /*14380*/  F2FP.SATFINITE.E4M3.F32.PACK_AB_MERGE_C R20, R20, R21, RZ ;  /* 0x000000151414723e */ /* 0x000fe200048070ff */
[----:B------:R-:W-:Y:S02]  /*14390*/  HADD2.F32 R21, -RZ, R22.H0_H0 ;  /* 0x20000016ff157230 */ /* 0x000fe40000004100 */
[----:B------:R-:W-:-:S04]  /*143a0*/  FFMA R22, R16, R25, R9 ;  /* 0x0000001910167223 */ /* 0x000fc80000000009 */
[----:B------:R-:W-:Y:S01]  /*143b0*/  FFMA R21, R21, R2, R22 ;  /* 0x0000000215157223 */ /* 0x000fe20000000016 */
[----:B--2---:R-:W-:-:S04]  /*143c0*/  FFMA R24, R16, R24, R9 ;  /* 0x0000001810187223 */ /* 0x004fc80000000009 */
[----:B------:R-:W-:Y:S01]  /*143d0*/  FFMA R22, R23, R2, R24 ;  /* 0x0000000217167223 */ /* 0x000fe20000000018 */
[----:B------:R-:W-:Y:S01]  /*143e0*/  F2FP.F16.E4M3.UNPACK_B R24, R4 ;  /* 0x00000004ff18723e */ /* 0x000fe200020006ff */
[----:B---3--:R-:W-:-:S04]  /*143f0*/  FFMA R26, R16, R26, R7 ;  /* 0x0000001a101a7223 */ /* 0x008fc80000000007 */
[--C-:B------:R-:W-:Y:S02]  /*14400*/  HADD2.F32 R23, -RZ, R24.reuse.H0_H0 ;  /* 0x20000018ff177230 */ /* 0x100fe40000004100 */
[----:B------:R-:W-:Y:S02]  /*14410*/  HADD2.F32 R25, -RZ, R24.H1_H1 ;  /* 0x30000018ff197230 */ /* 0x000fe40000004100 */
[----:B------:R-:W-:-:S04]  /*14420*/  FFMA R24, R16, R27, R7 ;  /* 0x0000001b10187223 */ /* 0x000fc80000000007 */
[-C--:B------:R-:W-:Y:S01]  /*14430*/  FFMA R23, R23, R2.reuse, R24 ;  /* 0x0000000217177223 */ /* 0x080fe20000000018 */
[----:B------:R-:W-:Y:S01]  /*14440*/  FFMA R24, R25, R2, R26 ;  /* 0x0000000219187223 */ /* 0x000fe2000000001a */
[----:B------:R-:W-:-:S05]  /*14450*/  F2FP.F16.E4M3.UNPACK_B R26, R4.H1 ;  /* 0x00000004ff1a723e */ /* 0x000fca00030006ff */
[--C-:B------:R-:W-:Y:S02]  /*14460*/  HADD2.F32 R25, -RZ, R26.reuse.H0_H0 ;  /* 0x2000001aff197230 */ /* 0x100fe40000004100 */
[----:B------:R-:W-:Y:S02]  /*14470*/  HADD2.F32 R27, -RZ, R26.H1_H1 ;  /* 0x3000001aff1b7230 */ /* 0x000fe40000004100 */
[C-C-:B----4-:R-:W-:Y:S01]  /*14480*/  FFMA R26, R16.reuse, R29, R9.reuse ;  /* 0x0000001d101a7223 */ /* 0x150fe20000000009 */
[----:B-----5:R-:W-:-:S03]  /*14490*/  FFMA R28, R16, R28, R9 ;  /* 0x0000001c101c7223 */ /* 0x020fc60000000009 */
[-C--:B------:R-:W-:Y:S01]  /*144a0*/  FFMA R25, R25, R2.reuse, R26 ;  /* 0x0000000219197223 */ /* 0x080fe2000000001a */
[----:B------:R-:W-:Y:S01]  /*144b0*/  FFMA R26, R27, R2, R28 ;  /* 0x000000021b1a7223 */ /* 0x000fe2000000001c */
[----:B------:R-:W-:Y:S01]  /*144c0*/  F2FP.F16.E4M3.UNPACK_B R28, R0 ;  /* 0x00000000ff1c723e */ /* 0x000fe200020006ff */
[----:B------:R-:W-:-:S04]  /*144d0*/  FFMA R30, R16, R30, R7 ;  /* 0x0000001e101e7223 */ /* 0x000fc80000000007 */
[--C-:B------:R-:W-:Y:S02]  /*144e0*/  HADD2.F32 R27, -RZ, R28.reuse.H0_H0 ;  /* 0x2000001cff1b7230 */ /* 0x100fe40000004100 */
[----:B------:R-:W-:Y:S02]  /*144f0*/  HADD2.F32 R29, -RZ, R28.H1_H1 ;  /* 0x3000001cff1d7230 */ /* 0x000fe40000004100 */
[----:B------:R-:W-:-:S04]  /*14500*/  FFMA R28, R16, R33, R7 ;  /* 0x00000021101c7223 */ /* 0x000fc80000000007 */
[-C--:B------:R-:W-:Y:S01]  /*14510*/  FFMA R27, R27, R2.reuse, R28 ;  /* 0x000000021b1b7223 */ /* 0x080fe2000000001c */
[----:B------:R-:W-:Y:S01]  /*14520*/  FFMA R28, R29, R2, R30 ;  /* 0x000000021d1c7223 */ /* 0x000fe2000000001e */
[----:B------:R-:W-:Y:S01]  /*14530*/  F2FP.F16.E4M3.UNPACK_B R29, R0.H1 ;  /* 0x00000000ff1d723e */ /* 0x000fe200030006ff */
[C-C-:B------:R-:W-:Y:S01]  /*14540*/  FFMA R30, R16.reuse, R34, R9.reuse ;  /* 0x00000022101e7223 */ /* 0x140fe20000000009 */
[----:B------:R-:W-:-:S03]  /*14550*/  FFMA R32, R16, R32, R9 ;  /* 0x0000002010207223 */ /* 0x000fc60000000009 */
[--C-:B------:R-:W-:Y:S02]  /*14560*/  HADD2.F32 R33, -RZ, R29.reuse.H0_H0 ;  /* 0x2000001dff217230 */ /* 0x100fe40000004100 */
[----:B------:R-:W-:-:S03]  /*14570*/  HADD2.F32 R29, -RZ, R29.H1_H1 ;  /* 0x3000001dff1d7230 */ /* 0x000fc60000004100 */
[-C--:B------:R-:W-:Y:S02]  /*14580*/  FFMA R33, R33, R2.reuse, R30 ;  /* 0x0000000221217223 */ /* 0x080fe4000000001e */
        /* <DEDUP_REMOVED lines=8> */
.L_x_88:
        /* <DEDUP_REMOVED lines=22> */
[----:B------:R-:W-:Y:S02]  /*14770*/  UIADD3 UR4, UR48, 0x5100, URZ ;  /* 0x0000510030047890 */ /* 0x000fe4000fffe03f */
[----:B------:R-:W-:Y:S01]  /*14780*/  UIADD3.X UR9, URZ, UR59, URZ, UP0, !UPT ;  /* 0x0000003b3f097290 */ /* 0x000fe200087fe43f */
[----:B------:R-:W-:-:S08]  /*14790*/  UMOV UR7, UR43 ;  /* 0x0000002b00077c82 */ /* 0x000fd00008000000 */
[----:B------:R1:W-:Y:S02]  /*147a0*/  UTMASTG.3D [UR4], [UR8] ;  /* 0x00000004080073b5 */ /* 0x0003e40008010000 */
[----:B-1----:R0:W-:Y:S02]  /*147b0*/  UTMACMDFLUSH ;  /* 0x00000000000079b7 */ /* 0x0021e40000000000 */
.L_x_90:
[----:B------:R-:W-:Y:S05]  /*147c0*/  BSYNC B0 ;  /* 0x0000000000007941 */ /* 0x000fea0003800000 */
.L_x_89:
[----:B------:R-:W-:Y:S04]  /*147d0*/  BSSY B0, `(.L_x_91) ;  /* 0x000003a000007945 */ /* 0x000fe80003800000 */
[----:B------:R-:W-:Y:S05]  /*147e0*/  @!P1 BRA `(.L_x_92) ;  /* 0x0000000000e09947 */ /* 0x000fea0003800000 */
[----:B------:R-:W-:-:S04]  /*147f0*/  MOV R14, UR44 ;  /* 0x0000002c000e7c02 */ /* 0x000fc80008000f00 */
[----:B------:R-:W-:-:S13]  /*14800*/  ISETP.NE.AND P2, PT, R14, 0x3, PT ;  /* 0x000000030e00780c */ /* 0x000fda0003f45270 */
[----:B------:R-:W-:Y:S05]  /*14810*/  @!P2 BRA `(.L_x_93) ;  /* 0x000000000004a947 */ /* 0x000fea0003800000 */
[----:B------:R-:W-:Y:S01]  /*14820*/  BPT.TRAP 0x1 ;  /* 0x000000040000795c */ /* 0x000fe20000300000 */
.L_x_93:
[----:B------:R-:W-:Y:S01]  /*14830*/  LEA R14, R18, UR48, 0x3 ;  /* 0x00000030120e7c11 */ /* 0x000fe2000f8e18ff */
[----:B------:R-:W-:Y:S01]  /*14840*/  BSSY B1, `(.L_x_94) ;  /* 0x0000004000017945 */ /* 0x000fe20003800000 */
[----:B------:R-:W-:-:S04]  /*14850*/  SHF.L.U32 R15, R19, 0x1f, RZ ;  /* 0x0000001f130f7819 */ /* 0x000fc800000006ff */
[----:B------:R-:W1:Y:S02]  /*14860*/  SYNCS.PHASECHK.TRANS64.TRYWAIT P4, [R14+URZ+0x60], R15 ;  /* 0x0000600f0e0075a7 */ /* 0x000e64000808017f */
[----:B-1----:R-:W-:Y:S05]  /*14870*/  @!P4 BRA `(.L_x_95) ;  /* 0x000000c00018c947 */ /* 0x002fea0003800000 */
.L_x_377:
[----:B------:R-:W-:Y:S05]  /*14880*/  BSYNC B1 ;  /* 0x0000000000017941 */ /* 0x000fea0003800000 */
.L_x_94:
[----:B------:R-:W-:Y:S04]  /*14890*/  BSSY B1, `(.L_x_96) ;  /* 0x0000016000017945 */ /* 0x000fe80003800000 */
[----:B------:R-:W-:Y:S05]  /*148a0*/  @P3 BRA `(.L_x_97) ;  /* 0x0000000000503947 */ /* 0x000fea0003800000 */
[----:B------:R-:W2:Y:S01]  /*148b0*/  S2R R20, SR_TID.X ;  /* 0x0000000000147919 */ /* 0x000ea20000002100 */
[----:B-1----:R-:W-:-:S04]  /*148c0*/  LEA R14, R18, R17, 0xc ;  /* 0x00000011120e7211 */ /* 0x002fc800078e60ff */
[----:B------:R-:W-:Y:S01]  /*148d0*/  IADD3 R0, R14, UR48, RZ ;  /* 0x000000300e007c10 */ /* 0x000fe2000fffe0ff */
[----:B------:R-:W-:Y:S04]  /*148e0*/  LDS.U16 R8, [R14+UR48+0x200] ;  /* 0x000200300e087984 */ /* 0x000fe80008000400 */
[----:B------:R-:W1:Y:S04]  /*148f0*/  LDS.U16 R15, [R14+UR48+0x100] ;  /* 0x000100300e0f7984 */ /* 0x000e680008000400 */
[----:B------:R-:W-:Y:S04]  /*14900*/  LDS.U16 R6, [R14+UR48+0x208] ;  /* 0x000208300e067984 */ /* 0x000fe80008000400 */
[----:B------:R-:W3:Y:S01]  /*14910*/  LDS.U16 R21, [R14+UR48+0x108] ;  /* 0x000108300e157984 */ /* 0x000ee20008000400 */
[----:B--2---:R-:W-:-:S04]  /*14920*/  SHF.R.U32.HI R20, RZ, 0x4, R20 ;  /* 0x00000004ff147819 */ /* 0x004fc80000011614 */
[----:B------:R-:W-:Y:S02]  /*14930*/  LOP3.LUT P4, RZ, R20, 0x1, RZ, 0xc0, !PT ;  /* 0x0000000114ff7812 */ /* 0x000fe4000788c0ff */
[----:B------:R-:W-:-:S04]  /*14940*/  MOV R20, 0x8 ;  /* 0x0000000800147802 */ /* 0x000fc80000000f00 */
[----:B------:R-:W-:-:S04]  /*14950*/  SEL R20, R20, 0xfffffff8, !P4 ;  /* 0xfffffff814147807 */ /* 0x000fc80006000000 */
[----:B------:R-:W-:Y:S02]  /*14960*/  LEA R20, R20, R0, 0x1 ;  /* 0x0000000014147211 */ /* 0x000fe400078e08ff */
[----:B-1----:R-:W-:-:S03]  /*14970*/  PRMT R8, R15, 0x5410, R8 ;  /* 0x000054100f087816 */ /* 0x002fc60000000008 */
[----:B------:R-:W-:Y:S04]  /*14980*/  LDS.U16 R4, [R20+0x200] ;  /* 0x0002000014047984 */ /* 0x000fe80000000400 */
[----:B------:R-:W1:Y:S01]  /*14990*/  LDS.U16 R23, [R20+0x100] ;  /* 0x0001000014177984 */ /* 0x000e620000000400 */
[----:B---3--:R-:W-:-:S03]  /*149a0*/  PRMT R6, R21, 0x5410, R6 ;  /* 0x0000541015067816 */ /* 0x008fc60000000006 */
[----:B------:R-:W-:Y:S04]  /*149b0*/  LDS.U16 R0, [R20+0x208] ;  /* 0x0002080014007984 */ /* 0x000fe80000000400 */
[----:B------:R-:W2:Y:S01]  /*149c0*/  LDS.U16 R25, [R20+0x108] ;  /* 0x0001080014197984 */ /* 0x000ea20000000400 */
[----:B-1----:R-:W-:Y:S02]  /*149d0*/  PRMT R4, R23, 0x5410, R4 ;  /* 0x0000541017047816 */ /* 0x002fe40000000004 */
[----:B--2---:R-:W-:-:S07]  /*149e0*/  PRMT R0, R25, 0x5410, R0 ;  /* 0x0000541019007816 */ /* 0x004fce0000000000 */
.L_x_97:
[----:B------:R-:W-:Y:S05]  /*149f0*/  BSYNC B1 ;  /* 0x0000000000017941 */ /* 0x000fea0003800000 */
.L_x_96:
        /* <DEDUP_REMOVED lines=8> */
.L_x_98:
[----:B-1----:R-:W1:Y:S01]  /*14a80*/  S2R R15, SR_CgaCtaId ;  /* 0x00000000000f7919 */ /* 0x002e620000008800 */
[C---:B------:R-:W-:Y:S02]  /*14a90*/  LEA R14, R11.reuse, UR48, 0x3 ;  /* 0x000000300b0e7c11 */ /* 0x040fe4000f8e18ff */
[----:B------:R-:W-:Y:S02]  /*14aa0*/  IADD3 R11, R11, 0x1, RZ ;  /* 0x000000010b0b7810 */ /* 0x000fe40007ffe0ff */
[----:B------:R-:W-:Y:S02]  /*14ab0*/  IADD3 R14, R14, 0x80, RZ ;  /* 0x000000800e0e7810 */ /* 0x000fe40007ffe0ff */
[----:B------:R-:W-:Y:S02]  /*14ac0*/  IADD3 R18, R18, 0x1, RZ ;  /* 0x0000000112127810 */ /* 0x000fe40007ffe0ff */
[----:B------:R-:W-:Y:S02]  /*14ad0*/  ISETP.NE.AND P2, PT, R11, 0x4, PT ;  /* 0x000000040b00780c */ /* 0x000fe40003f45270 */
[----:B------:R-:W-:-:S02]  /*14ae0*/  ISETP.NE.AND P4, PT, R18, 0x4, PT ;  /* 0x000000041200780c */ /* 0x000fc40003f85270 */
[----:B------:R-:W-:Y:S02]  /*14af0*/  SEL R11, R11, RZ, P2 ;  /* 0x000000ff0b0b7207 */ /* 0x000fe40001000000 */
[----:B------:R-:W-:Y:S02]  /*14b00*/  SEL R18, R18, RZ, P4 ;  /* 0x000000ff12127207 */ /* 0x000fe40002000000 */
[----:B-1----:R-:W-:Y:S02]  /*14b10*/  PRMT R14, R15, 0x654, R14 ;  /* 0x000006540f0e7816 */ /* 0x002fe4000000000e */
[----:B------:R-:W-:Y:S02]  /*14b20*/  SEL R15, RZ, 0x1, P2 ;  /* 0x00000001ff0f7807 */ /* 0x000fe40001000000 */
[----:B--2---:R1:W-:Y:S02]  /*14b30*/  SYNCS.ARRIVE.TRANS64.RED.A1T0 RZ, [R14+URZ], RZ ;  /* 0x000000ff0eff79a7 */ /* 0x0043e4000810043f */
[----:B------:R-:W-:-:S02]  /*14b40*/  LOP3.LUT R12, R12, R15, RZ, 0x3c, !PT ;  /* 0x0000000f0c0c7212 */ /* 0x000fc400078e3cff */
[----:B-1----:R-:W-:-:S04]  /*14b50*/  SEL R14, RZ, 0x1, P4 ;  /* 0x00000001ff0e7807 */ /* 0x002fc80002000000 */
[----:B------:R-:W-:-:S07]  /*14b60*/  LOP3.LUT R19, R19, R14, RZ, 0x3c, !PT ;  /* 0x0000000e13137212 */ /* 0x000fce00078e3cff */
.L_x_92:
[----:B------:R-:W-:Y:S05]  /*14b70*/  BSYNC B0 ;  /* 0x0000000000007941 */ /* 0x000fea0003800000 */
.L_x_91:
[----:B------:R-:W-:Y:S01]  /*14b80*/  F2FP.F16.E4M3.UNPACK_B R14, R8 ;  /* 0x00000008ff0e723e */ /* 0x000fe200020006ff */
[C-C-:B------:R-:W-:Y:S01]  /*14b90*/  FFMA R15, R16.reuse, R182, R3.reuse ;  /* 0x000000b6100f7223 */ /* 0x140fe20000000003 */
[C---:B------:R-:W-:Y:S01]  /*14ba0*/  FFMA R183, R16.reuse, R183, R3 ;  /* 0x000000b710b77223 */ /* 0x040fe20000000003 */
[C-C-:B------:R-:W-:Y:S01]  /*14bb0*/  FFMA R21, R16.reuse, R184, R5.reuse ;  /* 0x000000b810157223 */ /* 0x140fe20000000005 */
[C---:B------:R-:W-:Y:S01]  /*14bc0*/  FFMA R185, R16.reuse, R185, R5 ;  /* 0x000000b910b97223 */ /* 0x040fe20000000005 */
[--C-:B------:R-:W-:Y:S02]  /*14bd0*/  HADD2.F32 R20, -RZ, R14.reuse.H0_H0 ;  /* 0x2000000eff147230 */ /* 0x100fe40000004100 */
[C-C-:B------:R-:W-:Y:S01]  /*14be0*/  FFMA R23, R16.reuse, R186, R3.reuse ;  /* 0x000000ba10177223 */ /* 0x140fe20000000003 */
[----:B------:R-:W-:Y:S02]  /*14bf0*/  HADD2.F32 R22, -RZ, R14.H1_H1 ;  /* 0x3000000eff167230 */ /* 0x000fe40000004100 */
[C---:B------:R-:W-:Y:S01]  /*14c00*/  FFMA R187, R16.reuse, R187, R3 ;  /* 0x000000bb10bb7223 */ /* 0x040fe20000000003 */
[----:B------:R-:W-:Y:S01]  /*14c10*/  FFMA R25, R16, R188, R5 ;  /* 0x000000bc10197223 */ /* 0x000fe20000000005 */
[----:B------:R-:W-:Y:S01]  /*14c20*/  FFMA R14, R20, R2, R15 ;  /* 0x00000002140e7223 */ /* 0x000fe2000000000f */
[----:B------:R-:W-:Y:S01]  /*14c30*/  F2FP.F16.E4M3.UNPACK_B R20, R8.H1 ;  /* 0x00000008ff14723e */ /* 0x000fe200030006ff */
[----:B------:R-:W-:Y:S01]  /*14c40*/  FFMA R15, R22, R2, R183 ;  /* 0x00000002160f7223 */ /* 0x000fe200000000b7 */
[C---:B------:R-:W-:Y:S01]  /*14c50*/  FFMA R189, R16.reuse, R189, R5 ;  /* 0x000000bd10bd7223 */ /* 0x040fe20000000005 */
[C-C-:B------:R-:W-:Y:S01]  /*14c60*/  FFMA R27, R16.reuse, R190, R3.reuse ;  /* 0x000000be101b7223 */ /* 0x140fe20000000003 */
[----:B------:R-:W-:Y:S01]  /*14c70*/  FFMA R191, R16, R191, R3 ;  /* 0x000000bf10bf7223 */ /* 0x000fe20000000003 */
[----:B------:R-:W-:-:S02]  /*14c80*/  HADD2.F32 R22, -RZ, R20.H0_H0 ;  /* 0x20000014ff167230 */ /* 0x000fc40000004100 */
[C-C-:B------:R-:W-:Y:S01]  /*14c90*/  FFMA R29, R16.reuse, R192, R5.reuse ;  /* 0x000000c0101d7223 */ /* 0x140fe20000000005 */
[----:B------:R-:W-:Y:S02]  /*14ca0*/  HADD2.F32 R24, -RZ, R20.H1_H1 ;  /* 0x30000014ff187230 */ /* 0x000fe40000004100 */
[C---:B------:R-:W-:Y:S01]  /*14cb0*/  FFMA R193, R16.reuse, R193, R5 ;  /* 0x000000c110c17223 */ /* 0x040fe20000000005 */
[----:B------:R-:W-:Y:S01]  /*14cc0*/  FFMA R33, R16, R194, R3 ;  /* 0x000000c210217223 */ /* 0x000fe20000000003 */
[----:B------:R-:W-:Y:S01]  /*14cd0*/  FFMA R20, R22, R2, R21 ;  /* 0x0000000216147223 */ /* 0x000fe20000000015 */
[----:B------:R-:W-:Y:S01]  /*14ce0*/  F2FP.F16.E4M3.UNPACK_B R22, R6 ;  /* 0x00000006ff16723e */ /* 0x000fe200020006ff */
[----:B------:R-:W-:Y:S01]  /*14cf0*/  FFMA R21, R24, R2, R185 ;  /* 0x0000000218157223 */ /* 0x000fe200000000b9 */
[C---:B------:R-:W-:Y:S01]  /*14d00*/  FFMA R195, R16.reuse, R195, R3 ;  /* 0x000000c310c37223 */ /* 0x040fe20000000003 */
[----:B------:R-:W-:Y:S01]  /*14d10*/  FFMA R197, R16, R197, R5 ;  /* 0x000000c510c57223 */ /* 0x000fe20000000005 */
[----:B------:R-:W-:Y:S01]  /*14d20*/  F2FP.SATFINITE.E4M3.F32.PACK_AB_MERGE_C R14, R15, R14, RZ ;  /* 0x0000000e0f0e723e */ /* 0x000fe200048070ff */
[--C-:B------:R-:W-:Y:S01]  /*14d30*/  HADD2.F32 R24, -RZ, R22.reuse.H0_H0 ;  /* 0x20000016ff187230 */ /* 0x100fe20000004100 */
[----:B------:R-:W-:Y:S01]  /*14d40*/  F2FP.SATFINITE.E4M3.F32.PACK_AB_MERGE_C R20, R21, R20, RZ ;  /* 0x000000141514723e */ /* 0x000fe200048070ff */
[----:B------:R-:W-:-:S03]  /*14d50*/  HADD2.F32 R26, -RZ, R22.H1_H1 ;  /* 0x30000016ff1a7230 */ /* 0x000fc60000004100 */
[----:B------:R-:W-:Y:S01]  /*14d60*/  FFMA R22, R24, R2, R23 ;  /* 0x0000000218167223 */ /* 0x000fe20000000017 */
[----:B------:R-:W-:Y:S01]  /*14d70*/  F2FP.F16.E4M3.UNPACK_B R24, R6.H1 ;  /* 0x00000006ff18723e */ /* 0x000fe200030006ff */
[----:B------:R-:W-:-:S04]  /*14d80*/  FFMA R23, R26, R2, R187 ;  /* 0x000000021a177223 */ /* 0x000fc800000000bb */
[--C-:B------:R-:W-:Y:S01]  /*14d90*/  HADD2.F32 R26, -RZ, R24.reuse.H0_H0 ;  /* 0x20000018ff1a7230 */ /* 0x100fe20000004100 */
[----:B------:R-:W-:Y:S01]  /*14da0*/  F2FP.SATFINITE.E4M3.F32.PACK_AB_MERGE_C R22, R23, R22, RZ ;  /* 0x000000161716723e */ /* 0x000fe200048070ff */
[----:B------:R-:W-:-:S03]  /*14db0*/  HADD2.F32 R28, -RZ, R24.H1_H1 ;  /* 0x30000018ff1c7230 */ /* 0x000fc60000004100 */
[----:B------:R-:W-:Y:S01]  /*14dc0*/  FFMA R24, R26, R2, R25 ;  /* 0x000000021a187223 */ /* 0x000fe20000000019 */
[----:B------:R-:W-:Y:S01]  /*14dd0*/  F2FP.F16.E4M3.UNPACK_B R26, R4 ;  /* 0x00000004ff1a723e */ /* 0x000fe200020006ff */
[----:B------:R-:W-:-:S04]  /*14de0*/  FFMA R25, R28, R2, R189 ;  /* 0x000000021c197223 */ /* 0x000fc800000000bd */
        /* <DEDUP_REMOVED lines=17> */
[----:B------:R-:W-:Y:S01]  /*14f00*/  FFMA R195, R34, R2, R195 ;  /* 0x0000000222c37223 */ /* 0x000fe200000000c3 */
[----:B------:R-:W-:-:S03]  /*14f10*/  FFMA R33, R16, R196, R5 ;  /* 0x000000c410217223 */ /* 0x000fc60000000005 */
[--C-:B------:R-:W-:Y:S01]  /*14f20*/  HADD2.F32 R34, -RZ, R32.reuse.H0_H0 ;  /* 0x20000020ff227230 */ /* 0x100fe20000004100 */
[----:B------:R-:W-:Y:S01]  /*14f30*/  F2FP.SATFINITE.E4M3.F32.PACK_AB_MERGE_C R195, R195, R30, RZ ;  /* 0x0000001ec3c3723e */ /* 0x000fe200048070ff */
[----:B------:R-:W-:-:S03]  /*14f40*/  HADD2.F32 R32, -RZ, R32.H1_H1 ;  /* 0x30000020ff207230 */ /* 0x000fc60000004100 */
[-C--:B------:R-:W-:Y:S02]  /*14f50*/  FFMA R33, R34, R2.reuse, R33 ;  /* 0x0000000222217223 */ /* 0x080fe40000000021 */
[----:B------:R-:W-:-:S05]  /*14f60*/  FFMA R32, R32, R2, R197 ;  /* 0x0000000220207223 */ /* 0x000fca00000000c5 */
[----:B------:R-:W-:Y:S01]  /*14f70*/  F2FP.SATFINITE.E4M3.F32.PACK_AB_MERGE_C R33, R32, R33, RZ ;  /* 0x000000212021723e */ /* 0x000fe200048070ff */
[----:B------:R-:W-:Y:S06]  /*14f80*/  @P0 BRA `(.L_x_99) ;  /* 0x0000000000040947 */ /* 0x000fec0003800000 */
[----:B------:R-:W-:-:S04]  /*14f90*/  DEPBAR.LE SB0, 0x1 ;  /* 0x000080400000791a */ /* 0x000fc80000000000 */
.L_x_99:
        /* <DEDUP_REMOVED lines=27> */
.L_x_101:
[----:B------:R-:W-:Y:S05]  /*15150*/  BSYNC B0 ;  /* 0x0000000000007941 */ /* 0x000fea0003800000 */
.L_x_100:
[----:B------:R-:W-:Y:S04]  /*15160*/  BSSY B0, `(.L_x_102) ;  /* 0x000003a000007945 */ /* 0x000fe80003800000 */
[----:B------:R-:W-:Y:S05]  /*15170*/  @!P1 BRA `(.L_x_103) ;  /* 0x0000000000e09947 */ /* 0x000fea0003800000 */
[----:B------:R-:W-:-:S04]  /*15180*/  MOV R14, UR44 ;  /* 0x0000002c000e7c02 */ /* 0x000fc80008000f00 */
[----:B------:R-:W-:-:S13]  /*15190*/  ISETP.NE.AND P2, PT, R14, 0x3, PT ;  /* 0x000000030e00780c */ /* 0x000fda0003f45270 */
[----:B------:R-:W-:Y:S05]  /*151a0*/  @!P2 BRA `(.L_x_104) ;  /* 0x000000000004a947 */ /* 0x000fea0003800000 */
[----:B------:R-:W-:Y:S01]  /*151b0*/  BPT.TRAP 0x1 ;  /* 0x000000040000795c */ /* 0x000fe20000300000 */
.L_x_104:
[----:B------:R-:W-:Y:S01]  /*151c0*/  LEA R14, R18, UR48, 0x3 ;  /* 0x00000030120e7c11 */ /* 0x000fe2000f8e18ff */
[----:B------:R-:W-:Y:S01]  /*151d0*/  BSSY B1, `(.L_x_105) ;  /* 0x0000004000017945 */ /* 0x000fe20003800000 */
[----:B------:R-:W-:-:S04]  /*151e0*/  SHF.L.U32 R15, R19, 0x1f, RZ ;  /* 0x0000001f130f7819 */ /* 0x000fc800000006ff */
[----:B------:R-:W1:Y:S02]  /*151f0*/  SYNCS.PHASECHK.TRANS64.TRYWAIT P4, [R14+URZ+0x60], R15 ;  /* 0x0000600f0e0075a7 */ /* 0x000e64000808017f */
[----:B-1----:R-:W-:Y:S05]  /*15200*/  @!P4 BRA `(.L_x_106) ;  /* 0x000000b400c8c947 */ /* 0x002fea0003800000 */
.L_x_378:
[----:B------:R-:W-:Y:S05]  /*15210*/  BSYNC B1 ;  /* 0x0000000000017941 */ /* 0x000fea0003800000 */
.L_x_105:
        /* <DEDUP_REMOVED lines=22> */
.L_x_108:
[----:B------:R-:W-:Y:S05]  /*15380*/  BSYNC B1 ;  /* 0x0000000000017941 */ /* 0x000fea0003800000 */
.L_x_107:
        /* <DEDUP_REMOVED lines=8> */
.L_x_109:
        /* <DEDUP_REMOVED lines=15> */
.L_x_103:
[----:B------:R-:W-:Y:S05]  /*15500*/  BSYNC B0 ;  /* 0x0000000000007941 */ /* 0x000fea0003800000 */
.L_x_102:
[----:B------:R-:W2:Y:S04]  /*15510*/  LDL.LU R15, [R1+0x320] ;  /* 0x00032000010f7983 */ /* 0x000ea80000300800 */
[----:B------:R-:W3:Y:S04]  /*15520*/  LDL.LU R21, [R1+0x324] ;  /* 0x0003240001157983 */ /* 0x000ee80000300800 */
[----:B------:R-:W4:Y:S04]  /*15530*/  LDL.LU R23, [R1+0x328] ;  /* 0x0003280001177983 */ /* 0x000f280000300800 */
[----:B------:R-:W5:Y:S04]  /*15540*/  LDL.LU R40, [R1+0x32c] ;  /* 0x00032c0001287983 */ /* 0x000f680000300800 */
[----:B------:R-:W5:Y:S04]  /*15550*/  LDL.LU R38, [R1+0x330] ;  /* 0x0003300001267983 */ /* 0x000f680000300800 */
[----:B------:R-:W5:Y:S04]  /*15560*/  LDL.LU R35, [R1+0x334] ;  /* 0x0003340001237983 */ /* 0x000f680000300800 */
[----:B------:R-:W5:Y:S01]  /*15570*/  LDL.LU R34, [R1+0x338] ;  /* 0x0003380001227983 */ /* 0x000f620000300800 */
[----:B------:R-:W-:-:S03]  /*15580*/  F2FP.F16.E4M3.UNPACK_B R14, R8 ;  /* 0x00000008ff0e723e */ /* 0x000fc600020006ff */
[----:B------:R-:W5:Y:S01]  /*15590*/  LDL.LU R27, [R1+0x33c] ;  /* 0x00033c00011b7983 */ /* 0x000f620000300800 */
[----:B------:R-:W-:Y:S01]  /*155a0*/  F2FP.F16.E4M3.UNPACK_B R22, R8.H1 ;  /* 0x00000008ff16723e */ /* 0x000fe200030006ff */
[--C-:B------:R-:W-:Y:S02]  /*155b0*/  HADD2.F32 R20, -RZ, R14.reuse.H0_H0 ;  /* 0x2000000eff147230 */ /* 0x100fe40000004100 */
[----:B------:R-:W5:Y:S01]  /*155c0*/  LDL.LU R29, [R1+0x340] ;  /* 0x00034000011d7983 */ /* 0x000f620000300800 */
[----:B------:R-:W-:-:S03]  /*155d0*/  HADD2.F32 R24, -RZ, R14.H1_H1 ;  /* 0x3000000eff187230 */ /* 0x000fc60000004100 */
[----:B------:R-:W5:Y:S01]  /*155e0*/  LDL.LU R39, [R1+0x344] ;  /* 0x0003440001277983 */ /* 0x000f620000300800 */
[----:B------:R-:W-:-:S03]  /*155f0*/  HADD2.F32 R26, -RZ, R22.H0_H0 ;  /* 0x20000016ff1a7230 */ /* 0x000fc60000004100 */
[----:B------:R-:W5:Y:S04]  /*15600*/  LDL.LU R37, [R1+0x348] ;  /* 0x0003480001257983 */ /* 0x000f680000300800 */
[----:B------:R-:W5:Y:S04]  /*15610*/  LDL.LU R36, [R1+0x34c] ;  /* 0x00034c0001247983 */ /* 0x000f680000300800 */
[----:B------:R-:W5:Y:S04]  /*15620*/  LDL.LU R42, [R1+0x350] ;  /* 0x00035000012a7983 */ /* 0x000f680000300800 */
[----:B------:R-:W5:Y:S01]  /*15630*/  LDL.LU R41, [R1+0x354] ;  /* 0x0003540001297983 */ /* 0x000f620000300800 */
[C-C-:B--2---:R-:W-:Y:S01]  /*15640*/  FFMA R15, R16.reuse, R15, R7.reuse ;  /* 0x0000000f100f7223 */ /* 0x144fe20000000007 */
[----:B---3--:R-:W-:-:S03]  /*15650*/  FFMA R21, R16, R21, R7 ;  /* 0x0000001510157223 */ /* 0x008fc60000000007 */
[-C--:B------:R-:W-:Y:S01]  /*15660*/  FFMA R14, R20, R2.reuse, R15 ;  /* 0x00000002140e7223 */ /* 0x080fe2000000000f */
[----:B----4-:R-:W-:Y:S01]  /*15670*/  FFMA R23, R16, R23, R9 ;  /* 0x0000001710177223 */ /* 0x010fe20000000009 */
[----:B------:R-:W-:-:S03]  /*15680*/  FFMA R15, R24, R2, R21 ;  /* 0x00000002180f7223 */ /* 0x000fc60000000015 */
[----:B------:R-:W-:Y:S01]  /*15690*/  FFMA R20, R26, R2, R23 ;  /* 0x000000021a147223 */ /* 0x000fe20000000017 */
[C---:B-----5:R-:W-:Y:S02]  /*156a0*/  FFMA R21, R16.reuse, R40, R9 ;  /* 0x0000002810157223 */ /* 0x060fe40000000009 */
[----:B------:R-:W2:Y:S01]  /*156b0*/  LDL.LU R40, [R1+0x358] ;  /* 0x0003580001287983 */ /* 0x000ea20000300800 */
[----:B------:R-:W-:-:S03]  /*156c0*/  FFMA R23, R16, R38, R7 ;  /* 0x0000002610177223 */ /* 0x000fc60000000007 */
[----:B------:R-:W3:Y:S01]  /*156d0*/  LDL.LU R38, [R1+0x35c] ;  /* 0x00035c0001267983 */ /* 0x000ee20000300800 */
[-C--:B------:R-:W-:Y:S01]  /*156e0*/  F2FP.F16.E4M3.UNPACK_B R25, R6.reuse ;  /* 0x00000006ff19723e */ /* 0x080fe200020006ff */
[----:B------:R-:W-:Y:S01]  /*156f0*/  HADD2.F32 R22, -RZ, R22.H1_H1 ;  /* 0x30000016ff167230 */ /* 0x000fe20000004100 */
[----:B------:R-:W-:-:S03]  /*15700*/  F2FP.F16.E4M3.UNPACK_B R24, R6.H1 ;  /* 0x00000006ff18723e */ /* 0x000fc600030006ff */
[--C-:B------:R-:W-:Y:S02]  /*15710*/  HADD2.F32 R26, -RZ, R25.reuse.H0_H0 ;  /* 0x20000019ff1a7230 */ /* 0x100fe40000004100 */
[----:B------:R-:W-:Y:S02]  /*15720*/  HADD2.F32 R28, -RZ, R25.H1_H1 ;  /* 0x30000019ff1c7230 */ /* 0x000fe40000004100 */
[----:B------:R-:W-:Y:S01]  /*15730*/  FFMA R25, R16, R35, R7 ;  /* 0x0000002310197223 */ /* 0x000fe20000000007 */
[-C--:B------:R-:W-:Y:S01]  /*15740*/  FFMA R21, R22, R2.reuse, R21 ;  /* 0x0000000216157223 */ /* 0x080fe20000000015 */
[----:B------:R-:W-:Y:S01]  /*15750*/  FFMA R22, R26, R2, R23 ;  /* 0x000000021a167223 */ /* 0x000fe20000000017 */
[----:B------:R-:W-:Y:S01]  /*15760*/  F2FP.F16.E4M3.UNPACK_B R30, R4 ;  /* 0x00000004ff1e723e */ /* 0x000fe200020006ff */
[----:B------:R-:W-:Y:S01]  /*15770*/  FFMA R23, R28, R2, R25 ;  /* 0x000000021c177223 */ /* 0x000fe20000000019 */
[--C-:B------:R-:W-:Y:S02]  /*15780*/  HADD2.F32 R26, -RZ, R24.reuse.H0_H0 ;  /* 0x20000018ff1a7230 */ /* 0x100fe40000004100 */
[----:B------:R-:W-:Y:S01]  /*15790*/  FFMA R25, R16, R34, R9 ;  /* 0x0000002210197223 */ /* 0x000fe20000000009 */
[----:B------:R-:W-:-:S02]  /*157a0*/  HADD2.F32 R28, -RZ, R24.H1_H1 ;  /* 0x30000018ff1c7230 */ /* 0x000fc40000004100 */
[----:B------:R-:W-:Y:S01]  /*157b0*/  FFMA R27, R16, R27, R9 ;  /* 0x0000001b101b7223 */ /* 0x000fe20000000009 */
[--C-:B------:R-:W-:Y:S01]  /*157c0*/  HADD2.F32 R34, -RZ, R30.reuse.H0_H0 ;  /* 0x2000001eff227230 */ /* 0x100fe20000004100 */
[----:B------:R-:W-:Y:S01]  /*157d0*/  F2FP.F16.E4M3.UNPACK_B R32, R4.H1 ;  /* 0x00000004ff20723e */ /* 0x000fe200030006ff */
[-C--:B------:R-:W-:Y:S01]  /*157e0*/  FFMA R24, R26, R2.reuse, R25 ;  /* 0x000000021a187223 */ /* 0x080fe20000000019 */
[----:B------:R-:W-:Y:S02]  /*157f0*/  HADD2.F32 R30, -RZ, R30.H1_H1 ;  /* 0x3000001eff1e7230 */ /* 0x000fe40000004100 */
[C-C-:B------:R-:W-:Y:S01]  /*15800*/  FFMA R25, R16.reuse, R39, R7.reuse ;  /* 0x0000002710197223 */ /* 0x140fe20000000007 */
[----:B------:R-:W-:Y:S01]  /*15810*/  FFMA R29, R16, R29, R7 ;  /* 0x0000001d101d7223 */ /* 0x000fe20000000007 */
[----:B------:R-:W-:Y:S01]  /*15820*/  FFMA R35, R28, R2, R27 ;  /* 0x000000021c237223 */ /* 0x000fe2000000001b */
[----:B------:R-:W-:Y:S01]  /*15830*/  FFMA R27, R16, R37, R9 ;  /* 0x00000025101b7223 */ /* 0x000fe20000000009 */
[----:B------:R-:W-:-:S02]  /*15840*/  HADD2.F32 R28, -RZ, R32.H0_H0 ;  /* 0x20000020ff1c7230 */ /* 0x000fc40000004100 */
[-C--:B------:R-:W-:Y:S01]  /*15850*/  FFMA R37, R30, R2.reuse, R25 ;  /* 0x000000021e257223 */ /* 0x080fe20000000019 */
[----:B------:R-:W-:Y:S01]  /*15860*/  FFMA R26, R34, R2, R29 ;  /* 0x00000002221a7223 */ /* 0x000fe2000000001d */
[----:B------:R-:W-:Y:S01]  /*15870*/  HADD2.F32 R32, -RZ, R32.H1_H1 ;  /* 0x30000020ff207230 */ /* 0x000fe20000004100 */
[----:B------:R-:W-:Y:S01]  /*15880*/  F2FP.F16.E4M3.UNPACK_B R33, R0 ;  /* 0x00000000ff21723e */ /* 0x000fe200020006ff */
[----:B------:R-:W-:Y:S01]  /*15890*/  FFMA R29, R16, R36, R9 ;  /* 0x00000024101d7223 */ /* 0x000fe20000000009 */
[----:B------:R-:W-:Y:S01]  /*158a0*/  F2FP.F16.E4M3.UNPACK_B R25, R0.H1 ;  /* 0x00000000ff19723e */ /* 0x000fe200030006ff */
[-C--:B------:R-:W-:Y:S02]  /*158b0*/  FFMA R28, R28, R2.reuse, R27 ;  /* 0x000000021c1c7223 */ /* 0x080fe4000000001b */
[----:B------:R-:W-:Y:S01]  /*158c0*/  FFMA R39, R32, R2, R29 ;  /* 0x0000000220277223 */ /* 0x000fe2000000001d */
[----:B------:R-:W-:Y:S02]  /*158d0*/  HADD2.F32 R30, -RZ, R33.H0_H0 ;  /* 0x20000021ff1e7230 */ /* 0x000fe40000004100 */
[----:B------:R-:W-:-:S02]  /*158e0*/  HADD2.F32 R34, -RZ, R25.H0_H0 ;  /* 0x20000019ff227230 */ /* 0x000fc40000004100 */
[----:B------:R-:W-:Y:S02]  /*158f0*/  HADD2.F32 R36, -RZ, R25.H1_H1 ;  /* 0x30000019ff247230 */ /* 0x000fe40000004100 */
[C-C-:B------:R-:W-:Y:S01]  /*15900*/  FFMA R25, R16.reuse, R42, R7.reuse ;  /* 0x0000002a10197223 */ /* 0x140fe20000000007 */
        /* <DEDUP_REMOVED lines=8> */
[----:B------:R-:W-:Y:S02]  /*15990*/  F2FP.SATFINITE.E4M3.F32.PACK_AB_MERGE_C R37, R37, R26, RZ ;  /* 0x0000001a2525723e */ /* 0x000fe400048070ff */
[----:B------:R-:W-:-:S02]  /*159a0*/  F2FP.SATFINITE.E4M3.F32.PACK_AB_MERGE_C R39, R39, R28, RZ ;  /* 0x0000001c2727723e */ /* 0x000fc400048070ff */
[----:B------:R-:W-:Y:S01]  /*159b0*/  F2FP.SATFINITE.E4M3.F32.PACK_AB_MERGE_C R25, R30, R25, RZ ;  /* 0x000000191e19723e */ /* 0x000fe200048070ff */
[C-C-:B--2---:R-:W-:Y:S01]  /*159c0*/  FFMA R29, R16.reuse, R40, R9.reuse ;  /* 0x00000028101d7223 */ /* 0x144fe20000000009 */
[----:B---3--:R-:W-:-:S03]  /*159d0*/  FFMA R33, R16, R38, R9 ;  /* 0x0000002610217223 */ /* 0x008fc60000000009 */
[-C--:B------:R-:W-:Y:S01]  /*159e0*/  FFMA R29, R34, R2.reuse, R29 ;  /* 0x00000002221d7223 */ /* 0x080fe2000000001d */
[----:B------:R-:W-:-:S05]  /*159f0*/  FFMA R32, R36, R2, R33 ;  /* 0x0000000224207223 */ /* 0x000fca0000000021 */
[----:B------:R-:W-:Y:S01]  /*15a00*/  F2FP.SATFINITE.E4M3.F32.PACK_AB_MERGE_C R29, R32, R29, RZ ;  /* 0x0000001d201d723e */ /* 0x000fe200048070ff */
[----:B------:R-:W-:Y:S06]  /*15a10*/  @P0 BRA `(.L_x_110) ;  /* 0x0000000000040947 */ /* 0x000fec0003800000 */
[----:B------:R-:W-:-:S04]  /*15a20*/  DEPBAR.LE SB0, 0x1 ;  /* 0x000080400000791a */ /* 0x000fc80000000000 */
.L_x_110:
        /* <DEDUP_REMOVED lines=27> */
.L_x_112:
[----:B------:R-:W-:Y:S05]  /*15be0*/  BSYNC B0 ;  /* 0x0000000000007941 */ /* 0x000fea0003800000 */
.L_x_111:
[----:B------:R-:W-:Y:S04]  /*15bf0*/  BSSY B0, `(.L_x_113) ;  /* 0x000003a000007945 */ /* 0x000fe80003800000 */
[----:B------:R-:W-:Y:S05]  /*15c00*/  @!P1 BRA `(.L_x_114) ;  /* 0x0000000000e09947 */ /* 0x000fea0003800000 */
[----:B------:R-:W-:-:S04]  /*15c10*/  MOV R14, UR44 ;  /* 0x0000002c000e7c02 */ /* 0x000fc80008000f00 */
[----:B------:R-:W-:-:S13]  /*15c20*/  ISETP.NE.AND P2, PT, R14, 0x3, PT ;  /* 0x000000030e00780c */ /* 0x000fda0003f45270 */
[----:B------:R-:W-:Y:S05]  /*15c30*/  @!P2 BRA `(.L_x_115) ;  /* 0x000000000004a947 */ /* 0x000fea0003800000 */
[----:B------:R-:W-:Y:S01]  /*15c40*/  BPT.TRAP 0x1 ;  /* 0x000000040000795c */ /* 0x000fe20000300000 */
.L_x_115:
[----:B------:R-:W-:Y:S01]  /*15c50*/  LEA R14, R18, UR48, 0x3 ;  /* 0x00000030120e7c11 */ /* 0x000fe2000f8e18ff */
[----:B------:R-:W-:Y:S01]  /*15c60*/  BSSY B1, `(.L_x_116) ;  /* 0x0000004000017945 */ /* 0x000fe20003800000 */
[----:B------:R-:W-:-:S04]  /*15c70*/  SHF.L.U32 R15, R19, 0x1f, RZ ;  /* 0x0000001f130f7819 */ /* 0x000fc800000006ff */
[----:B------:R-:W1:Y:S02]  /*15c80*/  SYNCS.PHASECHK.TRANS64.TRYWAIT P4, [R14+URZ+0x60], R15 ;  /* 0x0000600f0e0075a7 */ /* 0x000e64000808017f */
[----:B-1----:R-:W-:Y:S05]  /*15c90*/  @!P4 BRA `(.L_x_117) ;  /* 0x000000ac0038c947 */ /* 0x002fea0003800000 */
.L_x_379:
[----:B------:R-:W-:Y:S05]  /*15ca0*/  BSYNC B1 ;  /* 0x0000000000017941 */ /* 0x000fea0003800000 */
.L_x_116:
        /* <DEDUP_REMOVED lines=22> */
.L_x_119:
[----:B------:R-:W-:Y:S05]  /*15e10*/  BSYNC B1 ;  /* 0x0000000000017941 */ /* 0x000fea0003800000 */
.L_x_118:
        /* <DEDUP_REMOVED lines=8> */
.L_x_120:
        /* <DEDUP_REMOVED lines=15> */
.L_x_114:
[----:B------:R-:W-:Y:S05]  /*15f90*/  BSYNC B0 ;  /* 0x0000000000007941 */ /* 0x000fea0003800000 */
.L_x_113:
[----:B------:R-:W-:Y:S01]  /*15fa0*/  F2FP.F16.E4M3.UNPACK_B R14, R8 ;  /* 0x00000008ff0e723e */ /* 0x000fe200020006ff */
[C-C-:B------:R-:W-:Y:S01]  /*15fb0*/  FFMA R15, R16.reuse, R198, R3.reuse ;  /* 0x000000c6100f7223 */ /* 0x140fe20000000003 */
[----:B------:R-:W-:Y:S01]  /*15fc0*/  F2FP.F16.E4M3.UNPACK_B R22, R8.H1 ;  /* 0x00000008ff16723e */ /* 0x000fe200030006ff */
[C---:B------:R-:W-:Y:S01]  /*15fd0*/  FFMA R199, R16.reuse, R199, R3 ;  /* 0x000000c710c77223 */ /* 0x040fe20000000003 */
[C-C-:B------:R-:W-:Y:S01]  /*15fe0*/  FFMA R21, R16.reuse, R200, R5.reuse ;  /* 0x000000c810157223 */ /* 0x140fe20000000005 */
[--C-:B------:R-:W-:Y:S01]  /*15ff0*/  HADD2.F32 R20, -RZ, R14.reuse.H0_H0 ;  /* 0x2000000eff147230 */ /* 0x100fe20000004100 */
[----:B------:R-:W-:Y:S01]  /*16000*/  F2FP.F16.E4M3.UNPACK_B R23, R6 ;  /* 0x00000006ff17723e */ /* 0x000fe200020006ff */
[----:B------:R-:W-:Y:S02]  /*16010*/  HADD2.F32 R24, -RZ, R14.H1_H1 ;  /* 0x3000000eff187230 */ /* 0x000fe40000004100 */
[----:B------:R-:W-:Y:S01]  /*16020*/  FFMA R201, R16, R201, R5 ;  /* 0x000000c910c97223 */ /* 0x000fe20000000005 */
[----:B------:R-:W-:-:S02]  /*16030*/  HADD2.F32 R26, -RZ, R22.H0_H0 ;  /* 0x20000016ff1a7230 */ /* 0x000fc40000004100 */
[-C--:B------:R-:W-:Y:S01]  /*16040*/  FFMA R14, R20, R2.reuse, R15 ;  /* 0x00000002140e7223 */ /* 0x080fe2000000000f */
[----:B------:R-:W-:Y:S02]  /*16050*/  HADD2.F32 R22, -RZ, R22.H1_H1 ;  /* 0x30000016ff167230 */ /* 0x000fe40000004100 */
[-C--:B------:R-:W-:Y:S01]  /*16060*/  FFMA R199, R24, R2.reuse, R199 ;  /* 0x0000000218c77223 */ /* 0x080fe200000000c7 */
[--C-:B------:R-:W-:Y:S02]  /*16070*/  HADD2.F32 R24, -RZ, R23.reuse.H0_H0 ;  /* 0x20000017ff187230 */ /* 0x100fe40000004100 */
[----:B------:R-:W-:Y:S01]  /*16080*/  FFMA R20, R26, R2, R21 ;  /* 0x000000021a147223 */ /* 0x000fe20000000015 */
[----:B------:R-:W-:Y:S02]  /*16090*/  HADD2.F32 R26, -RZ, R23.H1_H1 ;  /* 0x30000017ff1a7230 */ /* 0x000fe40000004100 */
[C-C-:B------:R-:W-:Y:S01]  /*160a0*/  FFMA R15, R16.reuse, R202, R3.reuse ;  /* 0x000000ca100f7223 */ /* 0x140fe20000000003 */
[----:B------:R-:W-:Y:S01]  /*160b0*/  FFMA R203, R16, R203, R3 ;  /* 0x000000cb10cb7223 */ /* 0x000fe20000000003 */
[----:B------:R-:W-:Y:S01]  /*160c0*/  F2FP.F16.E4M3.UNPACK_B R21, R6.H1 ;  /* 0x00000006ff15723e */ /* 0x000fe200030006ff */
[----:B------:R-:W-:Y:S01]  /*160d0*/  FFMA R201, R22, R2, R201 ;  /* 0x0000000216c97223 */ /* 0x000fe200000000c9 */
[----:B------:R-:W-:Y:S01]  /*160e0*/  F2FP.F16.E4M3.UNPACK_B R27, R4 ;  /* 0x00000004ff1b723e */ /* 0x000fe200020006ff */
[-C--:B------:R-:W-:Y:S01]  /*160f0*/  FFMA R22, R24, R2.reuse, R15 ;  /* 0x0000000218167223 */ /* 0x080fe2000000000f */
[----:B------:R-:W-:Y:S01]  /*16100*/  FFMA R203, R26, R2, R203 ;  /* 0x000000021acb7223 */ /* 0x000fe200000000cb */
[--C-:B------:R-:W-:Y:S01]  /*16110*/  HADD2.F32 R24, -RZ, R21.reuse.H0_H0 ;  /* 0x20000015ff187230 */ /* 0x100fe20000004100 */
[----:B------:R-:W-:Y:S01]  /*16120*/  F2FP.F16.E4M3.UNPACK_B R28, R4.H1 ;  /* 0x00000004ff1c723e */ /* 0x000fe200030006ff */
[----:B------:R-:W-:-:S02]  /*16130*/  HADD2.F32 R26, -RZ, R21.H1_H1 ;  /* 0x30000015ff1a7230 */ /* 0x000fc40000004100 */
[C---:B------:R-:W-:Y:S01]  /*16140*/  FFMA R21, R16.reuse, R206, R3 ;  /* 0x000000ce10157223 */ /* 0x040fe20000000003 */
[--C-:B------:R-:W-:Y:S02]  /*16150*/  HADD2.F32 R30, -RZ, R27.reuse.H0_H0 ;  /* 0x2000001bff1e7230 */ /* 0x100fe40000004100 */
[C-C-:B------:R-:W-:Y:S01]  /*16160*/  FFMA R15, R16.reuse, R204, R5.reuse ;  /* 0x000000cc100f7223 */ /* 0x140fe20000000005 */
[C---:B------:R-:W-:Y:S01]  /*16170*/  FFMA R205, R16.reuse, R205, R5 ;  /* 0x000000cd10cd7223 */ /* 0x040fe20000000005 */
[----:B------:R-:W-:Y:S01]  /*16180*/  F2FP.F16.E4M3.UNPACK_B R29, R0.H1 ;  /* 0x00000000ff1d723e */ /* 0x000fe200030006ff */
[----:B------:R-:W-:Y:S01]  /*16190*/  FFMA R211, R16, R211, R3 ;  /* 0x000000d310d37223 */ /* 0x000fe20000000003 */
[-C--:B------:R-:W-:Y:S01]  /*161a0*/  FFMA R25, R30, R2.reuse, R21 ;  /* 0x000000021e197223 */ /* 0x080fe20000000015 */
[----:B------:R-:W-:Y:S01]  /*161b0*/  FFMA R23, R24, R2, R15 ;  /* 0x0000000218177223 */ /* 0x000fe2000000000f */
[----:B------:R-:W-:Y:S02]  /*161c0*/  HADD2.F32 R30, -RZ, R28.H0_H0 ;  /* 0x2000001cff1e7230 */ /* 0x000fe40000004100 */
[----:B------:R-:W-:Y:S01]  /*161d0*/  FFMA R15, R16, R208, R5 ;  /* 0x000000d0100f7223 */ /* 0x000fe20000000005 */
[----:B------:R-:W-:Y:S01]  /*161e0*/  F2FP.F16.E4M3.UNPACK_B R21, R0 ;  /* 0x00000000ff15723e */ /* 0x000fe200020006ff */
[----:B------:R-:W-:Y:S01]  /*161f0*/  FFMA R24, R26, R2, R205 ;  /* 0x000000021a187223 */ /* 0x000fe200000000cd */
[----:B------:R-:W-:-:S02]  /*16200*/  HADD2.F32 R26, -RZ, R27.H1_H1 ;  /* 0x3000001bff1a7230 */ /* 0x000fc40000004100 */
[----:B------:R-:W-:Y:S01]  /*16210*/  FFMA R27, R30, R2, R15 ;  /* 0x000000021e1b7223 */ /* 0x000fe2000000000f */
[C-C-:B------:R-:W-:Y:S01]  /*16220*/  FFMA R15, R16.reuse, R210, R3.reuse ;  /* 0x000000d2100f7223 */ /* 0x140fe20000000003 */
[--C-:B------:R-:W-:Y:S02]  /*16230*/  HADD2.F32 R30, -RZ, R21.reuse.H0_H0 ;  /* 0x20000015ff1e7230 */ /* 0x100fe40000004100 */
[C---:B------:R-:W-:Y:S01]  /*16240*/  FFMA R207, R16.reuse, R207, R3 ;  /* 0x000000cf10cf7223 */ /* 0x040fe20000000003 */
[----:B------:R-:W-:Y:S02]  /*16250*/  HADD2.F32 R32, -RZ, R21.H1_H1 ;  /* 0x30000015ff207230 */ /* 0x000fe40000004100 */
[C-C-:B------:R-:W-:Y:S01]  /*16260*/  FFMA R209, R16.reuse, R209, R5.reuse ;  /* 0x000000d110d17223 */ /* 0x140fe20000000005 */
[----:B------:R-:W-:Y:S02]  /*16270*/  HADD2.F32 R28, -RZ, R28.H1_H1 ;  /* 0x3000001cff1c7230 */ /* 0x000fe40000004100 */
[----:B------:R-:W-:Y:S01]  /*16280*/  FFMA R21, R16, R212, R5 ;  /* 0x000000d410157223 */ /* 0x000fe20000000005 */
[----:B------:R-:W-:-:S02]  /*16290*/  HADD2.F32 R34, -RZ, R29.H0_H0 ;  /* 0x2000001dff227230 */ /* 0x000fc40000004100 */
[----:B------:R-:W-:Y:S01]  /*162a0*/  FFMA R213, R16, R213, R5 ;  /* 0x000000d510d57223 */ /* 0x000fe20000000005 */
[----:B------:R-:W-:Y:S02]  /*162b0*/  HADD2.F32 R36, -RZ, R29.H1_H1 ;  /* 0x3000001dff247230 */ /* 0x000fe40000004100 */
[-C--:B------:R-:W-:Y:S01]  /*162c0*/  FFMA R15, R30, R2.reuse, R15 ;  /* 0x000000021e0f7223 */ /* 0x080fe2000000000f */
[-C--:B------:R-:W-:Y:S01]  /*162d0*/  FFMA R30, R32, R2.reuse, R211 ;  /* 0x00000002201e7223 */ /* 0x080fe200000000d3 */
[-C--:B------:R-:W-:Y:S01]  /*162e0*/  FFMA R26, R26, R2.reuse, R207 ;  /* 0x000000021a1a7223 */ /* 0x080fe200000000cf */
[-C--:B------:R-:W-:Y:S01]  /*162f0*/  FFMA R28, R28, R2.reuse, R209 ;  /* 0x000000021c1c7223 */ /* 0x080fe200000000d1 */
[-C--:B------:R-:W-:Y:S01]  /*16300*/  FFMA R21, R34, R2.reuse, R21 ;  /* 0x0000000222157223 */ /* 0x080fe20000000015 */
[----:B------:R-:W-:Y:S01]  /*16310*/  FFMA R32, R36, R2, R213 ;  /* 0x0000000224207223 */ /* 0x000fe200000000d5 */
[----:B------:R-:W-:Y:S02]  /*16320*/  F2FP.SATFINITE.E4M3.F32.PACK_AB_MERGE_C R14, R199, R14, RZ ;  /* 0x0000000ec70e723e */ /* 0x000fe400048070ff */
[----:B------:R-:W-:-:S02]  /*16330*/  F2FP.SATFINITE.E4M3.F32.PACK_AB_MERGE_C R20, R201, R20, RZ ;  /* 0x00000014c914723e */ /* 0x000fc400048070ff */
[----:B------:R-:W-:Y:S02]  /*16340*/  F2FP.SATFINITE.E4M3.F32.PACK_AB_MERGE_C R22, R203, R22, RZ ;  /* 0x00000016cb16723e */ /* 0x000fe400048070ff */
[----:B------:R-:W-:Y:S02]  /*16350*/  F2FP.SATFINITE.E4M3.F32.PACK_AB_MERGE_C R24, R24, R23, RZ ;  /* 0x000000171818723e */ /* 0x000fe400048070ff */
[----:B------:R-:W-:Y:S02]  /*16360*/  F2FP.SATFINITE.E4M3.F32.PACK_AB_MERGE_C R25, R26, R25, RZ ;  /* 0x000000191a19723e */ /* 0x000fe400048070ff */
[----:B------:R-:W-:Y:S02]  /*16370*/  F2FP.SATFINITE.E4M3.F32.PACK_AB_MERGE_C R27, R28, R27, RZ ;  /* 0x0000001b1c1b723e */ /* 0x000fe400048070ff */
[----:B------:R-:W-:Y:S02]  /*16380*/  F2FP.SATFINITE.E4M3.F32.PACK_AB_MERGE_C R15, R30, R15, RZ ;  /* 0x0000000f1e0f723e */ /* 0x000fe400048070ff */
[----:B------:R-:W-:Y:S01]  /*16390*/  F2FP.SATFINITE.E4M3.F32.PACK_AB_MERGE_C R21, R32, R21, RZ ;  /* 0x000000152015723e */ /* 0x000fe200048070ff */
[----:B------:R-:W-:Y:S06]  /*163a0*/  @P0 BRA `(.L_x_121) ;  /* 0x0000000000040947 */ /* 0x000fec0003800000 */
[----:B------:R-:W-:-:S04]  /*163b0*/  DEPBAR.LE SB0, 0x1 ;  /* 0x000080400000791a */ /* 0x000fc80000000000 */
.L_x_121:
        /* <DEDUP_REMOVED lines=27> */
.L_x_123:
[----:B------:R-:W-:Y:S05]  /*16570*/  BSYNC B0 ;  /* 0x0000000000007941 */ /* 0x000fea0003800000 */
.L_x_122:
[----:B------:R-:W-:Y:S04]  /*16580*/  BSSY B0, `(.L_x_124) ;  /* 0x000003a000007945 */ /* 0x000fe80003800000 */
[----:B------:R-:W-:Y:S05]  /*16590*/  @!P1 BRA `(.L_x_125) ;  /* 0x0000000000e09947 */ /* 0x000fea0003800000 */
[----:B------:R-:W-:-:S04]  /*165a0*/  MOV R14, UR44 ;  /* 0x0000002c000e7c02 */ /* 0x000fc80008000f00 */
[----:B------:R-:W-:-:S13]  /*165b0*/  ISETP.NE.AND P2, PT, R14, 0x3, PT ;  /* 0x000000030e00780c */ /* 0x000fda0003f45270 */
[----:B------:R-:W-:Y:S05]  /*165c0*/  @!P2 BRA `(.L_x_126) ;  /* 0x000000000004a947 */ /* 0x000fea0003800000 */
[----:B------:R-:W-:Y:S01]  /*165d0*/  BPT.TRAP 0x1 ;  /* 0x000000040000795c */ /* 0x000fe20000300000 */
.L_x_126:
[----:B------:R-:W-:Y:S01]  /*165e0*/  LEA R14, R18, UR48, 0x3 ;  /* 0x00000030120e7c11 */ /* 0x000fe2000f8e18ff */
[----:B------:R-:W-:Y:S01]  /*165f0*/  BSSY B1, `(.L_x_127) ;  /* 0x0000004000017945 */ /* 0x000fe20003800000 */
[----:B------:R-:W-:-:S04]  /*16600*/  SHF.L.U32 R15, R19, 0x1f, RZ ;  /* 0x0000001f130f7819 */ /* 0x000fc800000006ff */
[----:B------:R-:W1:Y:S02]  /*16610*/  SYNCS.PHASECHK.TRANS64.TRYWAIT P4, [R14+URZ+0x60], R15 ;  /* 0x0000600f0e0075a7 */ /* 0x000e64000808017f */
[----:B-1----:R-:W-:Y:S05]  /*16620*/  @!P4 BRA `(.L_x_128) ;  /* 0x000000a000e8c947 */ /* 0x002fea0003800000 */
.L_x_380:
[----:B------:R-:W-:Y:S05]  /*16630*/  BSYNC B1 ;  /* 0x0000000000017941 */ /* 0x000fea0003800000 */
.L_x_127:
        /* <DEDUP_REMOVED lines=22> */
.L_x_130:
[----:B------:R-:W-:Y:S05]  /*167a0*/  BSYNC B1 ;  /* 0x0000000000017941 */ /* 0x000fea0003800000 */
.L_x_129:
        /* <DEDUP_REMOVED lines=8> */
.L_x_131:
        /* <DEDUP_REMOVED lines=15> */
.L_x_125:
[----:B------:R-:W-:Y:S05]  /*16920*/  BSYNC B0 ;  /* 0x0000000000007941 */ /* 0x000fea0003800000 */
.L_x_124:
[----:B------:R-:W2:Y:S04]  /*16930*/  LDL.LU R15, [R1+0x360] ;  /* 0x00036000010f7983 */ /* 0x000ea80000300800 */
[----:B------:R-:W3:Y:S04]  /*16940*/  LDL.LU R21, [R1+0x364] ;  /* 0x0003640001157983 */ /* 0x000ee80000300800 */
[----:B------:R-:W4:Y:S04]  /*16950*/  LDL.LU R23, [R1+0x368] ;  /* 0x0003680001177983 */ /* 0x000f280000300800 */
[----:B------:R-:W5:Y:S04]  /*16960*/  LDL.LU R38, [R1+0x36c] ;  /* 0x00036c0001267983 */ /* 0x000f680000300800 */
[----:B------:R-:W4:Y:S04]  /*16970*/  LDL.LU R33, [R1+0x370] ;  /* 0x0003700001217983 */ /* 0x000f280000300800 */
[----:B------:R-:W4:Y:S04]  /*16980*/  LDL.LU R29, [R1+0x374] ;  /* 0x00037400011d7983 */ /* 0x000f280000300800 */
[----:B------:R-:W4:Y:S04]  /*16990*/  LDL.LU R39, [R1+0x378] ;  /* 0x0003780001277983 */ /* 0x000f280000300800 */
[----:B------:R-:W4:Y:S01]  /*169a0*/  LDL.LU R32, [R1+0x37c] ;  /* 0x00037c0001207983 */ /* 0x000f220000300800 */
[----:B------:R-:W-:-:S02]  /*169b0*/  F2FP.F16.E4M3.UNPACK_B R14, R8 ;  /* 0x00000008ff0e723e */ /* 0x000fc400020006ff */
[----:B------:R-:W-:Y:S01]  /*169c0*/  F2FP.F16.E4M3.UNPACK_B R22, R8.H1 ;  /* 0x00000008ff16723e */ /* 0x000fe200030006ff */
[----:B------:R-:W4:Y:S02]  /*169d0*/  LDL.LU R35, [R1+0x380] ;  /* 0x0003800001237983 */ /* 0x000f240000300800 */
[--C-:B------:R-:W-:Y:S02]  /*169e0*/  HADD2.F32 R20, -RZ, R14.reuse.H0_H0 ;  /* 0x2000000eff147230 */ /* 0x100fe40000004100 */
[----:B------:R-:W4:Y:S01]  /*169f0*/  LDL.LU R37, [R1+0x384] ;  /* 0x0003840001257983 */ /* 0x000f220000300800 */
[----:B------:R-:W-:-:S03]  /*16a00*/  HADD2.F32 R24, -RZ, R14.H1_H1 ;  /* 0x3000000eff187230 */ /* 0x000fc60000004100 */
[----:B------:R-:W4:Y:S04]  /*16a10*/  LDL.LU R36, [R1+0x388] ;  /* 0x0003880001247983 */ /* 0x000f280000300800 */
[----:B------:R-:W4:Y:S04]  /*16a20*/  LDL.LU R34, [R1+0x38c] ;  /* 0x00038c0001227983 */ /* 0x000f280000300800 */
[----:B------:R-:W4:Y:S04]  /*16a30*/  LDL.LU R42, [R1+0x390] ;  /* 0x00039000012a7983 */ /* 0x000f280000300800 */
[----:B------:R-:W4:Y:S04]  /*16a40*/  LDL.LU R41, [R1+0x394] ;  /* 0x0003940001297983 */ /* 0x000f280000300800 */
[----:B------:R-:W4:Y:S01]  /*16a50*/  LDL.LU R40, [R1+0x398] ;  /* 0x0003980001287983 */ /* 0x000f220000300800 */
[----:B--2---:R-:W-:-:S04]  /*16a60*/  FFMA R15, R16, R15, R7 ;  /* 0x0000000f100f7223 */ /* 0x004fc80000000007 */
[----:B------:R-:W-:Y:S01]  /*16a70*/  FFMA R14, R20, R2, R15 ;  /* 0x00000002140e7223 */ /* 0x000fe2000000000f */
[C---:B-----5:R-:W-:Y:S02]  /*16a80*/  FFMA R15, R16.reuse, R38, R9 ;  /* 0x00000026100f7223 */ /* 0x060fe40000000009 */
[----:B------:R-:W2:Y:S01]  /*16a90*/  LDL.LU R38, [R1+0x39c] ;  /* 0x00039c0001267983 */ /* 0x000ea20000300800 */
[--C-:B------:R-:W-:Y:S01]  /*16aa0*/  HADD2.F32 R26, -RZ, R22.reuse.H0_H0 ;  /* 0x20000016ff1a7230 */ /* 0x100fe20000004100 */
[----:B------:R-:W-:Y:S01]  /*16ab0*/  F2FP.F16.E4M3.UNPACK_B R25, R6 ;  /* 0x00000006ff19723e */ /* 0x000fe200020006ff */
[C---:B---3--:R-:W-:Y:S01]  /*16ac0*/  FFMA R21, R16.reuse, R21, R7 ;  /* 0x0000001510157223 */ /* 0x048fe20000000007 */
[----:B----4-:R-:W-:Y:S01]  /*16ad0*/  FFMA R23, R16, R23, R9 ;  /* 0x0000001710177223 */ /* 0x010fe20000000009 */
[----:B------:R-:W-:Y:S02]  /*16ae0*/  HADD2.F32 R22, -RZ, R22.H1_H1 ;  /* 0x30000016ff167230 */ /* 0x000fe40000004100 */
[-C--:B------:R-:W-:Y:S01]  /*16af0*/  FFMA R27, R24, R2.reuse, R21 ;  /* 0x00000002181b7223 */ /* 0x080fe20000000015 */
[----:B------:R-:W-:Y:S01]  /*16b00*/  FFMA R20, R26, R2, R23 ;  /* 0x000000021a147223 */ /* 0x000fe20000000017 */
[----:B------:R-:W-:-:S02]  /*16b10*/  HADD2.F32 R28, -RZ, R25.H1_H1 ;  /* 0x30000019ff1c7230 */ /* 0x000fc40000004100 */
[C-C-:B------:R-:W-:Y:S01]  /*16b20*/  FFMA R23, R16.reuse, R29, R7.reuse ;  /* 0x0000001d10177223 */ /* 0x140fe20000000007 */
[----:B------:R-:W-:Y:S01]  /*16b30*/  HADD2.F32 R26, -RZ, R25.H0_H0 ;  /* 0x20000019ff1a7230 */ /* 0x000fe20000004100 */
[----:B------:R-:W-:Y:S01]  /*16b40*/  F2FP.F16.E4M3.UNPACK_B R24, R6.H1 ;  /* 0x00000006ff18723e */ /* 0x000fe200030006ff */
[----:B------:R-:W-:Y:S01]  /*16b50*/  FFMA R21, R16, R33, R7 ;  /* 0x0000002110157223 */ /* 0x000fe20000000007 */
[-C--:B------:R-:W-:Y:S01]  /*16b60*/  FFMA R29, R22, R2.reuse, R15 ;  /* 0x00000002161d7223 */ /* 0x080fe2000000000f */
[----:B------:R-:W-:Y:S01]  /*16b70*/  FFMA R33, R28, R2, R23 ;  /* 0x000000021c217223 */ /* 0x000fe20000000017 */
[----:B------:R-:W-:Y:S01]  /*16b80*/  F2FP.F16.E4M3.UNPACK_B R25, R4 ;  /* 0x00000004ff19723e */ /* 0x000fe200020006ff */
[----:B------:R-:W-:Y:S01]  /*16b90*/  FFMA R22, R26, R2, R21 ;  /* 0x000000021a167223 */ /* 0x000fe20000000015 */
[--C-:B------:R-:W-:Y:S02]  /*16ba0*/  HADD2.F32 R28, -RZ, R24.reuse.H1_H1 ;  /* 0x30000018ff1c7230 */ /* 0x100fe40000004100 */
[----:B------:R-:W-:Y:S01]  /*16bb0*/  FFMA R21, R16, R32, R9 ;  /* 0x0000002010157223 */ /* 0x000fe20000000009 */
[----:B------:R-:W-:-:S02]  /*16bc0*/  HADD2.F32 R26, -RZ, R24.H0_H0 ;  /* 0x20000018ff1a7230 */ /* 0x000fc40000004100 */
[C---:B------:R-:W-:Y:S01]  /*16bd0*/  FFMA R15, R16.reuse, R39, R9 ;  /* 0x00000027100f7223 */ /* 0x040fe20000000009 */
[--C-:B------:R-:W-:Y:S02]  /*16be0*/  HADD2.F32 R32, -RZ, R25.reuse.H0_H0 ;  /* 0x20000019ff207230 */ /* 0x100fe40000004100 */
[----:B------:R-:W-:Y:S01]  /*16bf0*/  FFMA R23, R16, R35, R7 ;  /* 0x0000002310177223 */ /* 0x000fe20000000007 */
[----:B------:R-:W-:Y:S01]  /*16c00*/  F2FP.F16.E4M3.UNPACK_B R30, R4.H1 ;  /* 0x00000004ff1e723e */ /* 0x000fe200030006ff */
[-C--:B------:R-:W-:Y:S01]  /*16c10*/  FFMA R35, R28, R2.reuse, R21 ;  /* 0x000000021c237223 */ /* 0x080fe20000000015 */
[-C--:B------:R-:W-:Y:S01]  /*16c20*/  FFMA R24, R26, R2.reuse, R15 ;  /* 0x000000021a187223 */ /* 0x080fe2000000000f */
[----:B------:R-:W-:Y:S02]  /*16c30*/  HADD2.F32 R28, -RZ, R25.H1_H1 ;  /* 0x30000019ff1c7230 */ /* 0x000fe40000004100 */
[----:B------:R-:W-:Y:S01]  /*16c40*/  FFMA R15, R16, R37, R7 ;  /* 0x00000025100f7223 */ /* 0x000fe20000000007 */
[----:B------:R-:W-:Y:S01]  /*16c50*/  FFMA R26, R32, R2, R23 ;  /* 0x00000002201a7223 */ /* 0x000fe20000000017 */
[----:B------:R-:W-:-:S02]  /*16c60*/  HADD2.F32 R32, -RZ, R30.H0_H0 ;  /* 0x2000001eff207230 */ /* 0x000fc40000004100 */
[----:B------:R-:W-:Y:S01]  /*16c70*/  FFMA R23, R16, R34, R9 ;  /* 0x0000002210177223 */ /* 0x000fe20000000009 */
[----:B------:R-:W-:Y:S02]  /*16c80*/  HADD2.F32 R30, -RZ, R30.H1_H1 ;  /* 0x3000001eff1e7230 */ /* 0x000fe40000004100 */
[----:B------:R-:W-:Y:S01]  /*16c90*/  FFMA R37, R28, R2, R15 ;  /* 0x000000021c257223 */ /* 0x000fe2000000000f */
[----:B------:R-:W-:Y:S01]  /*16ca0*/  F2FP.F16.E4M3.UNPACK_B R25, R0 ;  /* 0x00000000ff19723e */ /* 0x000fe200020006ff */
[----:B------:R-:W-:Y:S01]  /*16cb0*/  FFMA R21, R16, R36, R9 ;  /* 0x0000002410157223 */ /* 0x000fe20000000009 */
[----:B------:R-:W-:Y:S01]  /*16cc0*/  F2FP.F16.E4M3.UNPACK_B R15, R0.H1 ;  /* 0x00000000ff0f723e */ /* 0x000fe200030006ff */
[-C--:B------:R-:W-:Y:S02]  /*16cd0*/  FFMA R39, R30, R2.reuse, R23 ;  /* 0x000000021e277223 */ /* 0x080fe40000000017 */
[----:B------:R-:W-:Y:S01]  /*16ce0*/  FFMA R28, R32, R2, R21 ;  /* 0x00000002201c7223 */ /* 0x000fe20000000015 */
[----:B------:R-:W-:-:S02]  /*16cf0*/  HADD2.F32 R30, -RZ, R25.H0_H0 ;  /* 0x20000019ff1e7230 */ /* 0x000fc40000004100 */
[--C-:B------:R-:W-:Y:S02]  /*16d00*/  HADD2.F32 R34, -RZ, R15.reuse.H0_H0 ;  /* 0x2000000fff227230 */ /* 0x100fe40000004100 */
[----:B------:R-:W-:Y:S02]  /*16d10*/  HADD2.F32 R36, -RZ, R15.H1_H1 ;  /* 0x3000000fff247230 */ /* 0x000fe40000004100 */
[C-C-:B------:R-:W-:Y:S01]  /*16d20*/  FFMA R15, R16.reuse, R42, R7.reuse ;  /* 0x0000002a100f7223 */ /* 0x140fe20000000007 */
[----:B------:R-:W-:Y:S02]  /*16d30*/  HADD2.F32 R32, -RZ, R25.H1_H1 ;  /* 0x30000019ff207230 */ /* 0x000fe40000004100 */
[C---:B------:R-:W-:Y:S01]  /*16d40*/  FFMA R21, R16.reuse, R41, R7 ;  /* 0x0000002910157223 */ /* 0x040fe20000000007 */
[----:B------:R-:W-:Y:S01]  /*16d50*/  FFMA R23, R16, R40, R9 ;  /* 0x0000002810177223 */ /* 0x000fe20000000009 */
[-C--:B------:R-:W-:Y:S02]  /*16d60*/  FFMA R15, R30, R2.reuse, R15 ;  /* 0x000000021e0f7223 */ /* 0x080fe4000000000f */
[-C--:B------:R-:W-:Y:S01]  /*16d70*/  FFMA R30, R32, R2.reuse, R21 ;  /* 0x00000002201e7223 */ /* 0x080fe20000000015 */
[----:B------:R-:W-:Y:S01]  /*16d80*/  FFMA R23, R34, R2, R23 ;  /* 0x0000000222177223 */ /* 0x000fe20000000017 */
[----:B------:R-:W-:-:S02]  /*16d90*/  F2FP.SATFINITE.E4M3.F32.PACK_AB_MERGE_C R14, R27, R14, RZ ;  /* 0x0000000e1b0e723e */ /* 0x000fc400048070ff */
[----:B------:R-:W-:Y:S02]  /*16da0*/  F2FP.SATFINITE.E4M3.F32.PACK_AB_MERGE_C R20, R29, R20, RZ ;  /* 0x000000141d14723e */ /* 0x000fe400048070ff */
[----:B------:R-:W-:Y:S02]  /*16db0*/  F2FP.SATFINITE.E4M3.F32.PACK_AB_MERGE_C R22, R33, R22, RZ ;  /* 0x000000162116723e */ /* 0x000fe400048070ff */
[----:B------:R-:W-:Y:S02]  /*16dc0*/  F2FP.SATFINITE.E4M3.F32.PACK_AB_MERGE_C R24, R35, R24, RZ ;  /* 0x000000182318723e */ /* 0x000fe400048070ff */
[----:B------:R-:W-:Y:S02]  /*16dd0*/  F2FP.SATFINITE.E4M3.F32.PACK_AB_MERGE_C R37, R37, R26, RZ ;  /* 0x0000001a2525723e */ /* 0x000fe400048070ff */
[----:B------:R-:W-:Y:S02]  /*16de0*/  F2FP.SATFINITE.E4M3.F32.PACK_AB_MERGE_C R39, R39, R28, RZ ;  /* 0x0000001c2727723e */ /* 0x000fe400048070ff */
[----:B------:R-:W-:Y:S01]  /*16df0*/  F2FP.SATFINITE.E4M3.F32.PACK_AB_MERGE_C R15, R30, R15, RZ ;  /* 0x0000000f1e0f723e */ /* 0x000fe200048070ff */
[----:B--2---:R-:W-:-:S04]  /*16e00*/  FFMA R25, R16, R38, R9 ;  /* 0x0000002610197223 */ /* 0x004fc80000000009 */
[----:B------:R-:W-:-:S05]  /*16e10*/  FFMA R32, R36, R2, R25 ;  /* 0x0000000224207223 */ /* 0x000fca0000000019 */
[----:B------:R-:W-:Y:S01]  /*16e20*/  F2FP.SATFINITE.E4M3.F32.PACK_AB_MERGE_C R23, R32, R23, RZ ;  /* 0x000000172017723e */ /* 0x000fe200048070ff */
[----:B------:R-:W-:Y:S06]  /*16e30*/  @P0 BRA `(.L_x_132) ;  /* 0x0000000000040947 */ /* 0x000fec0003800000 */
[----:B------:R-:W-:-:S04]  /*16e40*/  DEPBAR.LE SB0, 0x1 ;  /* 0x000080400000791a */ /* 0x000fc80000000000 */
.L_x_132:
        /* <DEDUP_REMOVED lines=27> */
.L_x_134:
[----:B------:R-:W-:Y:S05]  /*17000*/  BSYNC B0 ;  /* 0x0000000000007941 */ /* 0x000fea0003800000 */
.L_x_133:
[----:B------:R-:W-:Y:S04]  /*17010*/  BSSY B0, `(.L_x_135) ;  /* 0x000003a000007945 */ /* 0x000fe80003800000 */
[----:B------:R-:W-:Y:S05]  /*17020*/  @!P1 BRA `(.L_x_136) ;  /* 0x0000000000e09947 */ /* 0x000fea0003800000 */
[----:B------:R-:W-:-:S04]  /*17030*/  MOV R14, UR44 ;  /* 0x0000002c000e7c02 */ /* 0x000fc80008000f00 */
[----:B------:R-:W-:-:S13]  /*17040*/  ISETP.NE.AND P2, PT, R14, 0x3, PT ;  /* 0x000000030e00780c */ /* 0x000fda0003f45270 */
[----:B------:R-:W-:Y:S05]  /*17050*/  @!P2 BRA `(.L_x_137) ;  /* 0x000000000004a947 */ /* 0x000fea0003800000 */
[----:B------:R-:W-:Y:S01]  /*17060*/  BPT.TRAP 0x1 ;  /* 0x000000040000795c */ /* 0x000fe20000300000 */
.L_x_137:
[----:B------:R-:W-:Y:S01]  /*17070*/  LEA R14, R18, UR48, 0x3 ;  /* 0x00000030120e7c11 */ /* 0x000fe2000f8e18ff */
[----:B------:R-:W-:Y:S01]  /*17080*/  BSSY B1, `(.L_x_138) ;  /* 0x0000004000017945 */ /* 0x000fe20003800000 */
[----:B------:R-:W-:-:S04]  /*17090*/  SHF.L.U32 R15, R19, 0x1f, RZ ;  /* 0x0000001f130f7819 */ /* 0x000fc800000006ff */
[----:B------:R-:W1:Y:S02]  /*170a0*/  SYNCS.PHASECHK.TRANS64.TRYWAIT P4, [R14+URZ+0x60], R15 ;  /* 0x0000600f0e0075a7 */ /* 0x000e64000808017f */
[----:B-1----:R-:W-:Y:S05]  /*170b0*/  @!P4 BRA `(.L_x_139) ;  /* 0x000000980058c947 */ /* 0x002fea0003800000 */
.L_x_381:
[----:B------:R-:W-:Y:S05]  /*170c0*/  BSYNC B1 ;  /* 0x0000000000017941 */ /* 0x000fea0003800000 */
.L_x_138:
        /* <DEDUP_REMOVED lines=22> */
.L_x_141:
[----:B------:R-:W-:Y:S05]  /*17230*/  BSYNC B1 ;  /* 0x0000000000017941 */ /* 0x000fea0003800000 */
.L_x_140:
        /* <DEDUP_REMOVED lines=8> */
.L_x_142:
        /* <DEDUP_REMOVED lines=15> */
.L_x_136:
[----:B------:R-:W-:Y:S05]  /*173b0*/  BSYNC B0 ;  /* 0x0000000000007941 */ /* 0x000fea0003800000 */
.L_x_135:
        /* <DEDUP_REMOVED lines=66> */
.L_x_143:
        /* <DEDUP_REMOVED lines=27> */
.L_x_145:
[----:B------:R-:W-:Y:S05]  /*17990*/  BSYNC B0 ;  /* 0x0000000000007941 */ /* 0x000fea0003800000 */
.L_x_144:
[----:B------:R-:W-:Y:S04]  /*179a0*/  BSSY B0, `(.L_x_146) ;  /* 0x000003a000007945 */ /* 0x000fe80003800000 */
[----:B------:R-:W-:Y:S05]  /*179b0*/  @!P1 BRA `(.L_x_147) ;  /* 0x0000000000e09947 */ /* 0x000fea0003800000 */
[----:B------:R-:W-:-:S04]  /*179c0*/  MOV R14, UR44 ;  /* 0x0000002c000e7c02 */ /* 0x000fc80008000f00 */
[----:B------:R-:W-:-:S13]  /*179d0*/  ISETP.NE.AND P2, PT, R14, 0x3, PT ;  /* 0x000000030e00780c */ /* 0x000fda0003f45270 */
[----:B------:R-:W-:Y:S05]  /*179e0*/  @!P2 BRA `(.L_x_148) ;  /* 0x000000000004a947 */ /* 0x000fea0003800000 */
[----:B------:R-:W-:Y:S01]  /*179f0*/  BPT.TRAP 0x1 ;  /* 0x000000040000795c */ /* 0x000fe20000300000 */
.L_x_148:
[----:B------:R-:W-:Y:S01]  /*17a00*/  LEA R14, R18, UR48, 0x3 ;  /* 0x00000030120e7c11 */ /* 0x000fe2000f8e18ff */
[----:B------:R-:W-:Y:S01]  /*17a10*/  BSSY B1, `(.L_x_149) ;  /* 0x0000004000017945 */ /* 0x000fe20003800000 */
[----:B------:R-:W-:-:S04]  /*17a20*/  SHF.L.U32 R15, R19, 0x1f, RZ ;  /* 0x0000001f130f7819 */ /* 0x000fc800000006ff */
[----:B------:R-:W1:Y:S02]  /*17a30*/  SYNCS.PHASECHK.TRANS64.TRYWAIT P4, [R14+URZ+0x60], R15 ;  /* 0x0000600f0e0075a7 */ /* 0x000e64000808017f */
[----:B-1----:R-:W-:Y:S05]  /*17a40*/  @!P4 BRA `(.L_x_150) ;  /* 0x000000900008c947 */ /* 0x002fea0003800000 */
.L_x_382:
[----:B------:R-:W-:Y:S05]  /*17a50*/  BSYNC B1 ;  /* 0x0000000000017941 */ /* 0x000fea0003800000 */
.L_x_149:
        /* <DEDUP_REMOVED lines=22> */
.L_x_152:
[----:B------:R-:W-:Y:S05]  /*17bc0*/  BSYNC B1 ;  /* 0x0000000000017941 */ /* 0x000fea0003800000 */
.L_x_151:
        /* <DEDUP_REMOVED lines=8> */
.L_x_153:
        /* <DEDUP_REMOVED lines=15> */
.L_x_147:
[----:B------:R-:W-:Y:S05]  /*17d40*/  BSYNC B0 ;  /* 0x0000000000007941 */ /* 0x000fea0003800000 */
.L_x_146:
        /* <DEDUP_REMOVED lines=82> */
.L_x_154:
        /* <DEDUP_REMOVED lines=27> */
.L_x_156:
[----:B------:R-:W-:Y:S05]  /*18420*/  BSYNC B0 ;  /* 0x0000000000007941 */ /* 0x000fea0003800000 */
.L_x_155:
[----:B------:R-:W-:Y:S04]  /*18430*/  BSSY B0, `(.L_x_157) ;  /* 0x000003a000007945 */ /* 0x000fe80003800000 */
[----:B------:R-:W-:Y:S05]  /*18440*/  @!P1 BRA `(.L_x_158) ;  /* 0x0000000000e09947 */ /* 0x000fea0003800000 */
[----:B------:R-:W-:-:S04]  /*18450*/  MOV R14, UR44 ;  /* 0x0000002c000e7c02 */ /* 0x000fc80008000f00 */
[----:B------:R-:W-:-:S13]  /*18460*/  ISETP.NE.AND P2, PT, R14, 0x3, PT ;  /* 0x000000030e00780c */ /* 0x000fda0003f45270 */
[----:B------:R-:W-:Y:S05]  /*18470*/  @!P2 BRA `(.L_x_159) ;  /* 0x000000000004a947 */ /* 0x000fea0003800000 */
[----:B------:R-:W-:Y:S01]  /*18480*/  BPT.TRAP 0x1 ;  /* 0x000000040000795c */ /* 0x000fe20000300000 */
.L_x_159:
[----:B------:R-:W-:Y:S01]  /*18490*/  LEA R14, R18, UR48, 0x3 ;  /* 0x00000030120e7c11 */ /* 0x000fe2000f8e18ff */
[----:B------:R-:W-:Y:S01]  /*184a0*/  BSSY B1, `(.L_x_160) ;  /* 0x0000004000017945 */ /* 0x000fe20003800000 */
[----:B------:R-:W-:-:S04]  /*184b0*/  SHF.L.U32 R15, R19, 0x1f, RZ ;  /* 0x0000001f130f7819 */ /* 0x000fc800000006ff */
[----:B------:R-:W1:Y:S02]  /*184c0*/  SYNCS.PHASECHK.TRANS64.TRYWAIT P4, [R14+URZ+0x60], R15 ;  /* 0x0000600f0e0075a7 */ /* 0x000e64000808017f */
[----:B-1----:R-:W-:Y:S05]  /*184d0*/  @!P4 BRA `(.L_x_161) ;  /* 0x000000840078c947 */ /* 0x002fea0003800000 */
.L_x_383:
[----:B------:R-:W-:Y:S05]  /*184e0*/  BSYNC B1 ;  /* 0x0000000000017941 */ /* 0x000fea0003800000 */
.L_x_160:
        /* <DEDUP_REMOVED lines=22> */
.L_x_163:
[----:B------:R-:W-:Y:S05]  /*18650*/  BSYNC B1 ;  /* 0x0000000000017941 */ /* 0x000fea0003800000 */
.L_x_162:
        /* <DEDUP_REMOVED lines=8> */
.L_x_164:
        /* <DEDUP_REMOVED lines=15> */
.L_x_158:
[----:B------:R-:W-:Y:S05]  /*187d0*/  BSYNC B0 ;  /* 0x0000000000007941 */ /* 0x000fea0003800000 */
.L_x_157:
[----:B------:R-:W2:Y:S04]  /*187e0*/  LDL.LU R30, [R1+0x200] ;  /* 0x00020000011e7983 */ /* 0x000ea80000300800 */
[----:B------:R-:W3:Y:S04]  /*187f0*/  LDL.LU R34, [R1+0x204] ;  /* 0x0002040001227983 */ /* 0x000ee80000300800 */
[----:B------:R-:W4:Y:S04]  /*18800*/  LDL.LU R29, [R1+0x208] ;  /* 0x00020800011d7983 */ /* 0x000f280000300800 */
[----:B------:R-:W5:Y:S04]  /*18810*/  LDL.LU R27, [R1+0x20c] ;  /* 0x00020c00011b7983 */ /* 0x000f680000300800 */
[----:B------:R-:W5:Y:S04]  /*18820*/  LDL.LU R38, [R1+0x210] ;  /* 0x0002100001267983 */ /* 0x000f680000300800 */
[----:B------:R-:W5:Y:S04]  /*18830*/  LDL.LU R37, [R1+0x214] ;  /* 0x0002140001257983 */ /* 0x000f680000300800 */
[----:B------:R-:W5:Y:S04]  /*18840*/  LDL.LU R35, [R1+0x218] ;  /* 0x0002180001237983 */ /* 0x000f680000300800 */
[----:B------:R-:W5:Y:S01]  /*18850*/  LDL.LU R33, [R1+0x21c] ;  /* 0x00021c0001217983 */ /* 0x000f620000300800 */
[----:B------:R-:W-:Y:S01]  /*18860*/  F2FP.F16.E4M3.UNPACK_B R14, R8 ;  /* 0x00000008ff0e723e */ /* 0x000fe200020006ff */
[C---:B------:R-:W-:Y:S01]  /*18870*/  FFMA R15, R16.reuse, R230, R3 ;  /* 0x000000e6100f7223 */ /* 0x040fe20000000003 */
[----:B------:R-:W-:Y:S01]  /*18880*/  F2FP.F16.E4M3.UNPACK_B R22, R8.H1 ;  /* 0x00000008ff16723e */ /* 0x000fe200030006ff */
[----:B------:R-:W-:Y:S01]  /*18890*/  FFMA R21, R16, R232, R5 ;  /* 0x000000e810157223 */ /* 0x000fe20000000005 */
[----:B------:R-:W-:Y:S01]  /*188a0*/  F2FP.F16.E4M3.UNPACK_B R23, R6 ;  /* 0x00000006ff17723e */ /* 0x000fe200020006ff */
[----:B------:R-:W-:-:S02]  /*188b0*/  HADD2.F32 R20, -RZ, R14.H0_H0 ;  /* 0x2000000eff147230 */ /* 0x000fc40000004100 */
[C---:B------:R-:W-:Y:S01]  /*188c0*/  FFMA R231, R16.reuse, R231, R3 ;  /* 0x000000e710e77223 */ /* 0x040fe20000000003 */
[----:B------:R-:W-:Y:S02]  /*188d0*/  HADD2.F32 R26, -RZ, R22.H0_H0 ;  /* 0x20000016ff1a7230 */ /* 0x000fe40000004100 */
[----:B------:R-:W-:Y:S01]  /*188e0*/  FFMA R233, R16, R233, R5 ;  /* 0x000000e910e97223 */ /* 0x000fe20000000005 */
[----:B------:R-:W-:Y:S02]  /*188f0*/  HADD2.F32 R24, -RZ, R14.H1_H1 ;  /* 0x3000000eff187230 */ /* 0x000fe40000004100 */
[-C--:B------:R-:W-:Y:S01]  /*18900*/  FFMA R14, R20, R2.reuse, R15 ;  /* 0x00000002140e7223 */ /* 0x080fe2000000000f */
[----:B------:R-:W-:Y:S02]  /*18910*/  HADD2.F32 R22, -RZ, R22.H1_H1 ;  /* 0x30000016ff167230 */ /* 0x000fe40000004100 */
[----:B------:R-:W-:Y:S01]  /*18920*/  FFMA R20, R26, R2, R21 ;  /* 0x000000021a147223 */ /* 0x000fe20000000015 */
[----:B------:R-:W-:-:S02]  /*18930*/  HADD2.F32 R26, -RZ, R23.H1_H1 ;  /* 0x30000017ff1a7230 */ /* 0x000fc40000004100 */
[----:B------:R-:W-:Y:S01]  /*18940*/  FFMA R231, R24, R2, R231 ;  /* 0x0000000218e77223 */ /* 0x000fe200000000e7 */
[----:B------:R-:W-:Y:S02]  /*18950*/  HADD2.F32 R24, -RZ, R23.H0_H0 ;  /* 0x20000017ff187230 */ /* 0x000fe40000004100 */
[C-C-:B------:R-:W-:Y:S01]  /*18960*/  FFMA R235, R16.reuse, R235, R3.reuse ;  /* 0x000000eb10eb7223 */ /* 0x140fe20000000003 */
[----:B------:R-:W-:Y:S01]  /*18970*/  F2FP.F16.E4M3.UNPACK_B R21, R6.H1 ;  /* 0x00000006ff15723e */ /* 0x000fe200030006ff */
[----:B------:R-:W-:Y:S01]  /*18980*/  FFMA R15, R16, R234, R3 ;  /* 0x000000ea100f7223 */ /* 0x000fe20000000003 */
[----:B------:R-:W-:Y:S01]  /*18990*/  F2FP.F16.E4M3.UNPACK_B R23, R4 ;  /* 0x00000004ff17723e */ /* 0x000fe200020006ff */
[-C--:B------:R-:W-:Y:S01]  /*189a0*/  FFMA R233, R22, R2.reuse, R233 ;  /* 0x0000000216e97223 */ /* 0x080fe200000000e9 */
[-C--:B------:R-:W-:Y:S01]  /*189b0*/  FFMA R235, R26, R2.reuse, R235 ;  /* 0x000000021aeb7223 */ /* 0x080fe200000000eb */
[----:B------:R-:W-:Y:S01]  /*189c0*/  FFMA R22, R24, R2, R15 ;  /* 0x0000000218167223 */ /* 0x000fe2000000000f */
[----:B------:R-:W-:-:S02]  /*189d0*/  HADD2.F32 R26, -RZ, R21.H1_H1 ;  /* 0x30000015ff1a7230 */ /* 0x000fc40000004100 */
[C-C-:B------:R-:W-:Y:S01]  /*189e0*/  FFMA R237, R16.reuse, R237, R5.reuse ;  /* 0x000000ed10ed7223 */ /* 0x140fe20000000005 */
[----:B------:R-:W-:Y:S02]  /*189f0*/  HADD2.F32 R24, -RZ, R21.H0_H0 ;  /* 0x20000015ff187230 */ /* 0x000fe40000004100 */
[----:B------:R-:W-:Y:S01]  /*18a00*/  FFMA R15, R16, R236, R5 ;  /* 0x000000ec100f7223 */ /* 0x000fe20000000005 */
[----:B------:R-:W-:Y:S02]  /*18a10*/  HADD2.F32 R28, -RZ, R23.H0_H0 ;  /* 0x20000017ff1c7230 */ /* 0x000fe40000004100 */
[----:B------:R-:W-:Y:S01]  /*18a20*/  FFMA R237, R26, R2, R237 ;  /* 0x000000021aed7223 */ /* 0x000fe200000000ed */
[----:B------:R-:W-:Y:S01]  /*18a30*/  F2FP.F16.E4M3.UNPACK_B R25, R4.H1 ;  /* 0x00000004ff19723e */ /* 0x000fe200030006ff */
[----:B------:R-:W-:Y:S01]  /*18a40*/  FFMA R24, R24, R2, R15 ;  /* 0x0000000218187223 */ /* 0x000fe2000000000f */
[----:B------:R-:W-:Y:S02]  /*18a50*/  F2FP.SATFINITE.E4M3.F32.PACK_AB_MERGE_C R14, R231, R14, RZ ;  /* 0x0000000ee70e723e */ /* 0x000fe400048070ff */
[----:B------:R-:W-:Y:S01]  /*18a60*/  F2FP.SATFINITE.E4M3.F32.PACK_AB_MERGE_C R20, R233, R20, RZ ;  /* 0x00000014e914723e */ /* 0x000fe200048070ff */
[----:B------:R-:W-:Y:S01]  /*18a70*/  HADD2.F32 R32, -RZ, R25.H1_H1 ;  /* 0x30000019ff207230 */ /* 0x000fe20000004100 */
[----:B------:R-:W-:-:S02]  /*18a80*/  F2FP.SATFINITE.E4M3.F32.PACK_AB_MERGE_C R22, R235, R22, RZ ;  /* 0x00000016eb16723e */ /* 0x000fc400048070ff */
[----:B------:R-:W-:Y:S01]  /*18a90*/  F2FP.SATFINITE.E4M3.F32.PACK_AB_MERGE_C R24, R237, R24, RZ ;  /* 0x00000018ed18723e */ /* 0x000fe200048070ff */
[----:B--2---:R-:W-:Y:S01]  /*18aa0*/  FFMA R21, R16, R30, R3 ;  /* 0x0000001e10157223 */ /* 0x004fe20000000003 */
[----:B------:R-:W-:Y:S01]  /*18ab0*/  HADD2.F32 R30, -RZ, R25.H0_H0 ;  /* 0x20000019ff1e7230 */ /* 0x000fe20000004100 */
[----:B------:R-:W-:Y:S02]  /*18ac0*/  F2FP.F16.E4M3.UNPACK_B R25, R0 ;  /* 0x00000000ff19723e */ /* 0x000fe400020006ff */
[----:B------:R-:W-:Y:S01]  /*18ad0*/  FFMA R26, R28, R2, R21 ;  /* 0x000000021c1a7223 */ /* 0x000fe20000000015 */
[----:B------:R-:W-:Y:S02]  /*18ae0*/  HADD2.F32 R28, -RZ, R23.H1_H1 ;  /* 0x30000017ff1c7230 */ /* 0x000fe40000004100 */
[C---:B---3--:R-:W-:Y:S01]  /*18af0*/  FFMA R15, R16.reuse, R34, R3 ;  /* 0x00000022100f7223 */ /* 0x048fe20000000003 */
[C-C-:B----4-:R-:W-:Y:S01]  /*18b00*/  FFMA R21, R16.reuse, R29, R5.reuse ;  /* 0x0000001d10157223 */ /* 0x150fe20000000005 */
[----:B-----5:R-:W-:-:S02]  /*18b10*/  FFMA R23, R16, R27, R5 ;  /* 0x0000001b10177223 */ /* 0x020fc40000000005 */
[----:B------:R-:W-:Y:S01]  /*18b20*/  FFMA R27, R28, R2, R15 ;  /* 0x000000021c1b7223 */ /* 0x000fe2000000000f */
[----:B------:R-:W-:Y:S01]  /*18b30*/  F2FP.F16.E4M3.UNPACK_B R15, R0.H1 ;  /* 0x00000000ff0f723e */ /* 0x000fe200030006ff */
[-C--:B------:R-:W-:Y:S01]  /*18b40*/  FFMA R28, R30, R2.reuse, R21 ;  /* 0x000000021e1c7223 */ /* 0x080fe20000000015 */
[----:B------:R-:W-:Y:S01]  /*18b50*/  FFMA R29, R32, R2, R23 ;  /* 0x00000002201d7223 */ /* 0x000fe20000000017 */
[----:B------:R-:W-:Y:S01]  /*18b60*/  HADD2.F32 R30, -RZ, R25.H0_H0 ;  /* 0x20000019ff1e7230 */ /* 0x000fe20000004100 */
[----:B------:R-:W-:Y:S01]  /*18b70*/  F2FP.SATFINITE.E4M3.F32.PACK_AB_MERGE_C R27, R27, R26, RZ ;  /* 0x0000001a1b1b723e */ /* 0x000fe200048070ff */
[--C-:B------:R-:W-:Y:S02]  /*18b80*/  HADD2.F32 R34, -RZ, R15.reuse.H0_H0 ;  /* 0x2000000fff227230 */ /* 0x100fe40000004100 */
[C-C-:B------:R-:W-:Y:S01]  /*18b90*/  FFMA R21, R16.reuse, R37, R3.reuse ;  /* 0x0000002510157223 */ /* 0x140fe20000000003 */
[----:B------:R-:W-:Y:S02]  /*18ba0*/  HADD2.F32 R36, -RZ, R15.H1_H1 ;  /* 0x3000000fff247230 */ /* 0x000fe40000004100 */
[----:B------:R-:W-:Y:S01]  /*18bb0*/  FFMA R15, R16, R38, R3 ;  /* 0x00000026100f7223 */ /* 0x000fe20000000003 */
[----:B------:R-:W-:-:S02]  /*18bc0*/  HADD2.F32 R32, -RZ, R25.H1_H1 ;  /* 0x30000019ff207230 */ /* 0x000fc40000004100 */
[----:B------:R-:W-:Y:S01]  /*18bd0*/  FFMA R23, R16, R35, R5 ;  /* 0x0000002310177223 */ /* 0x000fe20000000005 */
[----:B------:R-:W-:Y:S01]  /*18be0*/  F2FP.SATFINITE.E4M3.F32.PACK_AB_MERGE_C R29, R29, R28, RZ ;  /* 0x0000001c1d1d723e */ /* 0x000fe200048070ff */
[-C--:B------:R-:W-:Y:S01]  /*18bf0*/  FFMA R15, R30, R2.reuse, R15 ;  /* 0x000000021e0f7223 */ /* 0x080fe2000000000f */
[----:B------:R-:W-:Y:S01]  /*18c00*/  FFMA R25, R16, R33, R5 ;  /* 0x0000002110197223 */ /* 0x000fe20000000005 */
[-C--:B------:R-:W-:Y:S01]  /*18c10*/  FFMA R30, R32, R2.reuse, R21 ;  /* 0x00000002201e7223 */ /* 0x080fe20000000015 */
[-C--:B------:R-:W-:Y:S02]  /*18c20*/  FFMA R23, R34, R2.reuse, R23 ;  /* 0x0000000222177223 */ /* 0x080fe40000000017 */
[----:B------:R-:W-:Y:S02]  /*18c30*/  FFMA R32, R36, R2, R25 ;  /* 0x0000000224207223 */ /* 0x000fe40000000019 */
[----:B------:R-:W-:-:S03]  /*18c40*/  F2FP.SATFINITE.E4M3.F32.PACK_AB_MERGE_C R15, R30, R15, RZ ;  /* 0x0000000f1e0f723e */ /* 0x000fc600048070ff */
[----:B------:R-:W-:Y:S01]  /*18c50*/  F2FP.SATFINITE.E4M3.F32.PACK_AB_MERGE_C R23, R32, R23, RZ ;  /* 0x000000172017723e */ /* 0x000fe200048070ff */
[----:B------:R-:W-:Y:S06]  /*18c60*/  @P0 BRA `(.L_x_165) ;  /* 0x0000000000040947 */ /* 0x000fec0003800000 */
[----:B------:R-:W-:-:S04]  /*18c70*/  DEPBAR.LE SB0, 0x1 ;  /* 0x000080400000791a */ /* 0x000fc80000000000 */
.L_x_165:
        /* <DEDUP_REMOVED lines=27> */
.L_x_167:
[----:B------:R-:W-:Y:S05]  /*18e30*/  BSYNC B0 ;  /* 0x0000000000007941 */ /* 0x000fea0003800000 */
.L_x_166:
[----:B------:R-:W-:Y:S04]  /*18e40*/  BSSY B0, `(.L_x_168) ;  /* 0x000003a000007945 */ /* 0x000fe80003800000 */
[----:B------:R-:W-:Y:S05]  /*18e50*/  @!P1 BRA `(.L_x_169) ;  /* 0x0000000000e09947 */ /* 0x000fea0003800000 */
[----:B------:R-:W-:-:S04]  /*18e60*/  MOV R14, UR44 ;  /* 0x0000002c000e7c02 */ /* 0x000fc80008000f00 */
[----:B------:R-:W-:-:S13]  /*18e70*/  ISETP.NE.AND P2, PT, R14, 0x3, PT ;  /* 0x000000030e00780c */ /* 0x000fda0003f45270 */
[----:B------:R-:W-:Y:S05]  /*18e80*/  @!P2 BRA `(.L_x_170) ;  /* 0x000000000004a947 */ /* 0x000fea0003800000 */
[----:B------:R-:W-:Y:S01]  /*18e90*/  BPT.TRAP 0x1 ;  /* 0x000000040000795c */ /* 0x000fe20000300000 */
.L_x_170:
[----:B------:R-:W-:Y:S01]  /*18ea0*/  LEA R14, R18, UR48, 0x3 ;  /* 0x00000030120e7c11 */ /* 0x000fe2000f8e18ff */
[----:B------:R-:W-:Y:S01]  /*18eb0*/  BSSY B1, `(.L_x_171) ;  /* 0x0000004000017945 */ /* 0x000fe20003800000 */
[----:B------:R-:W-:-:S04]  /*18ec0*/  SHF.L.U32 R15, R19, 0x1f, RZ ;  /* 0x0000001f130f7819 */ /* 0x000fc800000006ff */
[----:B------:R-:W1:Y:S02]  /*18ed0*/  SYNCS.PHASECHK.TRANS64.TRYWAIT P4, [R14+URZ+0x60], R15 ;  /* 0x0000600f0e0075a7 */ /* 0x000e64000808017f */
[----:B-1----:R-:W-:Y:S05]  /*18ee0*/  @!P4 BRA `(.L_x_172) ;  /* 0x0000007c0008c947 */ /* 0x002fea0003800000 */
.L_x_384:
[----:B------:R-:W-:Y:S05]  /*18ef0*/  BSYNC B1 ;  /* 0x0000000000017941 */ /* 0x000fea0003800000 */
.L_x_171:
        /* <DEDUP_REMOVED lines=22> */
.L_x_174:
[----:B------:R-:W-:Y:S05]  /*19060*/  BSYNC B1 ;  /* 0x0000000000017941 */ /* 0x000fea0003800000 */
.L_x_173:
        /* <DEDUP_REMOVED lines=8> */
.L_x_175:
        /* <DEDUP_REMOVED lines=15> */
.L_x_169:
[----:B------:R-:W-:Y:S05]  /*191e0*/  BSYNC B0 ;  /* 0x0000000000007941 */ /* 0x000fea0003800000 */
.L_x_168:
        /* <DEDUP_REMOVED lines=82> */
.L_x_176:
        /* <DEDUP_REMOVED lines=27> */
.L_x_178:
[----:B------:R-:W-:Y:S05]  /*198c0*/  BSYNC B0 ;  /* 0x0000000000007941 */ /* 0x000fea0003800000 */
.L_x_177:
[----:B------:R-:W-:Y:S04]  /*198d0*/  BSSY B0, `(.L_x_179) ;  /* 0x000003a000007945 */ /* 0x000fe80003800000 */
[----:B------:R-:W-:Y:S05]  /*198e0*/  @!P1 BRA `(.L_x_180) ;  /* 0x0000000000e09947 */ /* 0x000fea0003800000 */
[----:B------:R-:W-:-:S04]  /*198f0*/  MOV R14, UR44 ;  /* 0x0000002c000e7c02 */ /* 0x000fc80008000f00 */
[----:B------:R-:W-:-:S13]  /*19900*/  ISETP.NE.AND P2, PT, R14, 0x3, PT ;  /* 0x000000030e00780c */ /* 0x000fda0003f45270 */
[----:B------:R-:W-:Y:S05]  /*19910*/  @!P2 BRA `(.L_x_181) ;  /* 0x000000000004a947 */ /* 0x000fea0003800000 */
[----:B------:R-:W-:Y:S01]  /*19920*/  BPT.TRAP 0x1 ;  /* 0x000000040000795c */ /* 0x000fe20000300000 */
.L_x_181:
[----:B------:R-:W-:Y:S01]  /*19930*/  LEA R14, R18, UR48, 0x3 ;  /* 0x00000030120e7c11 */ /* 0x000fe2000f8e18ff */
[----:B------:R-:W-:Y:S01]  /*19940*/  BSSY B1, `(.L_x_182) ;  /* 0x0000004000017945 */ /* 0x000fe20003800000 */
[----:B------:R-:W-:-:S04]  /*19950*/  SHF.L.U32 R15, R19, 0x1f, RZ ;  /* 0x0000001f130f7819 */ /* 0x000fc800000006ff */
[----:B------:R-:W1:Y:S02]  /*19960*/  SYNCS.PHASECHK.TRANS64.TRYWAIT P4, [R14+URZ+0x60], R15 ;  /* 0x0000600f0e0075a7 */ /* 0x000e64000808017f */
[----:B-1----:R-:W-:Y:S05]  /*19970*/  @!P4 BRA `(.L_x_183) ;  /* 0x000000700078c947 */ /* 0x002fea0003800000 */
.L_x_385:
[----:B------:R-:W-:Y:S05]  /*19980*/  BSYNC B1 ;  /* 0x0000000000017941 */ /* 0x000fea0003800000 */
.L_x_182:
        /* <DEDUP_REMOVED lines=22> */
.L_x_185:
[----:B------:R-:W-:Y:S05]  /*19af0*/  BSYNC B1 ;  /* 0x0000000000017941 */ /* 0x000fea0003800000 */
.L_x_184:
        /* <DEDUP_REMOVED lines=8> */
.L_x_186:
        /* <DEDUP_REMOVED lines=15> */
.L_x_180:
[----:B------:R-:W-:Y:S05]  /*19c70*/  BSYNC B0 ;  /* 0x0000000000007941 */ /* 0x000fea0003800000 */
.L_x_179:
        /* <DEDUP_REMOVED lines=82> */
.L_x_187:
        /* <DEDUP_REMOVED lines=27> */
.L_x_189:
[----:B------:R-:W-:Y:S05]  /*1a350*/  BSYNC B0 ;  /* 0x0000000000007941 */ /* 0x000fea0003800000 */
.L_x_188:
[----:B------:R-:W-:Y:S04]  /*1a360*/  BSSY B0, `(.L_x_190) ;  /* 0x000003a000007945 */ /* 0x000fe80003800000 */
[----:B------:R-:W-:Y:S05]  /*1a370*/  @!P1 BRA `(.L_x_191) ;  /* 0x0000000000e09947 */ /* 0x000fea0003800000 */
[----:B------:R-:W-:-:S04]  /*1a380*/  MOV R14, UR44 ;  /* 0x0000002c000e7c02 */ /* 0x000fc80008000f00 */
[----:B------:R-:W-:-:S13]  /*1a390*/  ISETP.NE.AND P2, PT, R14, 0x3, PT ;  /* 0x000000030e00780c */ /* 0x000fda0003f45270 */
[----:B------:R-:W-:Y:S05]  /*1a3a0*/  @!P2 BRA `(.L_x_192) ;  /* 0x000000000004a947 */ /* 0x000fea0003800000 */
[----:B------:R-:W-:Y:S01]  /*1a3b0*/  BPT.TRAP 0x1 ;  /* 0x000000040000795c */ /* 0x000fe20000300000 */
.L_x_192:
[----:B------:R-:W-:Y:S01]  /*1a3c0*/  LEA R14, R18, UR48, 0x3 ;  /* 0x00000030120e7c11 */ /* 0x000fe2000f8e18ff */
[----:B------:R-:W-:Y:S01]  /*1a3d0*/  BSSY B1, `(.L_x_193) ;  /* 0x0000004000017945 */ /* 0x000fe20003800000 */
[----:B------:R-:W-:-:S04]  /*1a3e0*/  SHF.L.U32 R15, R19, 0x1f, RZ ;  /* 0x0000001f130f7819 */ /* 0x000fc800000006ff */
[----:B------:R-:W1:Y:S02]  /*1a3f0*/  SYNCS.PHASECHK.TRANS64.TRYWAIT P4, [R14+URZ+0x60], R15 ;  /* 0x0000600f0e0075a7 */ /* 0x000e64000808017f */
[----:B-1----:R-:W-:Y:S05]  /*1a400*/  @!P4 BRA `(.L_x_194) ;  /* 0x0000006400e8c947 */ /* 0x002fea0003800000 */
.L_x_386:
[----:B------:R-:W-:Y:S05]  /*1a410*/  BSYNC B1 ;  /* 0x0000000000017941 */ /* 0x000fea0003800000 */
.L_x_193:
        /* <DEDUP_REMOVED lines=22> */
.L_x_196:
[----:B------:R-:W-:Y:S05]  /*1a580*/  BSYNC B1 ;  /* 0x0000000000017941 */ /* 0x000fea0003800000 */
.L_x_195:
        /* <DEDUP_REMOVED lines=8> */
.L_x_197:
        /* <DEDUP_REMOVED lines=15> */
.L_x_191:
[----:B------:R-:W-:Y:S05]  /*1a700*/  BSYNC B0 ;  /* 0x0000000000007941 */ /* 0x000fea0003800000 */
.L_x_190:
        /* <DEDUP_REMOVED lines=82> */
.L_x_198:
        /* <DEDUP_REMOVED lines=27> */
.L_x_200:
[----:B------:R-:W-:Y:S05]  /*1ade0*/  BSYNC B0 ;  /* 0x0000000000007941 */ /* 0x000fea0003800000 */
.L_x_199:
[----:B------:R-:W-:Y:S04]  /*1adf0*/  BSSY B0, `(.L_x_201) ;  /* 0x000003a000007945 */ /* 0x000fe80003800000 */
[----:B------:R-:W-:Y:S05]  /*1ae00*/  @!P1 BRA `(.L_x_202) ;  /* 0x0000000000e09947 */ /* 0x000fea0003800000 */
[----:B------:R-:W-:-:S04]  /*1ae10*/  MOV R14, UR44 ;  /* 0x0000002c000e7c02 */ /* 0x000fc80008000f00 */
[----:B------:R-:W-:-:S13]  /*1ae20*/  ISETP.NE.AND P2, PT, R14, 0x3, PT ;  /* 0x000000030e00780c */ /* 0x000fda0003f45270 */
[----:B------:R-:W-:Y:S05]  /*1ae30*/  @!P2 BRA `(.L_x_203) ;  /* 0x000000000004a947 */ /* 0x000fea0003800000 */
[----:B------:R-:W-:Y:S01]  /*1ae40*/  BPT.TRAP 0x1 ;  /* 0x000000040000795c */ /* 0x000fe20000300000 */
.L_x_203:
[----:B------:R-:W-:Y:S01]  /*1ae50*/  LEA R14, R18, UR48, 0x3 ;  /* 0x00000030120e7c11 */ /* 0x000fe2000f8e18ff */
[----:B------:R-:W-:Y:S01]  /*1ae60*/  BSSY B1, `(.L_x_204) ;  /* 0x0000004000017945 */ /* 0x000fe20003800000 */
[----:B------:R-:W-:-:S04]  /*1ae70*/  SHF.L.U32 R15, R19, 0x1f, RZ ;  /* 0x0000001f130f7819 */ /* 0x000fc800000006ff */
[----:B------:R-:W1:Y:S02]  /*1ae80*/  SYNCS.PHASECHK.TRANS64.TRYWAIT P4, [R14+URZ+0x60], R15 ;  /* 0x0000600f0e0075a7 */ /* 0x000e64000808017f */
[----:B-1----:R-:W-:Y:S05]  /*1ae90*/  @!P4 BRA `(.L_x_205) ;  /* 0x0000005c0058c947 */ /* 0x002fea0003800000 */
.L_x_387:
[----:B------:R-:W-:Y:S05]  /*1aea0*/  BSYNC B1 ;  /* 0x0000000000017941 */ /* 0x000fea0003800000 */
.L_x_204:
        /* <DEDUP_REMOVED lines=22> */
.L_x_207:
[----:B------:R-:W-:Y:S05]  /*1b010*/  BSYNC B1 ;  /* 0x0000000000017941 */ /* 0x000fea0003800000 */
.L_x_206:
        /* <DEDUP_REMOVED lines=8> */
.L_x_208:
        /* <DEDUP_REMOVED lines=15> */
.L_x_202:
[----:B------:R-:W-:Y:S05]  /*1b190*/  BSYNC B0 ;  /* 0x0000000000007941 */ /* 0x000fea0003800000 */
.L_x_201:
[----:B------:R-:W2:Y:S04]  /*1b1a0*/  LDL.LU R15, [R1+0x260] ;  /* 0x00026000010f7983 */ /* 0x000ea80000300800 */
[----:B------:R-:W3:Y:S04]  /*1b1b0*/  LDL.LU R21, [R1+0x264] ;  /* 0x0002640001157983 */ /* 0x000ee80000300800 */
[----:B------:R-:W4:Y:S04]  /*1b1c0*/  LDL.LU R25, [R1+0x270] ;  /* 0x0002700001197983 */ /* 0x000f280000300800 */
[----:B------:R-:W5:Y:S04]  /*1b1d0*/  LDL.LU R27, [R1+0x274] ;  /* 0x00027400011b7983 */ /* 0x000f680000300800 */
        /* <DEDUP_REMOVED lines=11> */
[----:B------:R-:W5:Y:S01]  /*1b290*/  LDL.LU R24, [R1+0x29c] ;  /* 0x00029c0001187983 */ /* 0x000f620000300800 */
[----:B------:R-:W-:-:S02]  /*1b2a0*/  F2FP.F16.E4M3.UNPACK_B R14, R8 ;  /* 0x00000008ff0e723e */ /* 0x000fc400020006ff */
[----:B------:R-:W-:Y:S02]  /*1b2b0*/  F2FP.F16.E4M3.UNPACK_B R20, R8.H1 ;  /* 0x00000008ff14723e */ /* 0x000fe400030006ff */
[----:B------:R-:W-:Y:S01]  /*1b2c0*/  F2FP.F16.E4M3.UNPACK_B R26, R6 ;  /* 0x00000006ff1a723e */ /* 0x000fe200020006ff */
[C-C-:B--2---:R-:W-:Y:S01]  /*1b2d0*/  FFMA R15, R16.reuse, R15, R3.reuse ;  /* 0x0000000f100f7223 */ /* 0x144fe20000000003 */
[C-C-:B---3--:R-:W-:Y:S01]  /*1b2e0*/  FFMA R21, R16.reuse, R21, R3.reuse ;  /* 0x0000001510157223 */ /* 0x148fe20000000003 */
[C-C-:B----4-:R-:W-:Y:S01]  /*1b2f0*/  FFMA R25, R16.reuse, R25, R3.reuse ;  /* 0x0000001910197223 */ /* 0x150fe20000000003 */
[C-C-:B-----5:R-:W-:Y:S01]  /*1b300*/  FFMA R27, R16.reuse, R27, R3.reuse ;  /* 0x0000001b101b7223 */ /* 0x160fe20000000003 */
[C-C-:B------:R-:W-:Y:S01]  /*1b310*/  FFMA R35, R16.reuse, R35, R3.reuse ;  /* 0x0000002310237223 */ /* 0x140fe20000000003 */
[C-C-:B------:R-:W-:Y:S01]  /*1b320*/  FFMA R37, R16.reuse, R37, R3.reuse ;  /* 0x0000002510257223 */ /* 0x140fe20000000003 */
[C-C-:B------:R-:W-:Y:S01]  /*1b330*/  FFMA R43, R16.reuse, R36, R3.reuse ;  /* 0x00000024102b7223 */ /* 0x140fe20000000003 */
[----:B------:R-:W-:Y:S01]  /*1b340*/  FFMA R45, R16, R22, R3 ;  /* 0x00000016102d7223 */ /* 0x000fe20000000003 */
[----:B------:R-:W-:-:S02]  /*1b350*/  HADD2.F32 R22, -RZ, R14.H0_H0 ;  /* 0x2000000eff167230 */ /* 0x000fc40000004100 */
[----:B------:R-:W-:Y:S02]  /*1b360*/  HADD2.F32 R14, -RZ, R14.H1_H1 ;  /* 0x3000000eff0e7230 */ /* 0x000fe40000004100 */
[----:B------:R-:W-:Y:S01]  /*1b370*/  FFMA R3, R16, R34, R5 ;  /* 0x0000002210037223 */ /* 0x000fe20000000005 */
[-C--:B------:R-:W-:Y:S01]  /*1b380*/  FFMA R15, R22, R2.reuse, R15 ;  /* 0x00000002160f7223 */ /* 0x080fe2000000000f */
[--C-:B------:R-:W-:Y:S02]  /*1b390*/  HADD2.F32 R22, -RZ, R26.reuse.H0_H0 ;  /* 0x2000001aff167230 */ /* 0x100fe40000004100 */
[----:B------:R-:W-:Y:S01]  /*1b3a0*/  FFMA R23, R16, R23, R5 ;  /* 0x0000001710177223 */ /* 0x000fe20000000005 */
[----:B------:R-:W-:Y:S01]  /*1b3b0*/  FFMA R14, R14, R2, R21 ;  /* 0x000000020e0e7223 */ /* 0x000fe20000000015 */
[----:B------:R-:W-:Y:S01]  /*1b3c0*/  HADD2.F32 R26, -RZ, R26.H1_H1 ;  /* 0x3000001aff1a7230 */ /* 0x000fe20000004100 */
[----:B------:R-:W-:Y:S01]  /*1b3d0*/  F2FP.F16.E4M3.UNPACK_B R21, R6.H1 ;  /* 0x00000006ff15723e */ /* 0x000fe200030006ff */
[----:B------:R-:W-:Y:S01]  /*1b3e0*/  FFMA R29, R16, R29, R5 ;  /* 0x0000001d101d7223 */ /* 0x000fe20000000005 */
[-C--:B------:R-:W-:Y:S01]  /*1b3f0*/  FFMA R25, R22, R2.reuse, R25 ;  /* 0x0000000216197223 */ /* 0x080fe20000000019 */
[----:B------:R-:W-:Y:S01]  /*1b400*/  F2FP.SATFINITE.E4M3.F32.PACK_AB_MERGE_C R14, R14, R15, RZ ;  /* 0x0000000f0e0e723e */ /* 0x000fe200048070ff */
[----:B------:R-:W-:Y:S01]  /*1b410*/  FFMA R22, R26, R2, R27 ;  /* 0x000000021a167223 */ /* 0x000fe2000000001b */
[C-C-:B------:R-:W-:Y:S01]  /*1b420*/  FFMA R33, R16.reuse, R33, R5.reuse ;  /* 0x0000002110217223 */ /* 0x140fe20000000005 */
[----:B------:R-:W-:Y:S01]  /*1b430*/  HADD2.F32 R26, -RZ, R21.H1_H1 ;  /* 0x30000015ff1a7230 */ /* 0x000fe20000004100 */
[----:B------:R-:W-:Y:S01]  /*1b440*/  F2FP.F16.E4M3.UNPACK_B R27, R0.H1 ;  /* 0x00000000ff1b723e */ /* 0x000fe200030006ff */
[----:B------:R-:W-:Y:S01]  /*1b450*/  FFMA R39, R16, R32, R5 ;  /* 0x0000002010277223 */ /* 0x000fe20000000005 */
[----:B------:R-:W-:-:S03]  /*1b460*/  F2FP.SATFINITE.E4M3.F32.PACK_AB_MERGE_C R22, R22, R25, RZ ;  /* 0x000000191616723e */ /* 0x000fc600048070ff */
[--C-:B------:R-:W-:Y:S02]  /*1b470*/  HADD2.F32 R34, -RZ, R27.reuse.H0_H0 ;  /* 0x2000001bff227230 */ /* 0x100fe40000004100 */
[C-C-:B------:R-:W-:Y:S01]  /*1b480*/  FFMA R41, R16.reuse, R30, R5.reuse ;  /* 0x0000001e10297223 */ /* 0x140fe20000000005 */
[----:B------:R-:W-:Y:S02]  /*1b490*/  HADD2.F32 R36, -RZ, R27.H1_H1 ;  /* 0x3000001bff247230 */ /* 0x000fe40000004100 */
[C-C-:B------:R-:W-:Y:S01]  /*1b4a0*/  FFMA R47, R16.reuse, R28, R5.reuse ;  /* 0x0000001c102f7223 */ /* 0x140fe20000000005 */
[----:B------:R-:W-:Y:S01]  /*1b4b0*/  FFMA R5, R16, R24, R5 ;  /* 0x0000001810057223 */ /* 0x000fe20000000005 */
[--C-:B------:R-:W-:Y:S02]  /*1b4c0*/  HADD2.F32 R24, -RZ, R20.reuse.H0_H0 ;  /* 0x20000014ff187230 */ /* 0x100fe40000004100 */
[----:B------:R-:W-:Y:S01]  /*1b4d0*/  FFMA R47, R34, R2, R47 ;  /* 0x00000002222f7223 */ /* 0x000fe2000000002f */
[----:B------:R-:W-:-:S02]  /*1b4e0*/  HADD2.F32 R20, -RZ, R20.H1_H1 ;  /* 0x30000014ff147230 */ /* 0x000fc40000004100 */
[-C--:B------:R-:W-:Y:S01]  /*1b4f0*/  FFMA R3, R24, R2.reuse, R3 ;  /* 0x0000000218037223 */ /* 0x080fe20000000003 */
[----:B------:R-:W-:Y:S02]  /*1b500*/  HADD2.F32 R24, -RZ, R21.H0_H0 ;  /* 0x20000015ff187230 */ /* 0x000fe40000004100 */
[----:B------:R-:W-:Y:S01]  /*1b510*/  FFMA R20, R20, R2, R23 ;  /* 0x0000000214147223 */ /* 0x000fe20000000017 */
[-C--:B------:R-:W-:Y:S02]  /*1b520*/  F2FP.F16.E4M3.UNPACK_B R23, R4.reuse ;  /* 0x00000004ff17723e */ /* 0x080fe400020006ff */
[----:B------:R-:W-:Y:S01]  /*1b530*/  F2FP.F16.E4M3.UNPACK_B R21, R4.H1 ;  /* 0x00000004ff15723e */ /* 0x000fe200030006ff */
[-C--:B------:R-:W-:Y:S01]  /*1b540*/  FFMA R29, R24, R2.reuse, R29 ;  /* 0x00000002181d7223 */ /* 0x080fe2000000001d */
[----:B------:R-:W-:Y:S01]  /*1b550*/  FFMA R24, R26, R2, R33 ;  /* 0x000000021a187223 */ /* 0x000fe20000000021 */
[--C-:B------:R-:W-:Y:S01]  /*1b560*/  HADD2.F32 R28, -RZ, R23.reuse.H0_H0 ;  /* 0x20000017ff1c7230 */ /* 0x100fe20000004100 */
[----:B------:R-:W-:Y:S01]  /*1b570*/  F2FP.SATFINITE.E4M3.F32.PACK_AB_MERGE_C R20, R20, R3, RZ ;  /* 0x000000031414723e */ /* 0x000fe200048070ff */
[----:B------:R-:W-:Y:S01]  /*1b580*/  HADD2.F32 R30, -RZ, R23.H1_H1 ;  /* 0x30000017ff1e7230 */ /* 0x000fe20000004100 */
[----:B------:R-:W-:Y:S01]  /*1b590*/  F2FP.F16.E4M3.UNPACK_B R23, R0 ;  /* 0x00000000ff17723e */ /* 0x000fe200020006ff */
[----:B------:R-:W-:-:S02]  /*1b5a0*/  HADD2.F32 R32, -RZ, R21.H0_H0 ;  /* 0x20000015ff207230 */ /* 0x000fc40000004100 */
[-C--:B------:R-:W-:Y:S01]  /*1b5b0*/  FFMA R35, R28, R2.reuse, R35 ;  /* 0x000000021c237223 */ /* 0x080fe20000000023 */
[----:B------:R-:W-:Y:S02]  /*1b5c0*/  HADD2.F32 R28, -RZ, R21.H1_H1 ;  /* 0x30000015ff1c7230 */ /* 0x000fe40000004100 */
[-C--:B------:R-:W-:Y:S01]  /*1b5d0*/  FFMA R26, R30, R2.reuse, R37 ;  /* 0x000000021e1a7223 */ /* 0x080fe20000000025 */
[--C-:B------:R-:W-:Y:S02]  /*1b5e0*/  HADD2.F32 R30, -RZ, R23.reuse.H0_H0 ;  /* 0x20000017ff1e7230 */ /* 0x100fe40000004100 */
[-C--:B------:R-:W-:Y:S01]  /*1b5f0*/  FFMA R39, R32, R2.reuse, R39 ;  /* 0x0000000220277223 */ /* 0x080fe20000000027 */
[----:B------:R-:W-:Y:S02]  /*1b600*/  HADD2.F32 R32, -RZ, R23.H1_H1 ;  /* 0x30000017ff207230 */ /* 0x000fe40000004100 */
[-C--:B------:R-:W-:Y:S01]  /*1b610*/  FFMA R28, R28, R2.reuse, R41 ;  /* 0x000000021c1c7223 */ /* 0x080fe20000000029 */
[----:B------:R-:W-:Y:S01]  /*1b620*/  F2FP.SATFINITE.E4M3.F32.PACK_AB_MERGE_C R24, R24, R29, RZ ;  /* 0x0000001d1818723e */ /* 0x000fe200048070ff */
[-C--:B------:R-:W-:Y:S01]  /*1b630*/  FFMA R43, R30, R2.reuse, R43 ;  /* 0x000000021e2b7223 */ /* 0x080fe2000000002b */
[----:B------:R-:W-:Y:S01]  /*1b640*/  F2FP.SATFINITE.E4M3.F32.PACK_AB_MERGE_C R35, R26, R35, RZ ;  /* 0x000000231a23723e */ /* 0x000fe200048070ff */
[-C--:B------:R-:W-:Y:S01]  /*1b650*/  FFMA R30, R32, R2.reuse, R45 ;  /* 0x00000002201e7223 */ /* 0x080fe2000000002d */
[----:B------:R-:W-:Y:S01]  /*1b660*/  FFMA R32, R36, R2, R5 ;  /* 0x0000000224207223 */ /* 0x000fe20000000005 */
[----:B------:R-:W-:-:S03]  /*1b670*/  F2FP.SATFINITE.E4M3.F32.PACK_AB_MERGE_C R39, R28, R39, RZ ;  /* 0x000000271c27723e */ /* 0x000fc600048070ff */
[----:B------:R-:W-:Y:S02]  /*1b680*/  F2FP.SATFINITE.E4M3.F32.PACK_AB_MERGE_C R43, R30, R43, RZ ;  /* 0x0000002b1e2b723e */ /* 0x000fe400048070ff */
[----:B------:R-:W-:Y:S01]  /*1b690*/  F2FP.SATFINITE.E4M3.F32.PACK_AB_MERGE_C R47, R32, R47, RZ ;  /* 0x0000002f202f723e */ /* 0x000fe200048070ff */
[----:B------:R-:W-:Y:S06]  /*1b6a0*/  @P0 BRA `(.L_x_209) ;  /* 0x0000000000040947 */ /* 0x000fec0003800000 */
[----:B------:R-:W-:-:S04]  /*1b6b0*/  DEPBAR.LE SB0, 0x1 ;  /* 0x000080400000791a */ /* 0x000fc80000000000 */
.L_x_209:
        /* <DEDUP_REMOVED lines=27> */
.L_x_211:
[----:B------:R-:W-:Y:S05]  /*1b870*/  BSYNC B0 ;  /* 0x0000000000007941 */ /* 0x000fea0003800000 */
.L_x_210:
[----:B------:R-:W-:Y:S04]  /*1b880*/  BSSY B0, `(.L_x_212) ;  /* 0x0000035000007945 */ /* 0x000fe80003800000 */
[----:B------:R-:W-:Y:S05]  /*1b890*/  @!P1 BRA `(.L_x_213) ;  /* 0x0000000000cc9947 */ /* 0x000fea0003800000 */
[----:B------:R-:W-:-:S04]  /*1b8a0*/  MOV R3, UR44 ;  /* 0x0000002c00037c02 */ /* 0x000fc80008000f00 */
[----:B------:R-:W-:-:S13]  /*1b8b0*/  ISETP.NE.AND P2, PT, R3, 0x3, PT ;  /* 0x000000030300780c */ /* 0x000fda0003f45270 */
[----:B------:R-:W-:Y:S05]  /*1b8c0*/  @!P2 BRA `(.L_x_214) ;  /* 0x000000000004a947 */ /* 0x000fea0003800000 */
[----:B------:R-:W-:Y:S01]  /*1b8d0*/  BPT.TRAP 0x1 ;  /* 0x000000040000795c */ /* 0x000fe20000300000 */
.L_x_214:
[----:B------:R-:W-:Y:S01]  /*1b8e0*/  SHF.L.U32 R3, R19, 0x1f, RZ ;  /* 0x0000001f13037819 */ /* 0x000fe200000006ff */
[----:B------:R-:W-:Y:S01]  /*1b8f0*/  BSSY B1, `(.L_x_215) ;  /* 0x0000004000017945 */ /* 0x000fe20003800000 */
[----:B------:R-:W-:-:S04]  /*1b900*/  LEA R14, R18, UR48, 0x3 ;  /* 0x00000030120e7c11 */ /* 0x000fc8000f8e18ff */
[----:B------:R-:W1:Y:S02]  /*1b910*/  SYNCS.PHASECHK.TRANS64.TRYWAIT P1, [R14+URZ+0x60], R3 ;  /* 0x000060030e0075a7 */ /* 0x000e64000802017f */
[----:B-1----:R-:W-:Y:S05]  /*1b920*/  @!P1 BRA `(.L_x_216) ;  /* 0x0000005000c89947 */ /* 0x002fea0003800000 */
.L_x_388:
[----:B------:R-:W-:Y:S05]  /*1b930*/  BSYNC B1 ;  /* 0x0000000000017941 */ /* 0x000fea0003800000 */
.L_x_215:
[----:B------:R-:W-:Y:S04]  /*1b940*/  BSSY B1, `(.L_x_217) ;  /* 0x0000016000017945 */ /* 0x000fe80003800000 */
[----:B------:R-:W-:Y:S05]  /*1b950*/  @P3 BRA `(.L_x_218) ;  /* 0x0000000000503947 */ /* 0x000fea0003800000 */
[----:B------:R-:W2:Y:S01]  /*1b960*/  S2R R5, SR_TID.X ;  /* 0x0000000000057919 */ /* 0x000ea20000002100 */
[----:B------:R-:W-:-:S04]  /*1b970*/  LEA R0, R18, R17, 0xc ;  /* 0x0000001112007211 */ /* 0x000fc800078e60ff */
[----:B-1----:R-:W-:Y:S01]  /*1b980*/  IADD3 R3, R0, UR48, RZ ;  /* 0x0000003000037c10 */ /* 0x002fe2000fffe0ff */
[----:B------:R-:W-:Y:S04]  /*1b990*/  LDS.U16 R8, [R0+UR48+0x200] ;  /* 0x0002003000087984 */ /* 0x000fe80008000400 */
[----:B------:R-:W-:Y:S01]  /*1b9a0*/  LDS.U16 R6, [R0+UR48+0x208] ;  /* 0x0002083000067984 */ /* 0x000fe20008000400 */
[----:B--2---:R-:W-:-:S04]  /*1b9b0*/  SHF.R.U32.HI R5, RZ, 0x4, R5 ;  /* 0x00000004ff057819 */ /* 0x004fc80000011605 */
[----:B------:R-:W-:Y:S02]  /*1b9c0*/  LOP3.LUT P1, RZ, R5, 0x1, RZ, 0xc0, !PT ;  /* 0x0000000105ff7812 */ /* 0x000fe4000782c0ff */
[----:B------:R-:W-:-:S04]  /*1b9d0*/  MOV R5, 0x8 ;  /* 0x0000000800057802 */ /* 0x000fc80000000f00 */
[----:B------:R-:W-:-:S04]  /*1b9e0*/  SEL R5, R5, 0xfffffff8, !P1 ;  /* 0xfffffff805057807 */ /* 0x000fc80004800000 */
[----:B------:R-:W-:Y:S02]  /*1b9f0*/  LEA R18, R5, R3, 0x1 ;  /* 0x0000000305127211 */ /* 0x000fe400078e08ff */
[----:B------:R-:W1:Y:S04]  /*1ba00*/  LDS.U16 R3, [R0+UR48+0x100] ;  /* 0x0001003000037984 */ /* 0x000e680008000400 */
[----:B------:R-:W2:Y:S04]  /*1ba10*/  LDS.U16 R5, [R0+UR48+0x108] ;  /* 0x0001083000057984 */ /* 0x000ea80008000400 */
[----:B------:R-:W-:Y:S04]  /*1ba20*/  LDS.U16 R4, [R18+0x200] ;  /* 0x0002000012047984 */ /* 0x000fe80000000400 */
[----:B------:R-:W3:Y:S04]  /*1ba30*/  LDS.U16 R15, [R18+0x100] ;  /* 0x00010000120f7984 */ /* 0x000ee80000000400 */
[----:B------:R-:W-:Y:S04]  /*1ba40*/  LDS.U16 R14, [R18+0x208] ;  /* 0x00020800120e7984 */ /* 0x000fe80000000400 */
[----:B------:R-:W4:Y:S01]  /*1ba50*/  LDS.U16 R19, [R18+0x108] ;  /* 0x0001080012137984 */ /* 0x000f220000000400 */
[----:B-1----:R-:W-:-:S02]  /*1ba60*/  PRMT R8, R3, 0x5410, R8 ;  /* 0x0000541003087816 */ /* 0x002fc40000000008 */
[----:B--2---:R-:W-:Y:S02]  /*1ba70*/  PRMT R6, R5, 0x5410, R6 ;  /* 0x0000541005067816 */ /* 0x004fe40000000006 */
[----:B---3--:R-:W-:Y:S02]  /*1ba80*/  PRMT R4, R15, 0x5410, R4 ;  /* 0x000054100f047816 */ /* 0x008fe40000000004 */
[----:B----4-:R-:W-:-:S07]  /*1ba90*/  PRMT R0, R19, 0x5410, R14 ;  /* 0x0000541013007816 */ /* 0x010fce000000000e */
.L_x_218:
[----:B------:R-:W-:Y:S05]  /*1baa0*/  BSYNC B1 ;  /* 0x0000000000017941 */ /* 0x000fea0003800000 */
.L_x_217:
        /* <DEDUP_REMOVED lines=8> */
.L_x_219:
[----:B-1----:R-:W1:Y:S01]  /*1bb30*/  S2R R14, SR_CgaCtaId ;  /* 0x00000000000e7919 */ /* 0x002e620000008800 */
[C---:B------:R-:W-:Y:S02]  /*1bb40*/  LEA R3, R11.reuse, UR48, 0x3 ;  /* 0x000000300b037c11 */ /* 0x040fe4000f8e18ff */
[----:B------:R-:W-:Y:S02]  /*1bb50*/  IADD3 R11, R11, 0x1, RZ ;  /* 0x000000010b0b7810 */ /* 0x000fe40007ffe0ff */
[----:B------:R-:W-:Y:S02]  /*1bb60*/  IADD3 R3, R3, 0x80, RZ ;  /* 0x0000008003037810 */ /* 0x000fe40007ffe0ff */
[----:B------:R-:W-:-:S04]  /*1bb70*/  ISETP.NE.AND P1, PT, R11, 0x4, PT ;  /* 0x000000040b00780c */ /* 0x000fc80003f25270 */
[----:B------:R-:W-:Y:S02]  /*1bb80*/  SEL R11, R11, RZ, P1 ;  /* 0x000000ff0b0b7207 */ /* 0x000fe40000800000 */
[----:B-1----:R-:W-:-:S04]  /*1bb90*/  PRMT R3, R14, 0x654, R3 ;  /* 0x000006540e037816 */ /* 0x002fc80000000003 */
[----:B--2---:R1:W-:Y:S02]  /*1bba0*/  SYNCS.ARRIVE.TRANS64.RED.A1T0 RZ, [R3+URZ], RZ ;  /* 0x000000ff03ff79a7 */ /* 0x0043e4000810043f */
[----:B-1----:R-:W-:-:S04]  /*1bbb0*/  SEL R3, RZ, 0x1, P1 ;  /* 0x00000001ff037807 */ /* 0x002fc80000800000 */
[----:B------:R-:W-:-:S07]  /*1bbc0*/  LOP3.LUT R12, R12, R3, RZ, 0x3c, !PT ;  /* 0x000000030c0c7212 */ /* 0x000fce00078e3cff */
.L_x_213:
[----:B------:R-:W-:Y:S05]  /*1bbd0*/  BSYNC B0 ;  /* 0x0000000000007941 */ /* 0x000fea0003800000 */
.L_x_212:
        /* <DEDUP_REMOVED lines=16> */
[----:B------:R-:W-:-:S02]  /*1bce0*/  F2FP.F16.E4M3.UNPACK_B R20, R0.H1 ;  /* 0x00000000ff14723e */ /* 0x000fc400030006ff */
[-C--:B------:R-:W-:Y:S02]  /*1bcf0*/  F2FP.F16.E4M3.UNPACK_B R14, R8.reuse ;  /* 0x00000008ff0e723e */ /* 0x080fe400020006ff */
[----:B------:R-:W-:Y:S01]  /*1bd00*/  F2FP.F16.E4M3.UNPACK_B R8, R8.H1 ;  /* 0x00000008ff08723e */ /* 0x000fe200030006ff */
[C-C-:B--2---:R-:W-:Y:S01]  /*1bd10*/  FFMA R3, R16.reuse, R3, R7.reuse ;  /* 0x0000000310037223 */ /* 0x144fe20000000007 */
[C-C-:B---3--:R-:W-:Y:S01]  /*1bd20*/  FFMA R5, R16.reuse, R5, R7.reuse ;  /* 0x0000000510057223 */ /* 0x148fe20000000007 */
[C-C-:B----4-:R-:W-:Y:S01]  /*1bd30*/  FFMA R19, R16.reuse, R19, R7.reuse ;  /* 0x0000001310137223 */ /* 0x150fe20000000007 */
[C-C-:B-----5:R-:W-:Y:S01]  /*1bd40*/  FFMA R21, R16.reuse, R21, R7.reuse ;  /* 0x0000001510157223 */ /* 0x160fe20000000007 */
[C-C-:B------:R-:W-:Y:S01]  /*1bd50*/  FFMA R27, R16.reuse, R27, R7.reuse ;  /* 0x0000001b101b7223 */ /* 0x140fe20000000007 */
[C-C-:B------:R-:W-:Y:S01]  /*1bd60*/  FFMA R29, R16.reuse, R29, R7.reuse ;  /* 0x0000001d101d7223 */ /* 0x140fe20000000007 */
[C-C-:B------:R-:W-:Y:S01]  /*1bd70*/  FFMA R37, R16.reuse, R32, R7.reuse ;  /* 0x0000002010257223 */ /* 0x140fe20000000007 */
[C---:B------:R-:W-:Y:S01]  /*1bd80*/  FFMA R39, R16.reuse, R30, R7 ;  /* 0x0000001e10277223 */ /* 0x040fe20000000007 */
[C-C-:B------:R-:W-:Y:S01]  /*1bd90*/  FFMA R7, R16.reuse, R28, R9.reuse ;  /* 0x0000001c10077223 */ /* 0x140fe20000000009 */
[C-C-:B------:R-:W-:Y:S01]  /*1bda0*/  FFMA R15, R16.reuse, R15, R9.reuse ;  /* 0x0000000f100f7223 */ /* 0x140fe20000000009 */
[C-C-:B------:R-:W-:Y:S01]  /*1bdb0*/  FFMA R23, R16.reuse, R23, R9.reuse ;  /* 0x0000001710177223 */ /* 0x140fe20000000009 */
[C-C-:B------:R-:W-:Y:S01]  /*1bdc0*/  FFMA R25, R16.reuse, R25, R9.reuse ;  /* 0x0000001910197223 */ /* 0x140fe20000000009 */
[C-C-:B------:R-:W-:Y:S01]  /*1bdd0*/  FFMA R33, R16.reuse, R26, R9.reuse ;  /* 0x0000001a10217223 */ /* 0x140fe20000000009 */
[----:B------:R-:W-:Y:S01]  /*1bde0*/  FFMA R35, R16, R22, R9 ;  /* 0x0000001610237223 */ /* 0x000fe20000000009 */
[----:B------:R-:W-:-:S02]  /*1bdf0*/  HADD2.F32 R22, -RZ, R20.H1_H1 ;  /* 0x30000014ff167230 */ /* 0x000fc40000004100 */
[----:B------:R-:W-:Y:S02]  /*1be00*/  HADD2.F32 R20, -RZ, R20.H0_H0 ;  /* 0x20000014ff147230 */ /* 0x000fe40000004100 */
[----:B------:R-:W-:Y:S01]  /*1be10*/  FFMA R41, R16, R18, R9 ;  /* 0x0000001210297223 */ /* 0x000fe20000000009 */
[--C-:B------:R-:W-:Y:S02]  /*1be20*/  HADD2.F32 R18, -RZ, R14.reuse.H0_H0 ;  /* 0x2000000eff127230 */ /* 0x100fe40000004100 */
[----:B------:R-:W-:Y:S02]  /*1be30*/  HADD2.F32 R14, -RZ, R14.H1_H1 ;  /* 0x3000000eff0e7230 */ /* 0x000fe40000004100 */
[----:B------:R-:W-:Y:S01]  /*1be40*/  FFMA R28, R22, R2, R41 ;  /* 0x00000002161c7223 */ /* 0x000fe20000000029 */
[----:B------:R-:W-:Y:S01]  /*1be50*/  FFMA R9, R16, R24, R9 ;  /* 0x0000001810097223 */ /* 0x000fe20000000009 */
[----:B------:R-:W-:Y:S01]  /*1be60*/  FFMA R22, R18, R2, R3 ;  /* 0x0000000212167223 */ /* 0x000fe20000000003 */
[--C-:B------:R-:W-:Y:S01]  /*1be70*/  HADD2.F32 R18, -RZ, R8.reuse.H0_H0 ;  /* 0x20000008ff127230 */ /* 0x100fe20000004100 */
[-C--:B------:R-:W-:Y:S01]  /*1be80*/  F2FP.F16.E4M3.UNPACK_B R3, R6.reuse ;  /* 0x00000006ff03723e */ /* 0x080fe200020006ff */
[----:B------:R-:W-:Y:S01]  /*1be90*/  HADD2.F32 R8, -RZ, R8.H1_H1 ;  /* 0x30000008ff087230 */ /* 0x000fe20000004100 */
[----:B------:R-:W-:Y:S01]  /*1bea0*/  F2FP.F16.E4M3.UNPACK_B R6, R6.H1 ;  /* 0x00000006ff06723e */ /* 0x000fe200030006ff */
[-C--:B------:R-:W-:Y:S01]  /*1beb0*/  FFMA R5, R14, R2.reuse, R5 ;  /* 0x000000020e057223 */ /* 0x080fe20000000005 */
[----:B------:R-:W-:Y:S01]  /*1bec0*/  FFMA R7, R18, R2, R7 ;  /* 0x0000000212077223 */ /* 0x000fe20000000007 */
[----:B------:R-:W-:-:S02]  /*1bed0*/  HADD2.F32 R14, -RZ, R3.H0_H0 ;  /* 0x20000003ff0e7230 */ /* 0x000fc40000004100 */
[----:B------:R-:W-:Y:S01]  /*1bee0*/  FFMA R24, R8, R2, R15 ;  /* 0x0000000208187223 */ /* 0x000fe2000000000f */
[----:B------:R-:W-:Y:S01]  /*1bef0*/  HADD2.F32 R18, -RZ, R3.H1_H1 ;  /* 0x30000003ff127230 */ /* 0x000fe20000004100 */
[----:B------:R-:W-:Y:S01]  /*1bf00*/  F2FP.F16.E4M3.UNPACK_B R3, R4 ;  /* 0x00000004ff03723e */ /* 0x000fe200020006ff */
[--C-:B------:R-:W-:Y:S02]  /*1bf10*/  HADD2.F32 R8, -RZ, R6.reuse.H0_H0 ;  /* 0x20000006ff087230 */ /* 0x100fe40000004100 */
[----:B------:R-:W-:Y:S01]  /*1bf20*/  FFMA R19, R14, R2, R19 ;  /* 0x000000020e137223 */ /* 0x000fe20000000013 */
[----:B------:R-:W-:Y:S01]  /*1bf30*/  HADD2.F32 R6, -RZ, R6.H1_H1 ;  /* 0x30000006ff067230 */ /* 0x000fe20000004100 */
[----:B------:R-:W-:Y:S01]  /*1bf40*/  F2FP.F16.E4M3.UNPACK_B R4, R4.H1 ;  /* 0x00000004ff04723e */ /* 0x000fe200030006ff */
[--C-:B------:R-:W-:Y:S02]  /*1bf50*/  HADD2.F32 R14, -RZ, R3.reuse.H1_H1 ;  /* 0x30000003ff0e7230 */ /* 0x100fe40000004100 */
[----:B------:R-:W-:Y:S01]  /*1bf60*/  FFMA R23, R8, R2, R23 ;  /* 0x0000000208177223 */ /* 0x000fe20000000017 */
[----:B------:R-:W-:Y:S01]  /*1bf70*/  HADD2.F32 R8, -RZ, R3.H0_H0 ;  /* 0x20000003ff087230 */ /* 0x000fe20000004100 */
[----:B------:R-:W-:Y:S01]  /*1bf80*/  F2FP.F16.E4M3.UNPACK_B R3, R0 ;  /* 0x00000000ff03723e */ /* 0x000fe200020006ff */
[----:B------:R-:W-:Y:S01]  /*1bf90*/  FFMA R26, R6, R2, R25 ;  /* 0x00000002061a7223 */ /* 0x000fe20000000019 */
[----:B------:R-:W-:-:S02]  /*1bfa0*/  HADD2.F32 R0, -RZ, R4.H0_H0 ;  /* 0x20000004ff007230 */ /* 0x000fc40000004100 */
[-C--:B------:R-:W-:Y:S01]  /*1bfb0*/  FFMA R18, R18, R2.reuse, R21 ;  /* 0x0000000212127223 */ /* 0x080fe20000000015 */
[-C--:B------:R-:W-:Y:S01]  /*1bfc0*/  FFMA R27, R8, R2.reuse, R27 ;  /* 0x00000002081b7223 */ /* 0x080fe2000000001b */
[----:B------:R-:W-:Y:S02]  /*1bfd0*/  HADD2.F32 R4, -RZ, R4.H1_H1 ;  /* 0x30000004ff047230 */ /* 0x000fe40000004100 */
[-C--:B------:R-:W-:Y:S01]  /*1bfe0*/  FFMA R14, R14, R2.reuse, R29 ;  /* 0x000000020e0e7223 */ /* 0x080fe2000000001d */
[--C-:B------:R-:W-:Y:S02]  /*1bff0*/  HADD2.F32 R6, -RZ, R3.reuse.H0_H0 ;  /* 0x20000003ff067230 */ /* 0x100fe40000004100 */
[-C--:B------:R-:W-:Y:S01]  /*1c000*/  FFMA R0, R0, R2.reuse, R33 ;  /* 0x0000000200007223 */ /* 0x080fe20000000021 */
[----:B------:R-:W-:Y:S02]  /*1c010*/  HADD2.F32 R8, -RZ, R3.H1_H1 ;  /* 0x30000003ff087230 */ /* 0x000fe40000004100 */
[-C--:B------:R-:W-:Y:S01]  /*1c020*/  FFMA R35, R4, R2.reuse, R35 ;  /* 0x0000000204237223 */ /* 0x080fe20000000023 */
[-C--:B------:R-:W-:Y:S01]  /*1c030*/  FFMA R9, R20, R2.reuse, R9 ;  /* 0x0000000214097223 */ /* 0x080fe20000000009 */
[----:B------:R-:W-:Y:S01]  /*1c040*/  FFMA R6, R6, R2, R37 ;  /* 0x0000000206067223 */ /* 0x000fe20000000025 */
[----:B------:R-:W-:Y:S01]  /*1c050*/  F2FP.SATFINITE.E4M3.F32.PACK_AB_MERGE_C R22, R5, R22, RZ ;  /* 0x000000160516723e */ /* 0x000fe200048070ff */
        /* <DEDUP_REMOVED lines=10> */
.L_x_220:
[----:B------:R-:W2:Y:S01]  /*1c100*/  LDL.LU R19, [R1+0x4a8] ;  /* 0x0004a80001137983 */ /* 0x000ea20000300800 */
        /* <DEDUP_REMOVED lines=16> */
[----:B---3--:R-:W3:Y:S02]  /*1c210*/  FENCE.VIEW.ASYNC.S ;  /* 0x00000000000073c6 */ /* 0x008ee40000000000 */
[----:B---3--:R-:W-:Y:S01]  /*1c220*/  BAR.SYNC.DEFER_BLOCKING 0x1, 0x100 ;  /* 0x0044000000007b1d */ /* 0x008fe20000010000 */
[----:B--2---:R-:W-:-:S05]  /*1c230*/  IADD3 R19, P1, R19, UR54, RZ ;  /* 0x0000003613137c10 */ /* 0x004fca000ff3e0ff */
[----:B------:R1:W-:Y:S01]  /*1c240*/  STL [R1+0x4a8], R19 ;  /* 0x0004a81301007387 */ /* 0x0003e20000100800 */
[----:B------:R-:W-:Y:S07]  /*1c250*/  @P0 BRA `(.L_x_222) ;  /* 0x0000000000200947 */ /* 0x000fee0003800000 */
[----:B------:R-:W-:Y:S02]  /*1c260*/  UIADD3 UR8, UP0, UR58, 0x4f0, URZ ;  /* 0x000004f03a087890 */ /* 0x000fe4000ff1e03f */
[----:B------:R-:W-:Y:S02]  /*1c270*/  UIADD3 UR6, UR42, 0x80, URZ ;  /* 0x000000802a067890 */ /* 0x000fe4000fffe03f */
[----:B------:R-:W-:Y:S02]  /*1c280*/  UIADD3 UR5, UR41, 0xe0, URZ ;  /* 0x000000e029057890 */ /* 0x000fe4000fffe03f */
[----:B------:R-:W-:Y:S02]  /*1c290*/  UIADD3 UR4, UR48, 0x5100, URZ ;  /* 0x0000510030047890 */ /* 0x000fe4000fffe03f */
[----:B------:R-:W-:Y:S01]  /*1c2a0*/  UIADD3.X UR9, URZ, UR59, URZ, UP0, !UPT ;  /* 0x0000003b3f097290 */ /* 0x000fe200087fe43f */
[----:B------:R-:W-:-:S08]  /*1c2b0*/  UMOV UR7, UR43 ;  /* 0x0000002b00077c82 */ /* 0x000fd00008000000 */
[----:B------:R2:W-:Y:S02]  /*1c2c0*/  UTMASTG.3D [UR4], [UR8] ;  /* 0x00000004080073b5 */ /* 0x0005e40008010000 */
[----:B--2---:R0:W-:Y:S02]  /*1c2d0*/  UTMACMDFLUSH ;  /* 0x00000000000079b7 */ /* 0x0041e40000000000 */
.L_x_222:
[----:B------:R-:W-:Y:S05]  /*1c2e0*/  BSYNC B0 ;  /* 0x0000000000007941 */ /* 0x000fea0003800000 */
.L_x_221:
[----:B-1----:R-:W2:Y:S01]  /*1c2f0*/  LDL.LU R18, [R1+0x4ac] ;  /* 0x0004ac0001127983 */ /* 0x002ea20000300800 */
[----:B------:R-:W-:Y:S01]  /*1c300*/  MOV R2, 0xffffffff ;  /* 0xffffffff00027802 */ /* 0x000fe20000000f00 */
[----:B------:R-:W-:Y:S01]  /*1c310*/  ULDC.64 UR4, c[0x0][0x8f8] ;  /* 0x00023e0000047ab9 */ /* 0x000fe20000000a00 */
[----:B------:R-:W-:Y:S01]  /*1c320*/  UMOV UR52, 0xffffffff ;  /* 0xffffffff00347882 */ /* 0x000fe20000000000 */
[----:B------:R-:W-:Y:S01]  /*1c330*/  ISETP.GE.U32.AND P0, PT, R19, UR4, PT ;  /* 0x0000000413007c0c */ /* 0x000fe2000bf06070 */
[----:B------:R-:W-:Y:S01]  /*1c340*/  UMOV UR43, 0xffffffff ;  /* 0xffffffff002b7882 */ /* 0x000fe20000000000 */
[----:B------:R-:W-:Y:S02]  /*1c350*/  PRMT R0, RZ, 0x7610, R0 ;  /* 0x00007610ff007816 */ /* 0x000fe40000000000 */
[----:B--2---:R-:W-:-:S04]  /*1c360*/  IADD3.X R18, R18, UR39, RZ, P1, !PT ;  /* 0x0000002712127c10 */ /* 0x004fc80008ffe4ff */
[----:B------:R-:W-:Y:S01]  /*1c370*/  ISETP.GE.U32.AND.EX P0, PT, R18, UR5, PT, P0 ;  /* 0x0000000512007c0c */ /* 0x000fe2000bf06100 */
[----:B------:R1:W-:Y:S04]  /*1c380*/  STL [R1+0x4ac], R18 ;  /* 0x0004ac1201007387 */ /* 0x0003e80000100800 */
[----:B------:R1:W-:Y:S08]  /*1c390*/  STL [R1+0x4bc], R2 ;  /* 0x0004bc0201007387 */ /* 0x0003f00000100800 */
[----:B------:R-:W-:Y:S05]  /*1c3a0*/  @P0 BRA `(.L_x_223) ;  /* 0x0000000400780947 */ /* 0x000fea0003800000 */
[----:B------:R-:W2:Y:S01]  /*1c3b0*/  LDC.64 R8, c[0x0][0x8d0] ;  /* 0x00023400ff087b82 */ /* 0x000ea20000000a00 */
[----:B------:R-:W3:Y:S01]  /*1c3c0*/  S2R R14, SR_CTAID.X ;  /* 0x00000000000e7919 */ /* 0x000ee20000002500 */
[----:B------:R-:W-:Y:S02]  /*1c3d0*/  MOV R6, R19 ;  /* 0x0000001300067202 */ /* 0x000fe40000000f00 */
[----:B------:R-:W-:-:S04]  /*1c3e0*/  MOV R7, R18 ;  /* 0x0000001200077202 */ /* 0x000fc80000000f00 */
[----:B------:R-:W4:Y:S08]  /*1c3f0*/  LDC R10, c[0x0][0x8d8] ;  /* 0x00023600ff0a7b82 */ /* 0x000f300000000800 */
[----:B------:R-:W1:Y:S01]  /*1c400*/  LDC.64 R20, c[0x0][0x8c8] ;  /* 0x00023200ff147b82 */ /* 0x000e620000000a00 */
[----:B--2---:R-:W-:-:S04]  /*1c410*/  ISETP.NE.U32.AND P0, PT, R8, RZ, PT ;  /* 0x000000ff0800720c */ /* 0x004fc80003f05070 */
[----:B------:R-:W-:-:S13]  /*1c420*/  ISETP.NE.AND.EX P0, PT, R9, RZ, PT, P0 ;  /* 0x000000ff0900720c */ /* 0x000fda0003f05300 */
[----:B-1-34-:R-:W-:Y:S05]  /*1c430*/  @!P0 BRA `(.L_x_224) ;  /* 0x0000000000288947 */ /* 0x01afea0003800000 */
        /* <DEDUP_REMOVED lines=10> */
.L_x_224:
[----:B------:R-:W1:Y:S01]  /*1c4e0*/  S2R R22, SR_CTAID.Y ;  /* 0x0000000000167919 */ /* 0x000e620000002600 */
[-CC-:B------:R-:W-:Y:S01]  /*1c4f0*/  SHF.R.U64 R30, R6, R10.reuse, R7.reuse ;  /* 0x0000000a061e7219 */ /* 0x180fe20000001207 */
[----:B------:R-:W2:Y:S01]  /*1c500*/  LDC R4, c[0x0][0x8c0] ;  /* 0x00023000ff047b82 */ /* 0x000ea20000000800 */
[----:B------:R-:W-:Y:S01]  /*1c510*/  SHF.R.U32.HI R0, RZ, R10, R7 ;  /* 0x0000000aff007219 */ /* 0x000fe20000011607 */
[----:B------:R-:W-:Y:S01]  /*1c520*/  ULDC UR4, c[0x0][0x150] ;  /* 0x0000540000047ab9 */ /* 0x000fe20000000800 */
[----:B------:R-:W-:Y:S02]  /*1c530*/  IADD3 R5, P0, RZ, -R30, RZ ;  /* 0x8000001eff057210 */ /* 0x000fe40007f1e0ff */
[----:B------:R-:W-:Y:S02]  /*1c540*/  MOV R2, R19 ;  /* 0x0000001300027202 */ /* 0x000fe40000000f00 */
[----:B------:R-:W-:Y:S01]  /*1c550*/  IADD3.X R7, RZ, ~R0, RZ, P0, !PT ;  /* 0x80000000ff077210 */ /* 0x000fe200007fe4ff */
[----:B------:R-:W3:Y:S01]  /*1c560*/  LDC R24, c[0x0][0x900] ;  /* 0x00024000ff187b82 */ /* 0x000ee20000000800 */
[----:B------:R-:W-:-:S02]  /*1c570*/  MOV R3, R18 ;  /* 0x0000001200037202 */ /* 0x000fc40000000f00 */
[----:B------:R-:W-:Y:S01]  /*1c580*/  I2FP.F32.U32 R6, R14 ;  /* 0x0000000e00067245 */ /* 0x000fe20000201000 */
[-C--:B------:R-:W-:Y:S02]  /*1c590*/  IMAD R0, R7, R20.reuse, RZ ;  /* 0x0000001407007224 */ /* 0x080fe400078e02ff */
[C---:B------:R-:W-:Y:S02]  /*1c5a0*/  IMAD.WIDE.U32 R2, R5.reuse, R20, R2 ;  /* 0x0000001405027225 */ /* 0x040fe400078e0002 */
[----:B------:R-:W4:Y:S02]  /*1c5b0*/  LDC.64 R18, c[0x0][0x8e8] ;  /* 0x00023a00ff127b82 */ /* 0x000f240000000a00 */
[----:B------:R-:W-:Y:S01]  /*1c5c0*/  FMUL R6, R6, UR4 ;  /* 0x0000000406067c20 */ /* 0x000fe20008400000 */
[----:B------:R-:W-:Y:S01]  /*1c5d0*/  IMAD R5, R5, R21, R0 ;  /* 0x0000001505057224 */ /* 0x000fe200078e0200 */
[----:B------:R-:W-:-:S04]  /*1c5e0*/  ULDC UR4, c[0x0][0x154] ;  /* 0x0000550000047ab9 */ /* 0x000fc80000000800 */
[----:B------:R-:W-:Y:S01]  /*1c5f0*/  IADD3 R3, R3, R5, RZ ;  /* 0x0000000503037210 */ /* 0x000fe20007ffe0ff */
[----:B------:R-:W5:Y:S01]  /*1c600*/  LDC R20, c[0x0][0x8b0] ;  /* 0x00022c00ff147b82 */ /* 0x000f620000000800 */
[----:B------:R-:W4:Y:S01]  /*1c610*/  F2I.U32.TRUNC.NTZ R6, R6 ;  /* 0x0000000600067305 */ /* 0x000f22000020f000 */
[----:B------:R-:W-:Y:S02]  /*1c620*/  MOV R5, 0xffffffff ;  /* 0xffffffff00057802 */ /* 0x000fe40000000f00 */
[--C-:B--2---:R-:W-:Y:S02]  /*1c630*/  SHF.R.U64 R10, R2, R4, R3.reuse ;  /* 0x00000004020a7219 */ /* 0x104fe40000001203 */
[----:B-1----:R-:W-:Y:S02]  /*1c640*/  I2FP.F32.U32 R0, R22 ;  /* 0x0000001600007245 */ /* 0x002fe40000201000 */
[----:B------:R-:W1:Y:S01]  /*1c650*/  LDC R7, c[0x0][0x144] ;  /* 0x00005100ff077b82 */ /* 0x000e620000000800 */
[----:B------:R-:W-:-:S02]  /*1c660*/  SHF.R.U32.HI R3, RZ, R4, R3 ;  /* 0x00000004ff037219 */ /* 0x000fc40000011603 */
[----:B------:R-:W-:Y:S01]  /*1c670*/  FMUL R0, R0, UR4 ;  /* 0x0000000400007c20 */ /* 0x000fe20008400000 */
[-C--:B---3--:R-:W-:Y:S02]  /*1c680*/  SHF.L.U32 R5, R5, R24.reuse, RZ ;  /* 0x0000001805057219 */ /* 0x088fe400000006ff */
[----:B------:R-:W-:Y:S02]  /*1c690*/  SHF.L.U32 R31, R31, R24, RZ ;  /* 0x000000181f1f7219 */ /* 0x000fe400000006ff */
[----:B------:R-:W2:Y:S01]  /*1c6a0*/  LDC R21, c[0x0][0x148] ;  /* 0x00005200ff157b82 */ /* 0x000ea20000000800 */
[----:B----4-:R-:W-:Y:S02]  /*1c6b0*/  ISETP.NE.U32.AND P0, PT, R18, RZ, PT ;  /* 0x000000ff1200720c */ /* 0x010fe40003f05070 */
[----:B------:R-:W-:Y:S02]  /*1c6c0*/  IADD3 R6, -R6, RZ, RZ ;  /* 0x000000ff06067210 */ /* 0x000fe40007ffe1ff */
[----:B------:R-:W-:-:S02]  /*1c6d0*/  ISETP.NE.AND.EX P0, PT, R19, RZ, PT, P0 ;  /* 0x000000ff1300720c */ /* 0x000fc40003f05300 */
[----:B------:R-:W-:Y:S01]  /*1c6e0*/  LOP3.LUT R27, RZ, R5, RZ, 0x33, !PT ;  /* 0x00000005ff1b7212 */ /* 0x000fe200078e33ff */
[----:B------:R-:W3:Y:S01]  /*1c6f0*/  LDC R23, c[0x0][0x8a8] ;  /* 0x00022a00ff177b82 */ /* 0x000ee20000000800 */
[-CC-:B-----5:R-:W-:Y:S02]  /*1c700*/  SHF.R.U64 R8, R10, R20.reuse, R3.reuse ;  /* 0x000000140a087219 */ /* 0x1a0fe40000001203 */
[----:B------:R-:W-:Y:S02]  /*1c710*/  SHF.R.U32.HI R3, RZ, R20, R3 ;  /* 0x00000014ff037219 */ /* 0x000fe40000011603 */
[----:B------:R4:W1:Y:S02]  /*1c720*/  F2I.U32.TRUNC.NTZ R20, R0 ;  /* 0x0000000000147305 */ /* 0x000864000020f000 */
[--C-:B------:R-:W-:Y:S01]  /*1c730*/  SHF.R.U64 R15, R8, R24, R3.reuse ;  /* 0x00000018080f7219 */ /* 0x100fe20000001203 */
[----:B------:R-:W2:Y:S01]  /*1c740*/  LDC R26, c[0x0][0x8f0] ;  /* 0x00023c00ff1a7b82 */ /* 0x000ea20000000800 */
[----:B-1----:R-:W-:Y:S01]  /*1c750*/  IMAD R25, R7, R6, R14 ;  /* 0x0000000607197224 */ /* 0x002fe200078e020e */
[----:B------:R-:W-:-:S02]  /*1c760*/  SHF.R.U32.HI R3, RZ, R24, R3 ;  /* 0x00000018ff037219 */ /* 0x000fc40000011603 */
[----:B------:R-:W-:-:S04]  /*1c770*/  MOV R2, R15 ;  /* 0x0000000f00027202 */ /* 0x000fc80000000f00 */
[----:B------:R-:W1:Y:S08]  /*1c780*/  LDC R28, c[0x0][0x8e0] ;  /* 0x00023800ff1c7b82 */ /* 0x000e700000000800 */
[----:B------:R-:W1:Y:S01]  /*1c790*/  LDC R29, c[0x0][0x8b8] ;  /* 0x00022e00ff1d7b82 */ /* 0x000e620000000800 */
[----:B----4-:R-:W-:Y:S05]  /*1c7a0*/  @!P0 BRA `(.L_x_225) ;  /* 0x0000000000288947 */ /* 0x010fea0003800000 */
[----:B------:R-:W4:Y:S02]  /*1c7b0*/  LDC R0, c[0x0][0x8f4] ;  /* 0x00023d00ff007b82 */ /* 0x000f240000000800 */
[----:B----4-:R-:W-:-:S04]  /*1c7c0*/  IADD3 R7, P0, R15, R0, RZ ;  /* 0x000000000f077210 */ /* 0x010fc80007f1e0ff */
        /* <DEDUP_REMOVED lines=8> */
.L_x_225:
[----:B------:R-:W4:Y:S01]  /*1c850*/  LDC R4, c[0x0][0x904] ;  /* 0x00024100ff047b82 */ /* 0x000f220000000800 */
[----:B--2---:R-:W-:Y:S02]  /*1c860*/  SHF.R.U64 R0, R2, R26, R3 ;  /* 0x0000001a02007219 */ /* 0x004fe40000001203 */
[----:B------:R-:W-:Y:S02]  /*1c870*/  IADD3 R20, -R20, RZ, RZ ;  /* 0x000000ff14147210 */ /* 0x000fe40007ffe1ff */
[----:B------:R-:W-:Y:S02]  /*1c880*/  LOP3.LUT R5, R8, R27, RZ, 0xc0, !PT ;  /* 0x0000001b08057212 */ /* 0x000fe400078ec0ff */
[----:B---3--:R-:W-:Y:S02]  /*1c890*/  IADD3 R3, R23, -0x1, RZ ;  /* 0xffffffff17037810 */ /* 0x008fe40007ffe0ff */
[----:B------:R-:W-:Y:S01]  /*1c8a0*/  IADD3 R2, -R0, RZ, RZ ;  /* 0x000000ff00027210 */ /* 0x000fe20007ffe1ff */
[----:B------:R-:W-:Y:S01]  /*1c8b0*/  IMAD R0, R31, R0, R5 ;  /* 0x000000001f007224 */ /* 0x000fe200078e0205 */
[----:B------:R-:W-:-:S02]  /*1c8c0*/  LOP3.LUT R3, R10, R3, RZ, 0xc0, !PT ;  /* 0x000000030a037212 */ /* 0x000fc400078ec0ff */
[----:B------:R-:W-:Y:S01]  /*1c8d0*/  R2UR UR43, R30 ;  /* 0x000000001e2b72ca */ /* 0x000fe200000e0000 */
[----:B-1----:R-:W-:-:S04]  /*1c8e0*/  IMAD R2, R2, R28, R15 ;  /* 0x0000001c02027224 */ /* 0x002fc800078e020f */
[----:B------:R-:W-:Y:S01]  /*1c8f0*/  IMAD R3, R2, R23, R3 ;  /* 0x0000001702037224 */ /* 0x000fe200078e0203 */
[----:B----4-:R-:W-:-:S13]  /*1c900*/  ISETP.NE.AND P0, PT, R4, 0x1, PT ;  /* 0x000000010400780c */ /* 0x010fda0003f05270 */
[----:B------:R-:W-:-:S04]  /*1c910*/  @P0 IMAD R25, R21, R20, R22 ;  /* 0x0000001415190224 */ /* 0x000fc800078e0216 */
[----:B------:R-:W-:-:S05]  /*1c920*/  IMAD R0, R0, R29, R25 ;  /* 0x0000001d00007224 */ /* 0x000fca00078e0219 */
[----:B------:R-:W-:Y:S02]  /*1c930*/  SEL R2, R3, R0, !P0 ;  /* 0x0000000003027207 */ /* 0x000fe40004000000 */
[----:B------:R-:W-:Y:S02]  /*1c940*/  SEL R3, R0, R3, !P0 ;  /* 0x0000000300037207 */ /* 0x000fe40004000000 */
[----:B------:R-:W-:Y:S02]  /*1c950*/  R2UR UR52, R2 ;  /* 0x00000000023472ca */ /* 0x000fe400000e0000 */
[----:B------:R-:W-:Y:S01]  /*1c960*/  MOV R2, 0x1 ;  /* 0x0000000100027802 */ /* 0x000fe20000000f00 */
[----:B------:R2:W-:Y:S03]  /*1c970*/  STL [R1+0x4bc], R3 ;  /* 0x0004bc0301007387 */ /* 0x0005e60000100800 */
[----:B------:R-:W-:-:S09]  /*1c980*/  PRMT R0, R2, 0x7610, R0 ;  /* 0x0000761002007816 */ /* 0x000fd20000000000 */
.L_x_223:
[----:B------:R-:W-:Y:S01]  /*1c990*/  LOP3.LUT P0, RZ, R0, 0xff, RZ, 0xc0, !PT ;  /* 0x000000ff00ff7812 */ /* 0x000fe2000780c0ff */
[----:B------:R-:W-:Y:S01]  /*1c9a0*/  UIMAD.WIDE.U32 UR4, UR51, -0x55555555, URZ ;  /* 0xaaaaaaab330478a5 */ /* 0x000fe2000f8e003f */
[----:B-1----:R-:W-:Y:S02]  /*1c9b0*/  MOV R2, R13 ;  /* 0x0000000d00027202 */ /* 0x002fe40000000f00 */
[----:B------:R-:W-:Y:S01]  /*1c9c0*/  MOV R19, R12 ;  /* 0x0000000c00137202 */ /* 0x000fe20000000f00 */
[----:B------:R-:W-:Y:S01]  /*1c9d0*/  USHF.R.U32.HI UR4, URZ, 0x2, UR5 ;  /* 0x000000023f047899 */ /* 0x000fe20008011605 */
[----:B------:R-:W-:-:S03]  /*1c9e0*/  MOV R18, R11 ;  /* 0x0000000b00127202 */ /* 0x000fc60000000f00 */
[----:B------:R-:W-:-:S04]  /*1c9f0*/  UIMAD UR51, UR4, -0x6, UR51 ;  /* 0xfffffffa043378a4 */ /* 0x000fc8000f8e0233 */
[----:B------:R-:W-:Y:S08]  /*1ca00*/  @P0 BRA `(.L_x_226) ;  /* 0xfffffe4c00340947 */ /* 0x000ff0000383ffff */
[----:B------:R-:W-:-:S04]  /*1ca10*/  DEPBAR.LE SB0, 0x0 ;  /* 0x000080000000791a */ /* 0x000fc80000000000 */
[----:B------:R-:W-:Y:S05]  /*1ca20*/  EXIT ;  /* 0x000000000000794d */ /* 0x000fea0003800000 */
.L_x_7:
[----:B------:R-:W2:Y:S01]  /*1ca30*/  LDL R21, [R1+0x4a8] ;  /* 0x0004a80001157983 */ /* 0x000ea20000100800 */
[----:B------:R-:W-:-:S03]  /*1ca40*/  ULDC.64 UR4, c[0x0][0x8f8] ;  /* 0x00023e0000047ab9 */ /* 0x000fc60000000a00 */
[----:B------:R-:W3:Y:S01]  /*1ca50*/  LDL R163, [R1+0x4ac] ;  /* 0x0004ac0001a37983 */ /* 0x000ee20000100800 */
[----:B------:R-:W-:Y:S02]  /*1ca60*/  PRMT R9, RZ, 0x7610, R9 ;  /* 0x00007610ff097816 */ /* 0x000fe40000000009 */
[----:B------:R-:W-:Y:S02]  /*1ca70*/  MOV R2, 0xffffffff ;  /* 0xffffffff00027802 */ /* 0x000fe40000000f00 */
[----:B------:R-:W-:Y:S02]  /*1ca80*/  MOV R3, 0xffffffff ;  /* 0xffffffff00037802 */ /* 0x000fe40000000f00 */
[----:B------:R-:W-:Y:S02]  /*1ca90*/  MOV R10, 0xffffffff ;  /* 0xffffffff000a7802 */ /* 0x000fe40000000f00 */
[----:B--2---:R-:W-:-:S04]  /*1caa0*/  ISETP.GE.U32.AND P0, PT, R21, UR4, PT ;  /* 0x0000000415007c0c */ /* 0x004fc8000bf06070 */
[----:B---3--:R-:W-:-:S13]  /*1cab0*/  ISETP.GE.U32.AND.EX P0, PT, R163, UR5, PT, P0 ;  /* 0x00000005a3007c0c */ /* 0x008fda000bf06100 */
[----:B------:R-:W-:Y:S05]  /*1cac0*/  @P0 BRA `(.L_x_227) ;  /* 0x0000000400640947 */ /* 0x000fea0003800000 */
        /* <DEDUP_REMOVED lines=18> */
.L_x_228:
[-CC-:B------:R-:W-:Y:S01]  /*1cbf0*/  SHF.R.U64 R14, R12, R16.reuse, R13.reuse ;  /* 0x000000100c0e7219 */ /* 0x180fe2000000120d */
[----:B------:R-:W1:Y:S01]  /*1cc00*/  LDC R20, c[0x0][0x8c0] ;  /* 0x00023000ff147b82 */ /* 0x000e620000000800 */
[----:B------:R-:W-:Y:S01]  /*1cc10*/  SHF.R.U32.HI R2, RZ, R16, R13 ;  /* 0x00000010ff027219 */ /* 0x000fe2000001160d */
[----:B------:R-:W-:Y:S01]  /*1cc20*/  ULDC UR4, c[0x0][0x150] ;  /* 0x0000540000047ab9 */ /* 0x000fe20000000800 */
[----:B------:R-:W-:Y:S02]  /*1cc30*/  IADD3 R7, P0, RZ, -R14, RZ ;  /* 0x8000000eff077210 */ /* 0x000fe40007f1e0ff */
[----:B------:R-:W-:Y:S02]  /*1cc40*/  I2FP.F32.U32 R9, R6 ;  /* 0x0000000600097245 */ /* 0x000fe40000201000 */
[----:B------:R-:W-:Y:S01]  /*1cc50*/  IADD3.X R3, RZ, ~R2, RZ, P0, !PT ;  /* 0x80000002ff037210 */ /* 0x000fe200007fe4ff */
[----:B------:R-:W2:Y:S01]  /*1cc60*/  LDC.64 R22, c[0x0][0x8e8] ;  /* 0x00023a00ff167b82 */ /* 0x000ea20000000a00 */
[----:B------:R-:W-:Y:S01]  /*1cc70*/  MOV R2, R21 ;  /* 0x0000001500027202 */ /* 0x000fe20000000f00 */
[----:B------:R-:W-:Y:S01]  /*1cc80*/  FMUL R9, R9, UR4 ;  /* 0x0000000409097c20 */ /* 0x000fe20008400000 */
[----:B------:R-:W-:Y:S01]  /*1cc90*/  ULDC UR4, c[0x0][0x154] ;  /* 0x0000550000047ab9 */ /* 0x000fe20000000800 */
[----:B------:R-:W-:Y:S01]  /*1cca0*/  IMAD R10, R3, R18, RZ ;  /* 0x00000012030a7224 */ /* 0x000fe200078e02ff */
[----:B------:R-:W-:-:S02]  /*1ccb0*/  MOV R3, R163 ;  /* 0x000000a300037202 */ /* 0x000fc40000000f00 */
[----:B------:R-:W-:Y:S01]  /*1ccc0*/  MOV R11, 0xffffffff ;  /* 0xffffffff000b7802 */ /* 0x000fe20000000f00 */
[----:B------:R-:W3:Y:S01]  /*1ccd0*/  LDC R16, c[0x0][0x8b0] ;  /* 0x00022c00ff107b82 */ /* 0x000ee20000000800 */
[----:B------:R-:W4:Y:S01]  /*1cce0*/  F2I.U32.TRUNC.NTZ R9, R9 ;  /* 0x0000000900097305 */ /* 0x000f22000020f000 */
[----:B------:R-:W-:-:S04]  /*1ccf0*/  IMAD.WIDE.U32 R2, R7, R18, R2 ;  /* 0x0000001207027225 */ /* 0x000fc800078e0002 */
[----:B------:R-:W-:Y:S02]  /*1cd00*/  IMAD R7, R7, R19, R10 ;  /* 0x0000001307077224 */ /* 0x000fe400078e020a */
[----:B------:R-:W4:Y:S03]  /*1cd10*/  LDC R19, c[0x0][0x148] ;  /* 0x00005200ff137b82 */ /* 0x000f260000000800 */
[----:B------:R-:W-:-:S04]  /*1cd20*/  IADD3 R3, R3, R7, RZ ;  /* 0x0000000703037210 */ /* 0x000fc80007ffe0ff */
[--C-:B-1----:R-:W-:Y:S01]  /*1cd30*/  SHF.R.U64 R12, R2, R20, R3.reuse ;  /* 0x00000014020c7219 */ /* 0x102fe20000001203 */
[----:B------:R-:W1:Y:S01]  /*1cd40*/  LDC R7, c[0x0][0x144] ;  /* 0x00005100ff077b82 */ /* 0x000e620000000800 */
[----:B------:R-:W-:Y:S02]  /*1cd50*/  I2FP.F32.U32 R2, R8 ;  /* 0x0000000800027245 */ /* 0x000fe40000201000 */
[----:B--2---:R-:W-:Y:S02]  /*1cd60*/  ISETP.NE.U32.AND P0, PT, R22, RZ, PT ;  /* 0x000000ff1600720c */ /* 0x004fe40003f05070 */
[----:B------:R-:W-:Y:S01]  /*1cd70*/  SHF.R.U32.HI R3, RZ, R20, R3 ;  /* 0x00000014ff037219 */ /* 0x000fe20000011603 */
[----:B------:R-:W-:Y:S01]  /*1cd80*/  FMUL R10, R2, UR4 ;  /* 0x00000004020a7c20 */ /* 0x000fe20008400000 */
[----:B------:R-:W-:Y:S01]  /*1cd90*/  ISETP.NE.AND.EX P0, PT, R23, RZ, PT, P0 ;  /* 0x000000ff1700720c */ /* 0x000fe20003f05300 */
[----:B------:R-:W2:Y:S01]  /*1cda0*/  LDC R18, c[0x0][0x8a8] ;  /* 0x00022a00ff127b82 */ /* 0x000ea20000000800 */
[-CC-:B---3--:R-:W-:Y:S01]  /*1cdb0*/  SHF.R.U64 R15, R12, R16.reuse, R3.reuse ;  /* 0x000000100c0f7219 */ /* 0x188fe20000001203 */
[----:B------:R-:W-:Y:S01]  /*1cdc0*/  ULDC UR4, c[0x0][0x900] ;  /* 0x0002400000047ab9 */ /* 0x000fe20000000800 */
[----:B------:R-:W-:-:S02]  /*1cdd0*/  SHF.R.U32.HI R2, RZ, R16, R3 ;  /* 0x00000010ff027219 */ /* 0x000fc40000011603 */
[----:B------:R3:W1:Y:S01]  /*1cde0*/  F2I.U32.TRUNC.NTZ R16, R10 ;  /* 0x0000000a00107305 */ /* 0x000662000020f000 */
[----:B----4-:R-:W-:Y:S02]  /*1cdf0*/  IADD3 R9, -R9, RZ, RZ ;  /* 0x000000ff09097210 */ /* 0x010fe40007ffe1ff */
[----:B------:R-:W4:Y:S01]  /*1ce00*/  LDC R24, c[0x0][0x8f0] ;  /* 0x00023c00ff187b82 */ /* 0x000f220000000800 */
[--C-:B------:R-:W-:Y:S02]  /*1ce10*/  SHF.R.U64 R17, R15, UR4, R2.reuse ;  /* 0x000000040f117c19 */ /* 0x100fe40008001202 */
[----:B------:R-:W-:Y:S02]  /*1ce20*/  SHF.R.U32.HI R3, RZ, UR4, R2 ;  /* 0x00000004ff037c19 */ /* 0x000fe40008011602 */
[----:B------:R-:W-:Y:S02]  /*1ce30*/  SHF.L.U32 R20, R11, UR4, RZ ;  /* 0x000000040b147c19 */ /* 0x000fe400080006ff */
[----:B------:R-:W-:Y:S01]  /*1ce40*/  MOV R2, R17 ;  /* 0x0000001100027202 */ /* 0x000fe20000000f00 */
[----:B------:R-:W2:Y:S01]  /*1ce50*/  LDC R25, c[0x0][0x8e0] ;  /* 0x00023800ff197b82 */ /* 0x000ea20000000800 */
[----:B-1----:R-:W-:-:S07]  /*1ce60*/  IMAD R21, R7, R9, R6 ;  /* 0x0000000907157224 */ /* 0x002fce00078e0206 */
        /* <DEDUP_REMOVED lines=12> */
.L_x_229:
[----:B------:R-:W3:Y:S01]  /*1cf30*/  LDC R6, c[0x0][0x904] ;  /* 0x00024100ff067b82 */ /* 0x000ee20000000800 */
[----:B------:R-:W-:Y:S01]  /*1cf40*/  LOP3.LUT R20, RZ, R20, RZ, 0x33, !PT ;  /* 0x00000014ff147212 */ /* 0x000fe200078e33ff */
[----:B------:R-:W-:Y:S01]  /*1cf50*/  USHF.L.U32 UR4, UR38, UR4, URZ ;  /* 0x0000000426047299 */ /* 0x000fe2000800063f */
[----:B----4-:R-:W-:Y:S02]  /*1cf60*/  SHF.R.U64 R3, R2, R24, R3 ;  /* 0x0000001802037219 */ /* 0x010fe40000001203 */
[----:B------:R-:W-:Y:S02]  /*1cf70*/  LOP3.LUT R2, R15, R20, RZ, 0xc0, !PT ;  /* 0x000000140f027212 */ /* 0x000fe400078ec0ff */
[----:B------:R-:W-:Y:S02]  /*1cf80*/  IADD3 R16, -R16, RZ, RZ ;  /* 0x000000ff10107210 */ /* 0x000fe40007ffe1ff */
[----:B--2---:R-:W-:Y:S01]  /*1cf90*/  IADD3 R7, R18, -0x1, RZ ;  /* 0xffffffff12077810 */ /* 0x004fe20007ffe0ff */
[----:B------:R-:W-:Y:S01]  /*1cfa0*/  IMAD R2, R3, UR4, R2 ;  /* 0x0000000403027c24 */ /* 0x000fe2000f8e0202 */
[----:B------:R-:W-:-:S02]  /*1cfb0*/  MOV R9, 0x1 ;  /* 0x0000000100097802 */ /* 0x000fc40000000f00 */
[----:B------:R-:W-:Y:S02]  /*1cfc0*/  LOP3.LUT R12, R12, R7, RZ, 0xc0, !PT ;  /* 0x000000070c0c7212 */ /* 0x000fe400078ec0ff */
[----:B------:R-:W-:Y:S02]  /*1cfd0*/  MOV R10, R14 ;  /* 0x0000000e000a7202 */ /* 0x000fe40000000f00 */
[----:B---3--:R-:W-:Y:S02]  /*1cfe0*/  ISETP.NE.AND P0, PT, R6, 0x1, PT ;  /* 0x000000010600780c */ /* 0x008fe40003f05270 */
[----:B------:R-:W-:-:S05]  /*1cff0*/  IADD3 R6, -R3, RZ, RZ ;  /* 0x000000ff03067210 */ /* 0x000fca0007ffe1ff */
[----:B------:R-:W-:-:S04]  /*1d000*/  IMAD R3, R6, R25, R17 ;  /* 0x0000001906037224 */ /* 0x000fc800078e0211 */
[----:B------:R-:W-:Y:S02]  /*1d010*/  IMAD R7, R3, R18, R12 ;  /* 0x0000001203077224 */ /* 0x000fe400078e020c */
[----:B------:R-:W-:-:S04]  /*1d020*/  @P0 IMAD R21, R19, R16, R8 ;  /* 0x0000001013150224 */ /* 0x000fc800078e0208 */
[----:B-1----:R-:W-:-:S05]  /*1d030*/  IMAD R2, R2, R26, R21 ;  /* 0x0000001a02027224 */ /* 0x002fca00078e0215 */
[----:B------:R-:W-:Y:S02]  /*1d040*/  SEL R3, R7, R2, !P0 ;  /* 0x0000000207037207 */ /* 0x000fe40004000000 */
[----:B------:R-:W-:-:S07]  /*1d050*/  SEL R2, R2, R7, !P0 ;  /* 0x0000000702027207 */ /* 0x000fce0004000000 */
.L_x_227:
[----:B------:R-:W-:-:S08]  /*1d060*/  NOP ;  /* 0x0000000000007918 */ /* 0x000fd00000000000 */
[----:B------:R-:W1:-:S00]  /*1d070*/  USETMAXREG.DEALLOC.CTAPOOL 0x18 ;  /* 0x00000018000079c8 */ /* 0x000e4000080e0500 */
[----:B------:R-:W-:-:S06]  /*1d080*/  UISETP.NE.AND UP0, UPT, UR47, 0x1, UPT ;  /* 0x000000012f00788c */ /* 0x000fcc000bf05270 */
[----:B------:R-:W-:-:S13]  /*1d090*/  PLOP3.LUT P0, PT, PT, PT, UP0, 0x80, 0x0 ;  /* 0x000000000000781c */ /* 0x000fda0003f0f008 */
[----:B------:R-:W-:Y:S05]  /*1d0a0*/  @!P0 EXIT ;  /* 0x000000000000894d */ /* 0x000fea0003800000 */
[----:B------:R-:W-:-:S06]  /*1d0b0*/  UISETP.NE.AND UP0, UPT, UR47, URZ, UPT ;  /* 0x0000003f2f00728c */ /* 0x000fcc000bf05270 */
[----:B------:R-:W-:-:S13]  /*1d0c0*/  PLOP3.LUT P0, PT, PT, PT, UP0, 0x80, 0x0 ;  /* 0x000000000000781c */ /* 0x000fda0003f0f008 */
[----:B-1----:R-:W-:Y:S05]  /*1d0d0*/  @!P0 BRA `(.L_x_230) ;  /* 0x0000002400388947 */ /* 0x002fea0003800000 */
[----:B------:R-:W-:-:S04]  /*1d0e0*/  PRMT R0, R0, 0x9910, RZ ;  /* 0x0000991000007816 */ /* 0x000fc800000000ff */
[----:B------:R-:W-:-:S13]  /*1d0f0*/  R2UR UR4, R0 ;  /* 0x00000000000472ca */ /* 0x000fda00000e0000 */
[----:B------:R-:W-:-:S04]  /*1d100*/  UISETP.NE.AND UP0, UPT, UR4, URZ, UPT ;  /* 0x0000003f0400728c */ /* 0x000fc8000bf05270 */
[----:B------:R-:W-:-:S06]  /*1d110*/  UISETP.NE.OR UP0, UPT, UR47, 0x2, !UP0 ;  /* 0x000000022f00788c */ /* 0x000fcc000c705670 */
[----:B------:R-:W-:-:S13]  /*1d120*/  PLOP3.LUT P0, PT, PT, PT, UP0, 0x80, 0x0 ;  /* 0x000000000000781c */ /* 0x000fda0003f0f008 */
[----:B------:R-:W-:Y:S05]  /*1d130*/  @P0 EXIT ;  /* 0x000000000000094d */ /* 0x000fea0003800000 */
[----:B------:R-:W-:-:S13]  /*1d140*/  LOP3.LUT P2, RZ, R9, 0xff, RZ, 0xc0, !PT ;  /* 0x000000ff09ff7812 */ /* 0x000fda000784c0ff */
[----:B------:R-:W-:Y:S05]  /*1d150*/  @!P2 BRA `(.L_x_231) ;  /* 0x000000000018a947 */ /* 0x000fea0003800000 */
[----:B------:R-:W-:Y:S01]  /*1d160*/  UMOV UR4, 0x400 ;  /* 0x0000040000047882 */ /* 0x000fe20000000000 */
[----:B------:R-:W-:Y:S01]  /*1d170*/  MOV R0, RZ ;  /* 0x000000ff00007202 */ /* 0x000fe20000000f00 */
[----:B------:R-:W-:-:S03]  /*1d180*/  ULEA UR4, UR37, UR4, 0x18 ;  /* 0x0000000425047291 */ /* 0x000fc6000f8ec03f */
[----:B------:R-:W-:-:S06]  /*1d190*/  SHF.L.U32 R0, R0, 0x1f, RZ ;  /* 0x0000001f00007819 */ /* 0x000fcc00000006ff */
[----:B------:R-:W1:Y:S02]  /*1d1a0*/  SYNCS.PHASECHK.TRANS64.TRYWAIT P0, [UR4+0xa8], R0 ;  /* 0x0000a800ff0075a7 */ /* 0x000e640008000144 */
[----:B-1----:R-:W-:Y:S05]  /*1d1b0*/  @!P0 BRA `(.L_x_232) ;  /* 0x0000003800b88947 */ /* 0x002fea0003800000 */
.L_x_231:
[----:B-1----:R-:W-:Y:S01]  /*1d1c0*/  PRMT R7, RZ, 0x7610, R7 ;  /* 0x00007610ff077816 */ /* 0x002fe20000000007 */
[----:B------:R-:W-:Y:S06]  /*1d1d0*/  @P1 BRA `(.L_x_233) ;  /* 0x0000000000241947 */ /* 0x000fec0003800000 */
[----:B------:R-:W-:Y:S02]  /*1d1e0*/  ULDC.64 UR4, c[0x0][0x588] ;  /* 0x0001620000047ab9 */ /* 0x000fe40000000a00 */
[----:B------:R-:W-:-:S04]  /*1d1f0*/  ISETP.NE.U32.AND P0, PT, RZ, UR4, PT ;  /* 0x00000004ff007c0c */ /* 0x000fc8000bf05070 */
[----:B------:R-:W-:-:S13]  /*1d200*/  ISETP.NE.AND.EX P0, PT, RZ, UR5, PT, P0 ;  /* 0x00000005ff007c0c */ /* 0x000fda000bf05300 */
[----:B------:R-:W-:Y:S05]  /*1d210*/  @!P0 BRA `(.L_x_234) ;  /* 0x00000000000c8947 */ /* 0x000fea0003800000 */
[----:B------:R2:W5:Y:S01]  /*1d220*/  LDG.E R6, desc[UR56][R4.64] ;  /* 0x0000003804067981 */ /* 0x000562000c1e1900 */
[----:B------:R-:W-:Y:S01]  /*1d230*/  MOV R7, 0x1 ;  /* 0x0000000100077802 */ /* 0x000fe20000000f00 */
[----:B------:R-:W-:Y:S06]  /*1d240*/  BRA `(.L_x_233) ;  /* 0x0000000000087947 */ /* 0x000fec0003800000 */
.L_x_234:
[----:B------:R-:W1:Y:S01]  /*1d250*/  LDC R6, c[0x0][0x580] ;  /* 0x00016000ff067b82 */ /* 0x000e620000000800 */
[----:B------:R-:W-:-:S07]  /*1d260*/  MOV R7, 0x1 ;  /* 0x0000000100077802 */ /* 0x000fce0000000f00 */
.L_x_233:
[----:B------:R-:W-:Y:S05]  /*1d270*/  @!P2 BRA `(.L_x_235) ;  /* 0x00000020004ca947 */ /* 0x000fea0003800000 */
[----:B------:R-:W3:Y:S01]  /*1d280*/  LDC R16, c[0x0][0x8a8] ;  /* 0x00022a00ff107b82 */ /* 0x000ee20000000800 */
[----:B------:R-:W-:Y:S01]  /*1d290*/  MOV R0, 0xffffffff ;  /* 0xffffffff00007802 */ /* 0x000fe20000000f00 */
[----:B------:R-:W-:Y:S01]  /*1d2a0*/  ULDC UR4, c[0x0][0x900] ;  /* 0x0002400000047ab9 */ /* 0x000fe20000000800 */
[----:B------:R-:W-:Y:S02]  /*1d2b0*/  ULOP3.LUT UR22, UR45, 0x2, URZ, 0xfc, !UPT ;  /* 0x000000022d167892 */ /* 0x000fe4000f8efc3f */
[----:B------:R-:W-:Y:S01]  /*1d2c0*/  SHF.L.U32 R0, R0, UR4, RZ ;  /* 0x0000000400007c19 */ /* 0x000fe200080006ff */
[----:B------:R-:W-:Y:S01]  /*1d2d0*/  USHF.L.U32 UR21, UR38, UR4, URZ ;  /* 0x0000000426157299 */ /* 0x000fe2000800063f */
[----:B------:R-:W-:Y:S02]  /*1d2e0*/  ULDC.64 UR58, c[0x0][0x198] ;  /* 0x00006600003a7ab9 */ /* 0x000fe40000000a00 */
[----:B------:R-:W-:Y:S01]  /*1d2f0*/  LOP3.LUT R14, RZ, R0, RZ, 0x33, !PT ;  /* 0x00000000ff0e7212 */ /* 0x000fe200078e33ff */
[----:B------:R-:W-:Y:S01]  /*1d300*/  ULDC.64 UR6, c[0x0][0x588] ;  /* 0x0001620000067ab9 */ /* 0x000fe20000000a00 */
[----:B------:R-:W-:Y:S01]  /*1d310*/  ULDC.64 UR4, c[0x0][0x8f8] ;  /* 0x00023e0000047ab9 */ /* 0x000fe20000000a00 */
[----:B------:R-:W-:Y:S01]  /*1d320*/  ULDC.64 UR14, c[0x0][0x590] ;  /* 0x00016400000e7ab9 */ /* 0x000fe20000000a00 */
[----:B---3--:R-:W-:-:S07]  /*1d330*/  IADD3 R16, R16, -0x1, RZ ;  /* 0xffffffff10107810 */ /* 0x008fce0007ffe0ff */
.L_x_339:
[----:B------:R-:W-:Y:S02]  /*1d340*/  ISETP.NE.U32.AND P0, PT, RZ, UR14, PT ;  /* 0x0000000eff007c0c */ /* 0x000fe4000bf05070 */
[----:B------:R-:W-:Y:S02]  /*1d350*/  R2UR UR51, R2 ;  /* 0x00000000023372ca */ /* 0x000fe400000e0000 */
[----:B------:R-:W-:Y:S02]  /*1d360*/  R2UR UR50, R3 ;  /* 0x00000000033272ca */ /* 0x000fe400000e0000 */
[----:B------:R-:W-:-:S09]  /*1d370*/  ISETP.NE.AND.EX P0, PT, RZ, UR15, PT, P0 ;  /* 0x0000000fff007c0c */ /* 0x000fd2000bf05300 */
[----:B------:R-:W-:Y:S02]  /*1d380*/  USHF.L.U32 UR51, UR51, 0x8, URZ ;  /* 0x0000000833337899 */ /* 0x000fe4000800063f */
[----:B------:R-:W-:Y:S02]  /*1d390*/  USHF.L.U32 UR50, UR50, 0x8, URZ ;  /* 0x0000000832327899 */ /* 0x000fe4000800063f */
[----:B------:R-:W-:Y:S10]  /*1d3a0*/  @!P0 BRA `(.L_x_236) ;  /* 0x00000000002c8947 */ /* 0x000ff40003800000 */
[----:B------:R-:W-:-:S04]  /*1d3b0*/  ISETP.NE.U32.AND P1, PT, RZ, UR6, PT ;  /* 0x00000006ff007c0c */ /* 0x000fc8000bf25070 */
[----:B------:R-:W-:-:S13]  /*1d3c0*/  ISETP.NE.AND.EX P1, PT, RZ, UR7, PT, P1 ;  /* 0x00000007ff007c0c */ /* 0x000fda000bf25310 */
[----:B------:R-:W-:Y:S05]  /*1d3d0*/  @!P1 BRA `(.L_x_237) ;  /* 0x0000000000189947 */ /* 0x000fea0003800000 */
[----:B------:R-:W3:Y:S01]  /*1d3e0*/  LDC.64 R2, c[0x0][0x588] ;  /* 0x00016200ff027b82 */ /* 0x000ee20000000a00 */
[----:B--2---:R-:W-:-:S04]  /*1d3f0*/  IMAD R5, R10, UR14, RZ ;  /* 0x0000000e0a057c24 */ /* 0x004fc8000f8e02ff */
[----:B---3--:R-:W-:-:S05]  /*1d400*/  IMAD.WIDE R2, R5, 0x4, R2 ;  /* 0x0000000405027825 */ /* 0x008fca00078e0202 */
[----:B-1---5:R3:W5:Y:S01]  /*1d410*/  LDG.E R6, desc[UR56][R2.64] ;  /* 0x0000003802067981 */ /* 0x022762000c1e1900 */
[----:B------:R-:W-:Y:S01]  /*1d420*/  MOV R7, 0x1 ;  /* 0x0000000100077802 */ /* 0x000fe20000000f00 */
[----:B------:R-:W-:Y:S06]  /*1d430*/  BRA `(.L_x_236) ;  /* 0x0000000000087947 */ /* 0x000fec0003800000 */
.L_x_237:
[----:B-1---5:R-:W4:Y:S01]  /*1d440*/  LDC R6, c[0x0][0x580] ;  /* 0x00016000ff067b82 */ /* 0x022f220000000800 */
[----:B------:R-:W-:-:S07]  /*1d450*/  MOV R7, 0x1 ;  /* 0x0000000100077802 */ /* 0x000fce0000000f00 */
.L_x_236:
[----:B------:R-:W-:Y:S05]  /*1d460*/  @!P0 BRA `(.L_x_238) ;  /* 0x00000000001c8947 */ /* 0x000fea0003800000 */
[----:B------:R-:W-:-:S13]  /*1d470*/  LOP3.LUT P2, RZ, R7, 0xff, RZ, 0xc0, !PT ;  /* 0x000000ff07ff7812 */ /* 0x000fda000784c0ff */
[----:B---3--:R-:W3:Y:S02]  /*1d480*/  @!P2 LDC.64 R2, c[0x0][0x588] ;  /* 0x00016200ff02ab82 */ /* 0x008ee40000000a00 */
[----:B---3--:R-:W-:-:S04]  /*1d490*/  @!P2 ISETP.NE.U32.AND P0, PT, R2, RZ, PT ;  /* 0x000000ff0200a20c */ /* 0x008fc80003f05070 */
[----:B------:R-:W-:Y:S02]  /*1d4a0*/  @!P2 ISETP.NE.AND.EX P1, PT, R3, RZ, PT, P0 ;  /* 0x000000ff0300a20c */ /* 0x000fe40003f25300 */
[----:B-1--45:R-:W-:Y:S02]  /*1d4b0*/  @P2 FSETP.EQ.AND P0, PT, R6, RZ, PT ;  /* 0x000000ff0600220b */ /* 0x032fe40003f02000 */
[----:B------:R-:W-:Y:S01]  /*1d4c0*/  @!P2 PLOP3.LUT P0, PT, P1, PT, PT, 0x8, 0x0 ;  /* 0x000000000000a81c */ /* 0x000fe20000f0e170 */
[----:B------:R-:W-:-:S12]  /*1d4d0*/  BRA `(.L_x_239) ;  /* 0x0000000000047947 */ /* 0x000fd80003800000 */
.L_x_238:
[----:B-1--45:R-:W-:-:S13]  /*1d4e0*/  FSETP.EQ.AND P0, PT, R6, RZ, PT ;  /* 0x000000ff0600720b */ /* 0x032fda0003f02000 */
.L_x_239:
[----:B------:R-:W-:Y:S01]  /*1d4f0*/  UISETP.NE.AND UP0, UPT, UR22, 0x3, UPT ;  /* 0x000000031600788c */ /* 0x000fe2000bf05270 */
[----:B------:R-:W-:-:S04]  /*1d500*/  ELECT P1, URZ, PT ;  /* 0x00000000003f782f */ /* 0x000fc80003820000 */
[----:B------:R-:W-:Y:S02]  /*1d510*/  PLOP3.LUT P0, PT, P1, P0, PT, 0x20, 0x0 ;  /* 0x000000000000781c */ /* 0x000fe40000f00470 */
[----:B------:R-:W-:-:S13]  /*1d520*/  PLOP3.LUT P1, PT, PT, PT, UP0, 0x80, 0x0 ;  /* 0x000000000000781c */ /* 0x000fda0003f2f008 */
[----:B------:R-:W-:Y:S05]  /*1d530*/  @!P1 BRA `(.L_x_240) ;  /* 0x0000000000049947 */ /* 0x000fea0003800000 */
[----:B------:R-:W-:Y:S01]  /*1d540*/  BPT.TRAP 0x1 ;  /* 0x000000040000795c */ /* 0x000fe20000300000 */
.L_x_240:
[----:B------:R-:W1:Y:S01]  /*1d550*/  S2UR UR37, SR_CgaCtaId ;  /* 0x00000000002579c3 */ /* 0x000e620000008800 */
[----:B------:R-:W-:Y:S01]  /*1d560*/  UMOV UR13, 0x400 ;  /* 0x00000400000d7882 */ /* 0x000fe20000000000 */
[----:B------:R-:W-:-:S04]  /*1d570*/  MOV R0, 0x1 ;  /* 0x0000000100007802 */ /* 0x000fc80000000f00 */
[----:B------:R-:W-:Y:S01]  /*1d580*/  SHF.L.U32 R0, R0, 0x1f, RZ ;  /* 0x0000001f00007819 */ /* 0x000fe200000006ff */
[----:B-1----:R-:W-:-:S09]  /*1d590*/  ULEA UR13, UR37, UR13, 0x18 ;  /* 0x0000000d250d7291 */ /* 0x002fd2000f8ec03f */
[----:B------:R-:W1:Y:S02]  /*1d5a0*/  SYNCS.PHASECHK.TRANS64.TRYWAIT P2, [UR13+0x80], R0 ;  /* 0x00008000ff0075a7 */ /* 0x000e64000804014d */
[----:B-1----:R-:W-:Y:S05]  /*1d5b0*/  @!P2 BRA `(.L_x_241) ;  /* 0x0000003400d0a947 */ /* 0x002fea0003800000 */
.L_x_389:
[----:B------:R-:W-:Y:S04]  /*1d5c0*/  BSSY B0, `(.L_x_242) ;  /* 0x000000e000007945 */ /* 0x000fe80003800000 */
[----:B------:R-:W-:Y:S05]  /*1d5d0*/  @!P0 BRA `(.L_x_243) ;  /* 0x0000000000308947 */ /* 0x000fea0003800000 */
[----:B------:R-:W-:Y:S01]  /*1d5e0*/  R2UR UR52, R10 ;  /* 0x000000000a3472ca */ /* 0x000fe200000e0000 */
[----:B------:R-:W-:Y:S02]  /*1d5f0*/  UIADD3 UR8, UP0, UR58, 0x3f0, URZ ;  /* 0x000003f03a087890 */ /* 0x000fe4000ff1e03f */
[----:B------:R-:W-:Y:S02]  /*1d600*/  UIADD3 UR48, UR13, 0x100, URZ ;  /* 0x000001000d307890 */ /* 0x000fe4000fffe03f */
[----:B------:R-:W-:Y:S02]  /*1d610*/  UIADD3 UR49, UR13, 0x60, URZ ;  /* 0x000000600d317890 */ /* 0x000fe4000fffe03f */
[----:B------:R-:W-:Y:S01]  /*1d620*/  UIADD3.X UR9, URZ, UR59, URZ, UP0, !UPT ;  /* 0x0000003b3f097290 */ /* 0x000fe200087fe43f */
[----:B------:R-:W-:Y:S01]  /*1d630*/  UMOV UR10, 0x0 ;  /* 0x00000000000a7882 */ /* 0x000fe20000000000 */
[----:B------:R-:W-:-:S07]  /*1d640*/  UMOV UR11, 0x10000000 ;  /* 0x10000000000b7882 */ /* 0x000fce0000000000 */
[----:B------:R4:W-:Y:S02]  /*1d650*/  UTMALDG.3D [UR48], [UR8], desc[UR10] ;  /* 0x00000a30080075b4 */ /* 0x0009e40008011000 */
[----:B----4-:R-:W-:Y:S05]  /*1d660*/  @!P1 BRA `(.L_x_244) ;  /* 0x0000000000049947 */ /* 0x010fea0003800000 */
[----:B------:R-:W-:Y:S01]  /*1d670*/  BPT.TRAP 0x1 ;  /* 0x000000040000795c */ /* 0x000fe20000300000 */
.L_x_244:
[----:B---3--:R-:W3:Y:S02]  /*1d680*/  LDC R2, c[0x0][0x800] ;  /* 0x00020000ff027b82 */ /* 0x008ee40000000800 */
[----:B---3--:R4:W-:Y:S02]  /*1d690*/  SYNCS.ARRIVE.TRANS64.RED.A0TR RZ, [UR13+0x60], R2 ;  /* 0x00006002ffff79a7 */ /* 0x0089e4000830040d */
.L_x_243:
[----:B------:R-:W-:Y:S05]  /*1d6a0*/  BSYNC B0 ;  /* 0x0000000000007941 */ /* 0x000fea0003800000 */
.L_x_242:
[----:B------:R-:W-:Y:S05]  /*1d6b0*/  @!P1 BRA `(.L_x_245) ;  /* 0x0000000000049947 */ /* 0x000fea0003800000 */
[----:B------:R-:W-:Y:S01]  /*1d6c0*/  BPT.TRAP 0x1 ;  /* 0x000000040000795c */ /* 0x000fe20000300000 */
.L_x_245:
[----:B------:R-:W-:-:S04]  /*1d6d0*/  UIADD3 UR41, UR13, 0x60, URZ ;  /* 0x000000600d297890 */ /* 0x000fc8000fffe03f */
[----:B------:R-:W-:-:S09]  /*1d6e0*/  UPRMT UR31, UR37, 0x654, UR41 ;  /* 0x00000654251f7896 */ /* 0x000fd20008000029 */
[----:B------:R-:W-:Y:S01]  /*1d6f0*/  SYNCS.ARRIVE.TRANS64.RED.A1T0 RZ, [UR31], RZ ;  /* 0x000000ffffff79a7 */ /* 0x000fe2000810041f */
[----:B------:R-:W-:Y:S05]  /*1d700*/  @!P1 BRA `(.L_x_246) ;  /* 0x0000000000049947 */ /* 0x000fea0003800000 */
[----:B------:R-:W-:Y:S01]  /*1d710*/  BPT.TRAP 0x1 ;  /* 0x000000040000795c */ /* 0x000fe20000300000 */
.L_x_246:
[----:B------:R-:W5:Y:S02]  /*1d720*/  SYNCS.PHASECHK.TRANS64.TRYWAIT P2, [UR13+0x88], R0 ;  /* 0x00008800ff0075a7 */ /* 0x000f64000804014d */
[----:B-----5:R-:W-:Y:S05]  /*1d730*/  @!P2 BRA `(.L_x_247) ;  /* 0x000000340088a947 */ /* 0x020fea0003800000 */
.L_x_390:
[----:B------:R-:W-:Y:S04]  /*1d740*/  BSSY B0, `(.L_x_248) ;  /* 0x0000010000007945 */ /* 0x000fe80003800000 */
[----:B------:R-:W-:Y:S05]  /*1d750*/  @!P0 BRA `(.L_x_249) ;  /* 0x0000000000388947 */ /* 0x000fea0003800000 */
[----:B------:R-:W-:Y:S01]  /*1d760*/  UIADD3 UR16, UP0, UR58, 0x3f0, URZ ;  /* 0x000003f03a107890 */ /* 0x000fe2000ff1e03f */
[----:B------:R-:W-:Y:S01]  /*1d770*/  R2UR UR12, R10 ;  /* 0x000000000a0c72ca */ /* 0x000fe200000e0000 */
[----:B------:R-:W-:Y:S02]  /*1d780*/  UIADD3 UR11, UR51, 0x80, URZ ;  /* 0x00000080330b7890 */ /* 0x000fe4000fffe03f */
[----:B------:R-:W-:Y:S02]  /*1d790*/  UIADD3 UR8, UR13, 0x1100, URZ ;  /* 0x000011000d087890 */ /* 0x000fe4000fffe03f */
[----:B------:R-:W-:Y:S02]  /*1d7a0*/  UIADD3 UR9, UR13, 0x68, URZ ;  /* 0x000000680d097890 */ /* 0x000fe4000fffe03f */
[----:B------:R-:W-:Y:S01]  /*1d7b0*/  UIADD3.X UR17, URZ, UR59, URZ, UP0, !UPT ;  /* 0x0000003b3f117290 */ /* 0x000fe200087fe43f */
[----:B------:R-:W-:Y:S01]  /*1d7c0*/  UMOV UR18, 0x0 ;  /* 0x0000000000127882 */ /* 0x000fe20000000000 */
[----:B------:R-:W-:Y:S01]  /*1d7d0*/  UMOV UR19, 0x10000000 ;  /* 0x1000000000137882 */ /* 0x000fe20000000000 */
[----:B------:R-:W-:-:S06]  /*1d7e0*/  UMOV UR10, UR50 ;  /* 0x00000032000a7c82 */ /* 0x000fcc0008000000 */
[----:B------:R1:W-:Y:S02]  /*1d7f0*/  UTMALDG.3D [UR8], [UR16], desc[UR18] ;  /* 0x00001208100075b4 */ /* 0x0003e40008011000 */
[----:B-1----:R-:W-:Y:S05]  /*1d800*/  @!P1 BRA `(.L_x_250) ;  /* 0x0000000000049947 */ /* 0x002fea0003800000 */
[----:B------:R-:W-:Y:S01]  /*1d810*/  BPT.TRAP 0x1 ;  /* 0x000000040000795c */ /* 0x000fe20000300000 */
.L_x_250:
[----:B---34-:R-:W1:Y:S02]  /*1d820*/  LDC R2, c[0x0][0x800] ;  /* 0x00020000ff027b82 */ /* 0x018e640000000800 */
[----:B-1----:R1:W-:Y:S02]  /*1d830*/  SYNCS.ARRIVE.TRANS64.RED.A0TR RZ, [UR13+0x68], R2 ;  /* 0x00006802ffff79a7 */ /* 0x0023e4000830040d */
.L_x_249:
[----:B------:R-:W-:Y:S05]  /*1d840*/  BSYNC B0 ;  /* 0x0000000000007941 */ /* 0x000fea0003800000 */
.L_x_248:
[----:B------:R-:W-:Y:S05]  /*1d850*/  @!P1 BRA `(.L_x_251) ;  /* 0x0000000000049947 */ /* 0x000fea0003800000 */
[----:B------:R-:W-:Y:S01]  /*1d860*/  BPT.TRAP 0x1 ;  /* 0x000000040000795c */ /* 0x000fe20000300000 */
.L_x_251:
[----:B------:R-:W-:Y:S02]  /*1d870*/  UIADD3 UR33, UR13, 0x68, URZ ;  /* 0x000000680d217890 */ /* 0x000fe4000fffe03f */
[----:B------:R-:W-:Y:S02]  /*1d880*/  UIADD3 UR10, UR50, 0x20, URZ ;  /* 0x00000020320a7890 */ /* 0x000fe4000fffe03f */
[----:B------:R-:W-:-:S09]  /*1d890*/  UPRMT UR30, UR37, 0x654, UR33 ;  /* 0x00000654251e7896 */ /* 0x000fd20008000021 */
[----:B------:R-:W-:Y:S01]  /*1d8a0*/  SYNCS.ARRIVE.TRANS64.RED.A1T0 RZ, [UR30], RZ ;  /* 0x000000ffffff79a7 */ /* 0x000fe2000810041e */
[----:B------:R-:W-:Y:S05]  /*1d8b0*/  @!P1 BRA `(.L_x_252) ;  /* 0x0000000000049947 */ /* 0x000fea0003800000 */
[----:B------:R-:W-:Y:S01]  /*1d8c0*/  BPT.TRAP 0x1 ;  /* 0x000000040000795c */ /* 0x000fe20000300000 */
.L_x_252:
[----:B------:R-:W5:Y:S02]  /*1d8d0*/  SYNCS.PHASECHK.TRANS64.TRYWAIT P2, [UR13+0x90], R0 ;  /* 0x00009000ff0075a7 */ /* 0x000f64000804014d */
[----:B-----5:R-:W-:Y:S05]  /*1d8e0*/  @!P2 BRA `(.L_x_253) ;  /* 0x000000340034a947 */ /* 0x020fea0003800000 */
.L_x_391:
        /* <DEDUP_REMOVED lines=13> */
.L_x_256:
[----:B---34-:R-:W1:Y:S02]  /*1d9c0*/  LDC R2, c[0x0][0x800] ;  /* 0x00020000ff027b82 */ /* 0x018e640000000800 */
[----:B-1----:R1:W-:Y:S02]  /*1d9d0*/  SYNCS.ARRIVE.TRANS64.RED.A0TR RZ, [UR13+0x70], R2 ;  /* 0x00007002ffff79a7 */ /* 0x0023e4000830040d */
.L_x_255:
[----:B------:R-:W-:Y:S05]  /*1d9e0*/  BSYNC B0 ;  /* 0x0000000000007941 */ /* 0x000fea0003800000 */
.L_x_254:
[----:B------:R-:W-:Y:S05]  /*1d9f0*/  @!P1 BRA `(.L_x_257) ;  /* 0x0000000000049947 */ /* 0x000fea0003800000 */
[----:B------:R-:W-:Y:S01]  /*1da00*/  BPT.TRAP 0x1 ;  /* 0x000000040000795c */ /* 0x000fe20000300000 */
.L_x_257:
[----:B------:R-:W-:-:S04]  /*1da10*/  UIADD3 UR25, UR13, 0x70, URZ ;  /* 0x000000700d197890 */ /* 0x000fc8000fffe03f */
[----:B------:R-:W-:-:S09]  /*1da20*/  UPRMT UR23, UR37, 0x654, UR25 ;  /* 0x0000065425177896 */ /* 0x000fd20008000019 */
[----:B------:R-:W-:Y:S01]  /*1da30*/  SYNCS.ARRIVE.TRANS64.RED.A1T0 RZ, [UR23], RZ ;  /* 0x000000ffffff79a7 */ /* 0x000fe20008100417 */
[----:B------:R-:W-:Y:S05]  /*1da40*/  @!P1 BRA `(.L_x_258) ;  /* 0x0000000000049947 */ /* 0x000fea0003800000 */
[----:B------:R-:W-:Y:S01]  /*1da50*/  BPT.TRAP 0x1 ;  /* 0x000000040000795c */ /* 0x000fe20000300000 */
.L_x_258:
[----:B------:R-:W5:Y:S02]  /*1da60*/  SYNCS.PHASECHK.TRANS64.TRYWAIT P2, [UR13+0x98], R0 ;  /* 0x00009800ff0075a7 */ /* 0x000f64000804014d */
[----:B-----5:R-:W-:Y:S05]  /*1da70*/  @!P2 BRA `(.L_x_259) ;  /* 0x0000003000e8a947 */ /* 0x020fea0003800000 */
.L_x_392:
        /* <DEDUP_REMOVED lines=9> */
[----:B------:R-:W-:-:S07]  /*1db10*/  UMOV UR19, 0x10000000 ;  /* 0x1000000000137882 */ /* 0x000fce0000000000 */
[----:B------:R1:W-:Y:S02]  /*1db20*/  UTMALDG.3D [UR8], [UR16], desc[UR18] ;  /* 0x00001208100075b4 */ /* 0x0003e40008011000 */
[----:B-1----:R-:W-:Y:S05]  /*1db30*/  @!P1 BRA `(.L_x_262) ;  /* 0x0000000000049947 */ /* 0x002fea0003800000 */
[----:B------:R-:W-:Y:S01]  /*1db40*/  BPT.TRAP 0x1 ;  /* 0x000000040000795c */ /* 0x000fe20000300000 */
.L_x_262:
[----:B---34-:R-:W1:Y:S02]  /*1db50*/  LDC R2, c[0x0][0x800] ;  /* 0x00020000ff027b82 */ /* 0x018e640000000800 */
[----:B-1----:R1:W-:Y:S02]  /*1db60*/  SYNCS.ARRIVE.TRANS64.RED.A0TR RZ, [UR13+0x78], R2 ;  /* 0x00007802ffff79a7 */ /* 0x0023e4000830040d */
.L_x_261:
[----:B------:R-:W-:Y:S05]  /*1db70*/  BSYNC B0 ;  /* 0x0000000000007941 */ /* 0x000fea0003800000 */
.L_x_260:
[----:B------:R-:W-:Y:S05]  /*1db80*/  @!P1 BRA `(.L_x_263) ;  /* 0x0000000000049947 */ /* 0x000fea0003800000 */
[----:B------:R-:W-:Y:S01]  /*1db90*/  BPT.TRAP 0x1 ;  /* 0x000000040000795c */ /* 0x000fe20000300000 */
.L_x_263:
[----:B------:R-:W-:Y:S02]  /*1dba0*/  UIADD3 UR17, UR13, 0x78, URZ ;  /* 0x000000780d117890 */ /* 0x000fe4000fffe03f */
[----:B------:R-:W-:Y:S02]  /*1dbb0*/  UIADD3 UR42, UR50, 0x40, URZ ;  /* 0x00000040322a7890 */ /* 0x000fe4000fffe03f */
[----:B------:R-:W-:-:S09]  /*1dbc0*/  UPRMT UR29, UR37, 0x654, UR17 ;  /* 0x00000654251d7896 */ /* 0x000fd20008000011 */
[----:B------:R-:W-:Y:S01]  /*1dbd0*/  SYNCS.ARRIVE.TRANS64.RED.A1T0 RZ, [UR29], RZ ;  /* 0x000000ffffff79a7 */ /* 0x000fe2000810041d */
[----:B------:R-:W-:Y:S05]  /*1dbe0*/  @!P1 BRA `(.L_x_264) ;  /* 0x0000000000049947 */ /* 0x000fea0003800000 */
[----:B------:R-:W-:Y:S01]  /*1dbf0*/  BPT.TRAP 0x1 ;  /* 0x000000040000795c */ /* 0x000fe20000300000 */
.L_x_264:
[----:B-1-34-:R-:W-:-:S04]  /*1dc00*/  SHF.L.U32 R2, RZ, 0x1f, RZ ;  /* 0x0000001fff027819 */ /* 0x01afc800000006ff */
[----:B------:R-:W1:Y:S02]  /*1dc10*/  SYNCS.PHASECHK.TRANS64.TRYWAIT P2, [UR13+0x80], R2 ;  /* 0x00008002ff0075a7 */ /* 0x000e64000804014d */
[----:B-1----:R-:W-:Y:S05]  /*1dc20*/  @!P2 BRA `(.L_x_265) ;  /* 0x000000300094a947 */ /* 0x002fea0003800000 */
.L_x_393:
[----:B------:R-:W-:Y:S04]  /*1dc30*/  BSSY B0, `(.L_x_266) ;  /* 0x000000e000007945 */ /* 0x000fe80003800000 */
[----:B------:R-:W-:Y:S05]  /*1dc40*/  @!P0 BRA `(.L_x_267) ;  /* 0x0000000000308947 */ /* 0x000fea0003800000 */
[----:B------:R-:W-:Y:S01]  /*1dc50*/  R2UR UR44, R10 ;  /* 0x000000000a2c72ca */ /* 0x000fe200000e0000 */
[----:B------:R-:W-:Y:S02]  /*1dc60*/  UIADD3 UR8, UP0, UR58, 0x3f0, URZ ;  /* 0x000003f03a087890 */ /* 0x000fe4000ff1e03f */
[----:B------:R-:W-:Y:S02]  /*1dc70*/  UIADD3 UR40, UR13, 0x100, URZ ;  /* 0x000001000d287890 */ /* 0x000fe4000fffe03f */
[----:B------:R-:W-:Y:S01]  /*1dc80*/  UIADD3.X UR9, URZ, UR59, URZ, UP0, !UPT ;  /* 0x0000003b3f097290 */ /* 0x000fe200087fe43f */
[----:B------:R-:W-:Y:S01]  /*1dc90*/  UMOV UR10, 0x0 ;  /* 0x00000000000a7882 */ /* 0x000fe20000000000 */
[----:B------:R-:W-:Y:S01]  /*1dca0*/  UMOV UR11, 0x10000000 ;  /* 0x10000000000b7882 */ /* 0x000fe20000000000 */
[----:B------:R-:W-:-:S06]  /*1dcb0*/  UMOV UR43, UR51 ;  /* 0x00000033002b7c82 */ /* 0x000fcc0008000000 */
[----:B------:R3:W-:Y:S02]  /*1dcc0*/  UTMALDG.3D [UR40], [UR8], desc[UR10] ;  /* 0x00000a28080075b4 */ /* 0x0007e40008011000 */
[----:B---3--:R-:W-:Y:S05]  /*1dcd0*/  @!P1 BRA `(.L_x_268) ;  /* 0x0000000000049947 */ /* 0x008fea0003800000 */
[----:B------:R-:W-:Y:S01]  /*1dce0*/  BPT.TRAP 0x1 ;  /* 0x000000040000795c */ /* 0x000fe20000300000 */
.L_x_268:
[----:B-1----:R-:W1:Y:S02]  /*1dcf0*/  LDC R3, c[0x0][0x800] ;  /* 0x00020000ff037b82 */ /* 0x002e640000000800 */
[----:B-1----:R3:W-:Y:S02]  /*1dd00*/  SYNCS.ARRIVE.TRANS64.RED.A0TR RZ, [UR13+0x60], R3 ;  /* 0x00006003ffff79a7 */ /* 0x0027e4000830040d */
.L_x_267:
[----:B------:R-:W-:Y:S05]  /*1dd10*/  BSYNC B0 ;  /* 0x0000000000007941 */ /* 0x000fea0003800000 */
.L_x_266:
[----:B------:R-:W-:Y:S05]  /*1dd20*/  @!P1 BRA `(.L_x_269) ;  /* 0x0000000000049947 */ /* 0x000fea0003800000 */
[----:B------:R-:W-:Y:S01]  /*1dd30*/  BPT.TRAP 0x1 ;  /* 0x000000040000795c */ /* 0x000fe20000300000 */
.L_x_269:
[----:B------:R-:W-:Y:S01]  /*1dd40*/  SYNCS.ARRIVE.TRANS64.RED.A1T0 RZ, [UR31], RZ ;  /* 0x000000ffffff79a7 */ /* 0x000fe2000810041f */
[----:B------:R-:W-:Y:S05]  /*1dd50*/  @!P1 BRA `(.L_x_270) ;  /* 0x0000000000049947 */ /* 0x000fea0003800000 */
[----:B------:R-:W-:Y:S01]  /*1dd60*/  BPT.TRAP 0x1 ;  /* 0x000000040000795c */ /* 0x000fe20000300000 */
.L_x_270:
[----:B------:R-:W4:Y:S02]  /*1dd70*/  SYNCS.PHASECHK.TRANS64.TRYWAIT P2, [UR13+0x88], R2 ;  /* 0x00008802ff0075a7 */ /* 0x000f24000804014d */
[----:B----4-:R-:W-:Y:S05]  /*1dd80*/  @!P2 BRA `(.L_x_271) ;  /* 0x000000300054a947 */ /* 0x010fea0003800000 */
.L_x_394:
        /* <DEDUP_REMOVED lines=11> */
[----:B----4-:R-:W-:Y:S05]  /*1de40*/  @!P1 BRA `(.L_x_274) ;  /* 0x0000000000049947 */ /* 0x010fea0003800000 */
[----:B------:R-:W-:Y:S01]  /*1de50*/  BPT.TRAP 0x1 ;  /* 0x000000040000795c */ /* 0x000fe20000300000 */
.L_x_274:
[----:B-1-3--:R-:W1:Y:S02]  /*1de60*/  LDC R3, c[0x0][0x800] ;  /* 0x00020000ff037b82 */ /* 0x00ae640000000800 */
[----:B-1----:R4:W-:Y:S02]  /*1de70*/  SYNCS.ARRIVE.TRANS64.RED.A0TR RZ, [UR13+0x68], R3 ;  /* 0x00006803ffff79a7 */ /* 0x0029e4000830040d */
.L_x_273:
[----:B------:R-:W-:Y:S05]  /*1de80*/  BSYNC B0 ;  /* 0x0000000000007941 */ /* 0x000fea0003800000 */
.L_x_272:
[----:B------:R-:W-:Y:S05]  /*1de90*/  @!P1 BRA `(.L_x_275) ;  /* 0x0000000000049947 */ /* 0x000fea0003800000 */
[----:B------:R-:W-:Y:S01]  /*1dea0*/  BPT.TRAP 0x1 ;  /* 0x000000040000795c */ /* 0x000fe20000300000 */
.L_x_275:
[----:B------:R-:W-:Y:S01]  /*1deb0*/  SYNCS.ARRIVE.TRANS64.RED.A1T0 RZ, [UR30], RZ ;  /* 0x000000ffffff79a7 */ /* 0x000fe2000810041e */
[----:B------:R-:W-:Y:S01]  /*1dec0*/  UIADD3 UR26, UR50, 0x60, URZ ;  /* 0x00000060321a7890 */ /* 0x000fe2000fffe03f */
[----:B------:R-:W-:Y:S11]  /*1ded0*/  @!P1 BRA `(.L_x_276) ;  /* 0x0000000000049947 */ /* 0x000ff60003800000 */
[----:B------:R-:W-:Y:S01]  /*1dee0*/  BPT.TRAP 0x1 ;  /* 0x000000040000795c */ /* 0x000fe20000300000 */
.L_x_276:
[----:B------:R-:W5:Y:S02]  /*1def0*/  SYNCS.PHASECHK.TRANS64.TRYWAIT P2, [UR13+0x90], R2 ;  /* 0x00009002ff0075a7 */ /* 0x000f64000804014d */
[----:B-----5:R-:W-:Y:S05]  /*1df00*/  @!P2 BRA `(.L_x_277) ;  /* 0x00000030000ca947 */ /* 0x020fea0003800000 */
.L_x_395:
        /* <DEDUP_REMOVED lines=12> */
.L_x_280:
[----:B---34-:R-:W1:Y:S02]  /*1dfd0*/  LDC R3, c[0x0][0x800] ;  /* 0x00020000ff037b82 */ /* 0x018e640000000800 */
[----:B-1----:R1:W-:Y:S02]  /*1dfe0*/  SYNCS.ARRIVE.TRANS64.RED.A0TR RZ, [UR13+0x70], R3 ;  /* 0x00007003ffff79a7 */ /* 0x0023e4000830040d */
.L_x_279:
[----:B------:R-:W-:Y:S05]  /*1dff0*/  BSYNC B0 ;  /* 0x0000000000007941 */ /* 0x000fea0003800000 */
.L_x_278:
[----:B------:R-:W-:Y:S05]  /*1e000*/  @!P1 BRA `(.L_x_281) ;  /* 0x0000000000049947 */ /* 0x000fea0003800000 */
[----:B------:R-:W-:Y:S01]  /*1e010*/  BPT.TRAP 0x1 ;  /* 0x000000040000795c */ /* 0x000fe20000300000 */
.L_x_281:
[----:B------:R-:W-:Y:S01]  /*1e020*/  SYNCS.ARRIVE.TRANS64.RED.A1T0 RZ, [UR23], RZ ;  /* 0x000000ffffff79a7 */ /* 0x000fe20008100417 */
[----:B------:R-:W-:Y:S05]  /*1e030*/  @!P1 BRA `(.L_x_282) ;  /* 0x0000000000049947 */ /* 0x000fea0003800000 */
[----:B------:R-:W-:Y:S01]  /*1e040*/  BPT.TRAP 0x1 ;  /* 0x000000040000795c */ /* 0x000fe20000300000 */
.L_x_282:
[----:B------:R-:W5:Y:S02]  /*1e050*/  SYNCS.PHASECHK.TRANS64.TRYWAIT P2, [UR13+0x98], R2 ;  /* 0x00009802ff0075a7 */ /* 0x000f64000804014d */
[----:B-----5:R-:W-:Y:S05]  /*1e060*/  @!P2 BRA `(.L_x_283) ;  /* 0x0000002c00cca947 */ /* 0x020fea0003800000 */
.L_x_396:
        /* <DEDUP_REMOVED lines=13> */
.L_x_286:
[----:B---34-:R-:W1:Y:S02]  /*1e140*/  LDC R3, c[0x0][0x800] ;  /* 0x00020000ff037b82 */ /* 0x018e640000000800 */
[----:B-1----:R1:W-:Y:S02]  /*1e150*/  SYNCS.ARRIVE.TRANS64.RED.A0TR RZ, [UR13+0x78], R3 ;  /* 0x00007803ffff79a7 */ /* 0x0023e4000830040d */
.L_x_285:
[----:B------:R-:W-:Y:S05]  /*1e160*/  BSYNC B0 ;  /* 0x0000000000007941 */ /* 0x000fea0003800000 */
.L_x_284:
[----:B------:R-:W-:Y:S05]  /*1e170*/  @!P1 BRA `(.L_x_287) ;  /* 0x0000000000049947 */ /* 0x000fea0003800000 */
[----:B------:R-:W-:Y:S01]  /*1e180*/  BPT.TRAP 0x1 ;  /* 0x000000040000795c */ /* 0x000fe20000300000 */
.L_x_287:
[----:B------:R-:W-:Y:S01]  /*1e190*/  SYNCS.ARRIVE.TRANS64.RED.A1T0 RZ, [UR29], RZ ;  /* 0x000000ffffff79a7 */ /* 0x000fe2000810041d */
[----:B------:R-:W-:Y:S01]  /*1e1a0*/  UIADD3 UR10, UR50, 0x80, URZ ;  /* 0x00000080320a7890 */ /* 0x000fe2000fffe03f */
[----:B------:R-:W-:Y:S11]  /*1e1b0*/  @!P1 BRA `(.L_x_288) ;  /* 0x0000000000049947 */ /* 0x000ff60003800000 */
[----:B------:R-:W-:Y:S01]  /*1e1c0*/  BPT.TRAP 0x1 ;  /* 0x000000040000795c */ /* 0x000fe20000300000 */
.L_x_288:
[----:B------:R-:W5:Y:S02]  /*1e1d0*/  SYNCS.PHASECHK.TRANS64.TRYWAIT P2, [UR13+0x80], R0 ;  /* 0x00008000ff0075a7 */ /* 0x000f64000804014d */
[----:B-----5:R-:W-:Y:S05]  /*1e1e0*/  @!P2 BRA `(.L_x_289) ;  /* 0x0000002c0084a947 */ /* 0x020fea0003800000 */
.L_x_397:
        /* <DEDUP_REMOVED lines=8> */
[----:B------:R-:W-:Y:S01]  /*1e270*/  UMOV UR9, UR41 ;  /* 0x0000002900097c82 */ /* 0x000fe20008000000 */
[----:B------:R-:W-:-:S05]  /*1e280*/  UMOV UR11, UR51 ;  /* 0x00000033000b7c82 */ /* 0x000fca0008000000 */
[----:B------:R1:W-:Y:S02]  /*1e290*/  UTMALDG.3D [UR8], [UR26], desc[UR18] ;  /* 0x000012081a0075b4 */ /* 0x0003e40008011000 */
[----:B-1----:R-:W-:Y:S05]  /*1e2a0*/  @!P1 BRA `(.L_x_292) ;  /* 0x0000000000049947 */ /* 0x002fea0003800000 */
[----:B------:R-:W-:Y:S01]  /*1e2b0*/  BPT.TRAP 0x1 ;  /* 0x000000040000795c */ /* 0x000fe20000300000 */
.L_x_292:
[----:B---34-:R-:W1:Y:S02]  /*1e2c0*/  LDC R3, c[0x0][0x800] ;  /* 0x00020000ff037b82 */ /* 0x018e640000000800 */
[----:B-1----:R1:W-:Y:S02]  /*1e2d0*/  SYNCS.ARRIVE.TRANS64.RED.A0TR RZ, [UR13+0x60], R3 ;  /* 0x00006003ffff79a7 */ /* 0x0023e4000830040d */
.L_x_291:
[----:B------:R-:W-:Y:S05]  /*1e2e0*/  BSYNC B0 ;  /* 0x0000000000007941 */ /* 0x000fea0003800000 */
.L_x_290:
[----:B------:R-:W-:Y:S05]  /*1e2f0*/  @!P1 BRA `(.L_x_293) ;  /* 0x0000000000049947 */ /* 0x000fea0003800000 */
[----:B------:R-:W-:Y:S01]  /*1e300*/  BPT.TRAP 0x1 ;  /* 0x000000040000795c */ /* 0x000fe20000300000 */
.L_x_293:
[----:B------:R-:W-:Y:S01]  /*1e310*/  SYNCS.ARRIVE.TRANS64.RED.A1T0 RZ, [UR31], RZ ;  /* 0x000000ffffff79a7 */ /* 0x000fe2000810041f */
[----:B------:R-:W-:Y:S05]  /*1e320*/  @!P1 BRA `(.L_x_294) ;  /* 0x0000000000049947 */ /* 0x000fea0003800000 */
[----:B------:R-:W-:Y:S01]  /*1e330*/  BPT.TRAP 0x1 ;  /* 0x000000040000795c */ /* 0x000fe20000300000 */
.L_x_294:
[----:B------:R-:W5:Y:S02]  /*1e340*/  SYNCS.PHASECHK.TRANS64.TRYWAIT P2, [UR13+0x88], R0 ;  /* 0x00008800ff0075a7 */ /* 0x000f64000804014d */
[----:B-----5:R-:W-:Y:S05]  /*1e350*/  @!P2 BRA `(.L_x_295) ;  /* 0x0000002c0040a947 */ /* 0x020fea0003800000 */
.L_x_398:
        /* <DEDUP_REMOVED lines=13> */
.L_x_298:
[----:B---34-:R-:W1:Y:S02]  /*1e430*/  LDC R3, c[0x0][0x800] ;  /* 0x00020000ff037b82 */ /* 0x018e640000000800 */
[----:B-1----:R1:W-:Y:S02]  /*1e440*/  SYNCS.ARRIVE.TRANS64.RED.A0TR RZ, [UR13+0x68], R3 ;  /* 0x00006803ffff79a7 */ /* 0x0023e4000830040d */
.L_x_297:
[----:B------:R-:W-:Y:S05]  /*1e450*/  BSYNC B0 ;  /* 0x0000000000007941 */ /* 0x000fea0003800000 */
.L_x_296:
[----:B------:R-:W-:Y:S05]  /*1e460*/  @!P1 BRA `(.L_x_299) ;  /* 0x0000000000049947 */ /* 0x000fea0003800000 */
[----:B------:R-:W-:Y:S01]  /*1e470*/  BPT.TRAP 0x1 ;  /* 0x000000040000795c */ /* 0x000fe20000300000 */
.L_x_299:
[----:B------:R-:W-:Y:S01]  /*1e480*/  SYNCS.ARRIVE.TRANS64.RED.A1T0 RZ, [UR30], RZ ;  /* 0x000000ffffff79a7 */ /* 0x000fe2000810041e */
[----:B------:R-:W-:Y:S01]  /*1e490*/  UIADD3 UR10, UR50, 0xa0, URZ ;  /* 0x000000a0320a7890 */ /* 0x000fe2000fffe03f */
[----:B------:R-:W-:Y:S11]  /*1e4a0*/  @!P1 BRA `(.L_x_300) ;  /* 0x0000000000049947 */ /* 0x000ff60003800000 */
[----:B------:R-:W-:Y:S01]  /*1e4b0*/  BPT.TRAP 0x1 ;  /* 0x000000040000795c */ /* 0x000fe20000300000 */
.L_x_300:
[----:B------:R-:W5:Y:S02]  /*1e4c0*/  SYNCS.PHASECHK.TRANS64.TRYWAIT P2, [UR13+0x90], R0 ;  /* 0x00009000ff0075a7 */ /* 0x000f64000804014d */
[----:B-----5:R-:W-:Y:S05]  /*1e4d0*/  @!P2 BRA `(.L_x_301) ;  /* 0x0000002800f8a947 */ /* 0x020fea0003800000 */
.L_x_399:
        /* <DEDUP_REMOVED lines=13> */
.L_x_304:
[----:B---34-:R-:W1:Y:S02]  /*1e5b0*/  LDC R3, c[0x0][0x800] ;  /* 0x00020000ff037b82 */ /* 0x018e640000000800 */
[----:B-1----:R1:W-:Y:S02]  /*1e5c0*/  SYNCS.ARRIVE.TRANS64.RED.A0TR RZ, [UR13+0x70], R3 ;  /* 0x00007003ffff79a7 */ /* 0x0023e4000830040d */
.L_x_303:
[----:B------:R-:W-:Y:S05]  /*1e5d0*/  BSYNC B0 ;  /* 0x0000000000007941 */ /* 0x000fea0003800000 */
.L_x_302:
[----:B------:R-:W-:Y:S05]  /*1e5e0*/  @!P1 BRA `(.L_x_305) ;  /* 0x0000000000049947 */ /* 0x000fea0003800000 */
[----:B------:R-:W-:Y:S01]  /*1e5f0*/  BPT.TRAP 0x1 ;  /* 0x000000040000795c */ /* 0x000fe20000300000 */
.L_x_305:
[----:B------:R-:W-:Y:S01]  /*1e600*/  SYNCS.ARRIVE.TRANS64.RED.A1T0 RZ, [UR23], RZ ;  /* 0x000000ffffff79a7 */ /* 0x000fe20008100417 */
[----:B------:R-:W-:Y:S05]  /*1e610*/  @!P1 BRA `(.L_x_306) ;  /* 0x0000000000049947 */ /* 0x000fea0003800000 */
[----:B------:R-:W-:Y:S01]  /*1e620*/  BPT.TRAP 0x1 ;  /* 0x000000040000795c */ /* 0x000fe20000300000 */
.L_x_306:
[----:B------:R-:W5:Y:S02]  /*1e630*/  SYNCS.PHASECHK.TRANS64.TRYWAIT P2, [UR13+0x98], R0 ;  /* 0x00009800ff0075a7 */ /* 0x000f64000804014d */
[----:B-----5:R-:W-:Y:S05]  /*1e640*/  @!P2 BRA `(.L_x_307) ;  /* 0x0000002800b4a947 */ /* 0x020fea0003800000 */
.L_x_400:
        /* <DEDUP_REMOVED lines=13> */
.L_x_310:
[----:B------:R-:W1:Y:S02]  /*1e720*/  LDC R0, c[0x0][0x800] ;  /* 0x00020000ff007b82 */ /* 0x000e640000000800 */
[----:B-1----:R1:W-:Y:S02]  /*1e730*/  SYNCS.ARRIVE.TRANS64.RED.A0TR RZ, [UR13+0x78], R0 ;  /* 0x00007800ffff79a7 */ /* 0x0023e4000830040d */
.L_x_309:
[----:B------:R-:W-:Y:S05]  /*1e740*/  BSYNC B0 ;  /* 0x0000000000007941 */ /* 0x000fea0003800000 */
.L_x_308:
[----:B------:R-:W-:Y:S05]  /*1e750*/  @!P1 BRA `(.L_x_311) ;  /* 0x0000000000049947 */ /* 0x000fea0003800000 */
[----:B------:R-:W-:Y:S01]  /*1e760*/  BPT.TRAP 0x1 ;  /* 0x000000040000795c */ /* 0x000fe20000300000 */
.L_x_311:
[----:B------:R-:W-:Y:S01]  /*1e770*/  SYNCS.ARRIVE.TRANS64.RED.A1T0 RZ, [UR29], RZ ;  /* 0x000000ffffff79a7 */ /* 0x000fe2000810041d */
[----:B------:R-:W-:Y:S01]  /*1e780*/  UIADD3 UR10, UR50, 0xc0, URZ ;  /* 0x000000c0320a7890 */ /* 0x000fe2000fffe03f */
[----:B------:R-:W-:Y:S11]  /*1e790*/  @!P1 BRA `(.L_x_312) ;  /* 0x0000000000049947 */ /* 0x000ff60003800000 */
[----:B------:R-:W-:Y:S01]  /*1e7a0*/  BPT.TRAP 0x1 ;  /* 0x000000040000795c */ /* 0x000fe20000300000 */
.L_x_312:
[----:B------:R-:W5:Y:S02]  /*1e7b0*/  SYNCS.PHASECHK.TRANS64.TRYWAIT P2, [UR13+0x80], R2 ;  /* 0x00008002ff0075a7 */ /* 0x000f64000804014d */
[----:B-----5:R-:W-:Y:S05]  /*1e7c0*/  @!P2 BRA `(.L_x_313) ;  /* 0x00000028006ca947 */ /* 0x020fea0003800000 */
.L_x_401:
        /* <DEDUP_REMOVED lines=13> */
.L_x_316:
[----:B------:R-:W1:Y:S02]  /*1e8a0*/  LDC R0, c[0x0][0x800] ;  /* 0x00020000ff007b82 */ /* 0x000e640000000800 */
[----:B-1----:R1:W-:Y:S02]  /*1e8b0*/  SYNCS.ARRIVE.TRANS64.RED.A0TR RZ, [UR13+0x60], R0 ;  /* 0x00006000ffff79a7 */ /* 0x0023e4000830040d */
.L_x_315:
[----:B------:R-:W-:Y:S05]  /*1e8c0*/  BSYNC B0 ;  /* 0x0000000000007941 */ /* 0x000fea0003800000 */
.L_x_314:
[----:B------:R-:W-:Y:S05]  /*1e8d0*/  @!P1 BRA `(.L_x_317) ;  /* 0x0000000000049947 */ /* 0x000fea0003800000 */
[----:B------:R-:W-:Y:S01]  /*1e8e0*/  BPT.TRAP 0x1 ;  /* 0x000000040000795c */ /* 0x000fe20000300000 */
.L_x_317:
[----:B------:R-:W-:Y:S01]  /*1e8f0*/  SYNCS.ARRIVE.TRANS64.RED.A1T0 RZ, [UR31], RZ ;  /* 0x000000ffffff79a7 */ /* 0x000fe2000810041f */
[----:B------:R-:W-:Y:S05]  /*1e900*/  @!P1 BRA `(.L_x_318) ;  /* 0x0000000000049947 */ /* 0x000fea0003800000 */
[----:B------:R-:W-:Y:S01]  /*1e910*/  BPT.TRAP 0x1 ;  /* 0x000000040000795c */ /* 0x000fe20000300000 */
.L_x_318:
[----:B------:R-:W5:Y:S02]  /*1e920*/  SYNCS.PHASECHK.TRANS64.TRYWAIT P2, [UR13+0x88], R2 ;  /* 0x00008802ff0075a7 */ /* 0x000f64000804014d */
[----:B-----5:R-:W-:Y:S05]  /*1e930*/  @!P2 BRA `(.L_x_319) ;  /* 0x000000280028a947 */ /* 0x020fea0003800000 */
.L_x_402:
        /* <DEDUP_REMOVED lines=13> */
.L_x_322:
[----:B------:R-:W1:Y:S02]  /*1ea10*/  LDC R0, c[0x0][0x800] ;  /* 0x00020000ff007b82 */ /* 0x000e640000000800 */
[----:B-1----:R1:W-:Y:S02]  /*1ea20*/  SYNCS.ARRIVE.TRANS64.RED.A0TR RZ, [UR13+0x68], R0 ;  /* 0x00006800ffff79a7 */ /* 0x0023e4000830040d */
.L_x_321:
[----:B------:R-:W-:Y:S05]  /*1ea30*/  BSYNC B0 ;  /* 0x0000000000007941 */ /* 0x000fea0003800000 */
.L_x_320:
[----:B------:R-:W-:Y:S05]  /*1ea40*/  @!P1 BRA `(.L_x_323) ;  /* 0x0000000000049947 */ /* 0x000fea0003800000 */
[----:B------:R-:W-:Y:S01]  /*1ea50*/  BPT.TRAP 0x1 ;  /* 0x000000040000795c */ /* 0x000fe20000300000 */
.L_x_323:
[----:B------:R-:W-:Y:S01]  /*1ea60*/  SYNCS.ARRIVE.TRANS64.RED.A1T0 RZ, [UR30], RZ ;  /* 0x000000ffffff79a7 */ /* 0x000fe2000810041e */
[----:B------:R-:W-:Y:S01]  /*1ea70*/  UIADD3 UR10, UR50, 0xe0, URZ ;  /* 0x000000e0320a7890 */ /* 0x000fe2000fffe03f */
[----:B------:R-:W-:Y:S11]  /*1ea80*/  @!P1 BRA `(.L_x_324) ;  /* 0x0000000000049947 */ /* 0x000ff60003800000 */
[----:B------:R-:W-:Y:S01]  /*1ea90*/  BPT.TRAP 0x1 ;  /* 0x000000040000795c */ /* 0x000fe20000300000 */
.L_x_324:
[----:B------:R-:W5:Y:S02]  /*1eaa0*/  SYNCS.PHASECHK.TRANS64.TRYWAIT P2, [UR13+0x90], R2 ;  /* 0x00009002ff0075a7 */ /* 0x000f64000804014d */
[----:B-----5:R-:W-:Y:S05]  /*1eab0*/  @!P2 BRA `(.L_x_325) ;  /* 0x0000002400e0a947 */ /* 0x020fea0003800000 */
.L_x_403:
        /* <DEDUP_REMOVED lines=13> */
.L_x_328:
[----:B------:R-:W1:Y:S02]  /*1eb90*/  LDC R0, c[0x0][0x800] ;  /* 0x00020000ff007b82 */ /* 0x000e640000000800 */
[----:B-1----:R1:W-:Y:S02]  /*1eba0*/  SYNCS.ARRIVE.TRANS64.RED.A0TR RZ, [UR13+0x70], R0 ;  /* 0x00007000ffff79a7 */ /* 0x0023e4000830040d */
.L_x_327:
[----:B------:R-:W-:Y:S05]  /*1ebb0*/  BSYNC B0 ;  /* 0x0000000000007941 */ /* 0x000fea0003800000 */
.L_x_326:
[----:B------:R-:W-:Y:S05]  /*1ebc0*/  @!P1 BRA `(.L_x_329) ;  /* 0x0000000000049947 */ /* 0x000fea0003800000 */
[----:B------:R-:W-:Y:S01]  /*1ebd0*/  BPT.TRAP 0x1 ;  /* 0x000000040000795c */ /* 0x000fe20000300000 */
.L_x_329:
[----:B------:R-:W-:Y:S01]  /*1ebe0*/  SYNCS.ARRIVE.TRANS64.RED.A1T0 RZ, [UR23], RZ ;  /* 0x000000ffffff79a7 */ /* 0x000fe20008100417 */
[----:B------:R-:W-:Y:S05]  /*1ebf0*/  @!P1 BRA `(.L_x_330) ;  /* 0x0000000000049947 */ /* 0x000fea0003800000 */
[----:B------:R-:W-:Y:S01]  /*1ec00*/  BPT.TRAP 0x1 ;  /* 0x000000040000795c */ /* 0x000fe20000300000 */
.L_x_330:
[----:B------:R-:W5:Y:S02]  /*1ec10*/  SYNCS.PHASECHK.TRANS64.TRYWAIT P2, [UR13+0x98], R2 ;  /* 0x00009802ff0075a7 */ /* 0x000f64000804014d */
[----:B-----5:R-:W-:Y:S05]  /*1ec20*/  @!P2 BRA `(.L_x_331) ;  /* 0x00000024009ca947 */ /* 0x020fea0003800000 */
.L_x_404:
        /* <DEDUP_REMOVED lines=13> */
.L_x_334:
[----:B------:R-:W1:Y:S02]  /*1ed00*/  LDC R0, c[0x0][0x800] ;  /* 0x00020000ff007b82 */ /* 0x000e640000000800 */
[----:B-1----:R1:W-:Y:S02]  /*1ed10*/  SYNCS.ARRIVE.TRANS64.RED.A0TR RZ, [UR13+0x78], R0 ;  /* 0x00007800ffff79a7 */ /* 0x0023e4000830040d */
.L_x_333:
[----:B------:R-:W-:Y:S05]  /*1ed20*/  BSYNC B0 ;  /* 0x0000000000007941 */ /* 0x000fea0003800000 */
.L_x_332:
[----:B------:R-:W-:Y:S05]  /*1ed30*/  @!P1 BRA `(.L_x_335) ;  /* 0x0000000000049947 */ /* 0x000fea0003800000 */
[----:B------:R-:W-:Y:S01]  /*1ed40*/  BPT.TRAP 0x1 ;  /* 0x000000040000795c */ /* 0x000fe20000300000 */
.L_x_335:
[----:B------:R-:W5:Y:S01]  /*1ed50*/  LDL.LU R17, [R1+0x4ac] ;  /* 0x0004ac0001117983 */ /* 0x000f620000300800 */
[----:B------:R-:W-:Y:S03]  /*1ed60*/  SYNCS.ARRIVE.TRANS64.RED.A1T0 RZ, [UR29], RZ ;  /* 0x000000ffffff79a7 */ /* 0x000fe6000810041d */
[----:B------:R-:W2:Y:S01]  /*1ed70*/  LDL.LU R15, [R1+0x4a8] ;  /* 0x0004a800010f7983 */ /* 0x000ea20000300800 */
[----:B-1----:R-:W-:Y:S02]  /*1ed80*/  PRMT R0, RZ, 0x7610, R0 ;  /* 0x00007610ff007816 */ /* 0x002fe40000000000 */
[----:B------:R-:W-:Y:S02]  /*1ed90*/  MOV R2, 0xffffffff ;  /* 0xffffffff00027802 */ /* 0x000fe40000000f00 */
[----:B---34-:R-:W-:Y:S02]  /*1eda0*/  MOV R3, 0xffffffff ;  /* 0xffffffff00037802 */ /* 0x018fe40000000f00 */
[----:B------:R-:W-:-:S02]  /*1edb0*/  MOV R10, 0xffffffff ;  /* 0xffffffff000a7802 */ /* 0x000fc40000000f00 */
[----:B--2---:R-:W-:-:S04]  /*1edc0*/  IADD3 R15, P0, R15, UR54, RZ ;  /* 0x000000360f0f7c10 */ /* 0x004fc8000ff1e0ff */
[----:B-----5:R-:W-:Y:S01]  /*1edd0*/  IADD3.X R17, R17, UR39, RZ, P0, !PT ;  /* 0x0000002711117c10 */ /* 0x020fe200087fe4ff */
[----:B------:R1:W-:Y:S01]  /*1ede0*/  STL [R1+0x4a8], R15 ;  /* 0x0004a80f01007387 */ /* 0x0003e20000100800 */
[----:B------:R-:W-:-:S03]  /*1edf0*/  ISETP.GE.U32.AND P0, PT, R15, UR4, PT ;  /* 0x000000040f007c0c */ /* 0x000fc6000bf06070 */
[----:B------:R1:W-:Y:S01]  /*1ee00*/  STL [R1+0x4ac], R17 ;  /* 0x0004ac1101007387 */ /* 0x0003e20000100800 */
[----:B------:R-:W-:-:S13]  /*1ee10*/  ISETP.GE.U32.AND.EX P0, PT, R17, UR5, PT, P0 ;  /* 0x0000000511007c0c */ /* 0x000fda000bf06100 */
[----:B-1----:R-:W-:Y:S05]  /*1ee20*/  @P0 BRA `(.L_x_336) ;  /* 0x0000000400580947 */ /* 0x002fea0003800000 */
[----:B------:R-:W1:Y:S01]  /*1ee30*/  S2R R0, SR_CTAID.X ;  /* 0x0000000000007919 */ /* 0x000e620000002500 */
[----:B------:R-:W2:Y:S01]  /*1ee40*/  LDC R8, c[0x0][0x904] ;  /* 0x00024100ff087b82 */ /* 0x000ea20000000800 */
[----:B------:R-:W-:Y:S01]  /*1ee50*/  ULDC UR8, c[0x0][0x150] ;  /* 0x0000540000087ab9 */ /* 0x000fe20000000800 */
[----:B------:R-:W3:Y:S06]  /*1ee60*/  S2R R2, SR_CTAID.Y ;  /* 0x0000000000027919 */ /* 0x000eec0000002600 */
[----:B------:R-:W4:Y:S08]  /*1ee70*/  LDC R5, c[0x0][0x144] ;  /* 0x00005100ff057b82 */ /* 0x000f300000000800 */
[----:B------:R-:W5:Y:S08]  /*1ee80*/  LDC R9, c[0x0][0x148] ;  /* 0x00005200ff097b82 */ /* 0x000f700000000800 */
[----:B------:R-:W4:Y:S01]  /*1ee90*/  LDC.64 R10, c[0x0][0x8d0] ;  /* 0x00023400ff0a7b82 */ /* 0x000f220000000a00 */
[----:B--2---:R-:W-:-:S02]  /*1eea0*/  ISETP.NE.AND P2, PT, R8, 0x1, PT ;  /* 0x000000010800780c */ /* 0x004fc40003f45270 */
[----:B-1----:R-:W-:-:S05]  /*1eeb0*/  I2FP.F32.U32 R3, R0 ;  /* 0x0000000000037245 */ /* 0x002fca0000201000 */
[----:B------:R-:W1:Y:S01]  /*1eec0*/  LDC R12, c[0x0][0x8d8] ;  /* 0x00023600ff0c7b82 */ /* 0x000e620000000800 */
[----:B---3--:R-:W-:Y:S01]  /*1eed0*/  I2FP.F32.U32 R4, R2 ;  /* 0x0000000200047245 */ /* 0x008fe20000201000 */
[----:B------:R-:W-:Y:S01]  /*1eee0*/  FMUL R3, R3, UR8 ;  /* 0x0000000803037c20 */ /* 0x000fe20008400000 */
[----:B------:R-:W-:-:S03]  /*1eef0*/  ULDC UR8, c[0x0][0x154] ;  /* 0x0000550000087ab9 */ /* 0x000fc60000000800 */
[----:B------:R-:W-:Y:S02]  /*1ef00*/  FMUL R13, R4, UR8 ;  /* 0x00000008040d7c20 */ /* 0x000fe40008400000 */
[----:B------:R-:W2:Y:S01]  /*1ef10*/  F2I.U32.TRUNC.NTZ R3, R3 ;  /* 0x0000000300037305 */ /* 0x000ea2000020f000 */
[----:B----4-:R-:W-:-:S07]  /*1ef20*/  ISETP.NE.U32.AND P0, PT, R10, RZ, PT ;  /* 0x000000ff0a00720c */ /* 0x010fce0003f05070 */
[----:B------:R-:W3:Y:S01]  /*1ef30*/  F2I.U32.TRUNC.NTZ R13, R13 ;  /* 0x0000000d000d7305 */ /* 0x000ee2000020f000 */
[----:B------:R-:W-:Y:S02]  /*1ef40*/  ISETP.NE.AND.EX P0, PT, R11, RZ, PT, P0 ;  /* 0x000000ff0b00720c */ /* 0x000fe40003f05300 */
[----:B--2---:R-:W-:Y:S02]  /*1ef50*/  IADD3 R4, -R3, RZ, RZ ;  /* 0x000000ff03047210 */ /* 0x004fe40007ffe1ff */
[----:B------:R-:W-:-:S03]  /*1ef60*/  MOV R3, R17 ;  /* 0x0000001100037202 */ /* 0x000fc60000000f00 */
[----:B------:R-:W-:Y:S01]  /*1ef70*/  IMAD R0, R5, R4, R0 ;  /* 0x0000000405007224 */ /* 0x000fe200078e0200 */
[----:B---3--:R-:W-:-:S05]  /*1ef80*/  IADD3 R4, -R13, RZ, RZ ;  /* 0x000000ff0d047210 */ /* 0x008fca0007ffe1ff */
[----:B-----5:R-:W-:Y:S01]  /*1ef90*/  @P2 IMAD R0, R9, R4, R2 ;  /* 0x0000000409002224 */ /* 0x020fe200078e0202 */
[----:B------:R-:W-:Y:S01]  /*1efa0*/  MOV R2, R15 ;  /* 0x0000000f00027202 */ /* 0x000fe20000000f00 */
[----:B------:R-:W2:Y:S01]  /*1efb0*/  LDC.64 R8, c[0x0][0x8c8] ;  /* 0x00023200ff087b82 */ /* 0x000ea20000000a00 */
[----:B------:R-:W-:Y:S05]  /*1efc0*/  @!P0 BRA `(.L_x_337) ;  /* 0x0000000000288947 */ /* 0x000fea0003800000 */
[----:B------:R-:W3:Y:S02]  /*1efd0*/  LDC R2, c[0x0][0x8dc] ;  /* 0x00023700ff027b82 */ /* 0x000ee40000000800 */
[----:B---3--:R-:W-:-:S04]  /*1efe0*/  IADD3 R3, P0, R15, R2, RZ ;  /* 0x000000020f037210 */ /* 0x008fc80007f1e0ff */
[----:B------:R-:W-:-:S05]  /*1eff0*/  IADD3.X R13, RZ, R17, RZ, P0, !PT ;  /* 0x00000011ff0d7210 */ /* 0x000fca00007fe4ff */
[----:B------:R-:W-:-:S04]  /*1f000*/  IMAD.WIDE.U32 R4, R13, R10, RZ ;  /* 0x0000000a0d047225 */ /* 0x000fc800078e00ff */
[----:B------:R-:W-:-:S04]  /*1f010*/  IMAD.WIDE.U32 R4, P0, R3, R11, R4 ;  /* 0x0000000b03047225 */ /* 0x000fc80007800004 */
[----:B------:R-:W-:Y:S01]  /*1f020*/  IMAD.WIDE.U32 R2, R3, R10, RZ ;  /* 0x0000000a03027225 */ /* 0x000fe200078e00ff */
[----:B------:R-:W-:-:S04]  /*1f030*/  MOV R2, R5 ;  /* 0x0000000500027202 */ /* 0x000fc80000000f00 */
[----:B------:R-:W-:Y:S02]  /*1f040*/  IADD3 RZ, P1, R3, R4, RZ ;  /* 0x0000000403ff7210 */ /* 0x000fe40007f3e0ff */
[----:B------:R-:W-:-:S03]  /*1f050*/  IADD3.X R3, RZ, RZ, RZ, P0, !PT ;  /* 0x000000ffff037210 */ /* 0x000fc600007fe4ff */
[----:B------:R-:W-:-:S08]  /*1f060*/  IMAD.WIDE.U32.X R2, R13, R11, R2, P1 ;  /* 0x0000000b0d027225 */ /* 0x000fd000008e0402 */
.L_x_337:
[-CC-:B-1----:R-:W-:Y:S01]  /*1f070*/  SHF.R.U64 R10, R2, R12.reuse, R3.reuse ;  /* 0x0000000c020a7219 */ /* 0x182fe20000001203 */
[----:B------:R-:W1:Y:S01]  /*1f080*/  LDC R4, c[0x0][0x8c0] ;  /* 0x00023000ff047b82 */ /* 0x000e620000000800 */
[----:B------:R-:W-:Y:S02]  /*1f090*/  SHF.R.U32.HI R12, RZ, R12, R3 ;  /* 0x0000000cff0c7219 */ /* 0x000fe40000011603 */
[----:B------:R-:W-:-:S04]  /*1f0a0*/  IADD3 R5, P0, RZ, -R10, RZ ;  /* 0x8000000aff057210 */ /* 0x000fc80007f1e0ff */
[----:B------:R-:W-:Y:S01]  /*1f0b0*/  IADD3.X R3, RZ, ~R12, RZ, P0, !PT ;  /* 0x8000000cff037210 */ /* 0x000fe200007fe4ff */
[----:B------:R-:W3:Y:S04]  /*1f0c0*/  LDC R13, c[0x0][0x8b0] ;  /* 0x00022c00ff0d7b82 */ /* 0x000ee80000000800 */
[----:B--2---:R-:W-:Y:S01]  /*1f0d0*/  IMAD R2, R3, R8, RZ ;  /* 0x0000000803027224 */ /* 0x004fe200078e02ff */
[----:B------:R-:W-:-:S03]  /*1f0e0*/  MOV R3, R17 ;  /* 0x0000001100037202 */ /* 0x000fc60000000f00 */
[----:B------:R-:W-:Y:S01]  /*1f0f0*/  IMAD R11, R5, R9, R2 ;  /* 0x00000009050b7224 */ /* 0x000fe200078e0202 */
[----:B------:R-:W-:-:S05]  /*1f100*/  MOV R2, R15 ;  /* 0x0000000f00027202 */ /* 0x000fca0000000f00 */
[----:B------:R-:W-:Y:S02]  /*1f110*/  IMAD.WIDE.U32 R2, R5, R8, R2 ;  /* 0x0000000805027225 */ /* 0x000fe400078e0002 */
[----:B------:R-:W2:Y:S03]  /*1f120*/  LDC.64 R8, c[0x0][0x8e8] ;  /* 0x00023a00ff087b82 */ /* 0x000ea60000000a00 */
[----:B------:R-:W-:-:S04]  /*1f130*/  IADD3 R3, R3, R11, RZ ;  /* 0x0000000b03037210 */ /* 0x000fc80007ffe0ff */
[-CC-:B-1----:R-:W-:Y:S01]  /*1f140*/  SHF.R.U64 R11, R2, R4.reuse, R3.reuse ;  /* 0x00000004020b7219 */ /* 0x182fe20000001203 */
[----:B------:R-:W1:Y:S01]  /*1f150*/  LDC R5, c[0x0][0x900] ;  /* 0x00024000ff057b82 */ /* 0x000e620000000800 */
[----:B------:R-:W-:-:S04]  /*1f160*/  SHF.R.U32.HI R2, RZ, R4, R3 ;  /* 0x00000004ff027219 */ /* 0x000fc80000011603 */
[-CC-:B---3--:R-:W-:Y:S02]  /*1f170*/  SHF.R.U64 R12, R11, R13.reuse, R2.reuse ;  /* 0x0000000d0b0c7219 */ /* 0x188fe40000001202 */
[----:B------:R-:W-:Y:S02]  /*1f180*/  SHF.R.U32.HI R2, RZ, R13, R2 ;  /* 0x0000000dff027219 */ /* 0x000fe40000011602 */
[----:B--2---:R-:W-:-:S04]  /*1f190*/  ISETP.NE.U32.AND P0, PT, R8, RZ, PT ;  /* 0x000000ff0800720c */ /* 0x004fc80003f05070 */
[----:B------:R-:W-:Y:S02]  /*1f1a0*/  ISETP.NE.AND.EX P0, PT, R9, RZ, PT, P0 ;  /* 0x000000ff0900720c */ /* 0x000fe40003f05300 */
[-CC-:B-1----:R-:W-:Y:S02]  /*1f1b0*/  SHF.R.U64 R13, R12, R5.reuse, R2.reuse ;  /* 0x000000050c0d7219 */ /* 0x182fe40000001202 */
[----:B------:R-:W-:Y:S02]  /*1f1c0*/  SHF.R.U32.HI R5, RZ, R5, R2 ;  /* 0x00000005ff057219 */ /* 0x000fe40000011602 */
[----:B------:R-:W-:Y:S02]  /*1f1d0*/  MOV R2, R13 ;  /* 0x0000000d00027202 */ /* 0x000fe40000000f00 */
[----:B------:R-:W-:-:S05]  /*1f1e0*/  MOV R3, R5 ;  /* 0x0000000500037202 */ /* 0x000fca0000000f00 */
[----:B------:R-:W-:Y:S05]  /*1f1f0*/  @!P0 BRA `(.L_x_338) ;  /* 0x0000000000288947 */ /* 0x000fea0003800000 */
[----:B------:R-:W1:Y:S02]  /*1f200*/  LDC R2, c[0x0][0x8f4] ;  /* 0x00023d00ff027b82 */ /* 0x000e640000000800 */
[----:B-1----:R-:W-:-:S04]  /*1f210*/  IADD3 R3, P0, R13, R2, RZ ;  /* 0x000000020d037210 */ /* 0x002fc80007f1e0ff */
        /* <DEDUP_REMOVED lines=8> */
.L_x_338:
[----:B------:R-:W1:Y:S01]  /*1f2a0*/  LDC R4, c[0x0][0x8f0] ;  /* 0x00023c00ff047b82 */ /* 0x000e620000000800 */
[----:B------:R-:W-:Y:S02]  /*1f2b0*/  LOP3.LUT R12, R12, R14, RZ, 0xc0, !PT ;  /* 0x0000000e0c0c7212 */ /* 0x000fe400078ec0ff */
[----:B------:R-:W-:-:S05]  /*1f2c0*/  LOP3.LUT R11, R11, R16, RZ, 0xc0, !PT ;  /* 0x000000100b0b7212 */ /* 0x000fca00078ec0ff */
[----:B------:R-:W2:Y:S08]  /*1f2d0*/  LDC R8, c[0x0][0x8e0] ;  /* 0x00023800ff087b82 */ /* 0x000eb00000000800 */
[----:B------:R-:W3:Y:S01]  /*1f2e0*/  LDC R9, c[0x0][0x8b8] ;  /* 0x00022e00ff097b82 */ /* 0x000ee20000000800 */
[----:B-1----:R-:W-:-:S07]  /*1f2f0*/  SHF.R.U64 R3, R2, R4, R3 ;  /* 0x0000000402037219 */ /* 0x002fce0000001203 */
[----:B------:R-:W1:Y:S01]  /*1f300*/  LDC R2, c[0x0][0x8a8] ;  /* 0x00022a00ff027b82 */ /* 0x000e620000000800 */
[C---:B------:R-:W-:Y:S01]  /*1f310*/  IADD3 R4, -R3.reuse, RZ, RZ ;  /* 0x000000ff03047210 */ /* 0x040fe20007ffe1ff */
[----:B------:R-:W-:-:S04]  /*1f320*/  IMAD R5, R3, UR21, R12 ;  /* 0x0000001503057c24 */ /* 0x000fc8000f8e020c */
[----:B--2---:R-:W-:Y:S02]  /*1f330*/  IMAD R13, R4, R8, R13 ;  /* 0x00000008040d7224 */ /* 0x004fe400078e020d */
[----:B---3--:R-:W-:Y:S02]  /*1f340*/  IMAD R0, R5, R9, R0 ;  /* 0x0000000905007224 */ /* 0x008fe400078e0200 */
[----:B-1----:R-:W-:-:S05]  /*1f350*/  IMAD R13, R13, R2, R11 ;  /* 0x000000020d0d7224 */ /* 0x002fca00078e020b */
[----:B------:R-:W-:Y:S02]  /*1f360*/  SEL R3, R13, R0, !P2 ;  /* 0x000000000d037207 */ /* 0x000fe40005000000 */
[----:B------:R-:W-:Y:S02]  /*1f370*/  SEL R2, R0, R13, !P2 ;  /* 0x0000000d00027207 */ /* 0x000fe40005000000 */
[----:B------:R-:W-:-:S07]  /*1f380*/  MOV R0, 0x1 ;  /* 0x0000000100007802 */ /* 0x000fce0000000f00 */
.L_x_336:
[----:B------:R-:W-:-:S13]  /*1f390*/  LOP3.LUT P0, RZ, R0, 0xff, RZ, 0xc0, !PT ;  /* 0x000000ff00ff7812 */ /* 0x000fda000780c0ff */
[----:B------:R-:W-:Y:S05]  /*1f3a0*/  @P0 BRA `(.L_x_339) ;  /* 0xffffffdc00e40947 */ /* 0x000fea000383ffff */
.L_x_235:
[----:B------:R-:W-:Y:S01]  /*1f3b0*/  ELECT P0, URZ, PT ;  /* 0x00000000003f782f */ /* 0x000fe20003800000 */
[----:B------:R-:W-:-:S12]  /*1f3c0*/  BSSY B0, `(.L_x_340) ;  /* 0x000001e000007945 */ /* 0x000fd80003800000 */
[----:B------:R-:W-:Y:S05]  /*1f3d0*/  @!P0 BRA `(.L_x_341) ;  /* 0x0000000000708947 */ /* 0x000fea0003800000 */
[----:B------:R-:W-:-:S06]  /*1f3e0*/  ULOP3.LUT UR4, UR45, 0x2, URZ, 0xfc, !UPT ;  /* 0x000000022d047892 */ /* 0x000fcc000f8efc3f */
[----:B------:R-:W-:-:S04]  /*1f3f0*/  MOV R0, UR4 ;  /* 0x0000000400007c02 */ /* 0x000fc80008000f00 */
[----:B------:R-:W-:-:S13]  /*1f400*/  ISETP.NE.AND P0, PT, R0, 0x3, PT ;  /* 0x000000030000780c */ /* 0x000fda0003f05270 */
[----:B------:R-:W-:Y:S05]  /*1f410*/  @!P0 BRA `(.L_x_342) ;  /* 0x0000000000048947 */ /* 0x000fea0003800000 */
[----:B------:R-:W-:Y:S01]  /*1f420*/  BPT.TRAP 0x1 ;  /* 0x000000040000795c */ /* 0x000fe20000300000 */
.L_x_342:
[----:B------:R-:W-:Y:S02]  /*1f430*/  MOV R0, 0x400 ;  /* 0x0000040000007802 */ /* 0x000fe40000000f00 */
[----:B------:R-:W-:Y:S02]  /*1f440*/  MOV R3, UR37 ;  /* 0x0000002500037c02 */ /* 0x000fe40008000f00 */
[----:B------:R-:W-:Y:S02]  /*1f450*/  MOV R2, 0x1 ;  /* 0x0000000100027802 */ /* 0x000fe40000000f00 */
[----:B------:R-:W-:Y:S02]  /*1f460*/  LEA R0, R3, R0, 0x18 ;  /* 0x0000000003007211 */ /* 0x000fe400078ec0ff */
[----:B------:R-:W-:-:S04]  /*1f470*/  SHF.L.U32 R3, R2, 0x1f, RZ ;  /* 0x0000001f02037819 */ /* 0x000fc800000006ff */
[----:B------:R-:W3:Y:S02]  /*1f480*/  SYNCS.PHASECHK.TRANS64.TRYWAIT P1, [R0+URZ+0x80], R3 ;  /* 0x00008003000075a7 */ /* 0x000ee4000802017f */
[----:B---3--:R-:W-:Y:S05]  /*1f490*/  @!P1 BRA `(.L_x_343) ;  /* 0x0000001c00989947 */ /* 0x008fea0003800000 */
.L_x_405:
[----:B------:R-:W-:Y:S05]  /*1f4a0*/  @!P0 BRA `(.L_x_344) ;  /* 0x0000000000048947 */ /* 0x000fea0003800000 */
[----:B------:R-:W-:Y:S01]  /*1f4b0*/  BPT.TRAP 0x1 ;  /* 0x000000040000795c */ /* 0x000fe20000300000 */
.L_x_344:
[----:B------:R-:W4:Y:S02]  /*1f4c0*/  SYNCS.PHASECHK.TRANS64.TRYWAIT P1, [R0+URZ+0x88], R3 ;  /* 0x00008803000075a7 */ /* 0x000f24000802017f */
[----:B----4-:R-:W-:Y:S05]  /*1f4d0*/  @!P1 BRA `(.L_x_345) ;  /* 0x0000001c009c9947 */ /* 0x010fea0003800000 */
.L_x_406:
[----:B------:R-:W-:Y:S05]  /*1f4e0*/  @!P0 BRA `(.L_x_346) ;  /* 0x0000000000048947 */ /* 0x000fea0003800000 */
[----:B------:R-:W-:Y:S01]  /*1f4f0*/  BPT.TRAP 0x1 ;  /* 0x000000040000795c */ /* 0x000fe20000300000 */
.L_x_346:
[----:B------:R-:W1:Y:S02]  /*1f500*/  SYNCS.PHASECHK.TRANS64.TRYWAIT P1, [R0+URZ+0x90], R3 ;  /* 0x00009003000075a7 */ /* 0x000e64000802017f */
[----:B-1----:R-:W-:Y:S05]  /*1f510*/  @!P1 BRA `(.L_x_347) ;  /* 0x0000001c00a09947 */ /* 0x002fea0003800000 */
.L_x_407:
[----:B------:R-:W-:Y:S05]  /*1f520*/  @!P0 BRA `(.L_x_348) ;  /* 0x0000000000048947 */ /* 0x000fea0003800000 */
[----:B------:R-:W-:Y:S01]  /*1f530*/  BPT.TRAP 0x1 ;  /* 0x000000040000795c */ /* 0x000fe20000300000 */
.L_x_348:
[----:B---34-:R-:W-:-:S04]  /*1f540*/  MOV R3, 0x1 ;  /* 0x0000000100037802 */ /* 0x018fc80000000f00 */
[----:B------:R-:W-:-:S07]  /*1f550*/  SHF.L.U32 R3, R3, 0x1f, RZ ;  /* 0x0000001f03037819 */ /* 0x000fce00000006ff */
.L_x_349:
[----:B-1----:R1:W3:Y:S02]  /*1f560*/  SYNCS.PHASECHK.TRANS64.TRYWAIT P0, [R0+URZ+0x98], R3 ;  /* 0x00009803000075a7 */ /* 0x0022e4000800017f */
[----:B---3--:R-:W-:Y:S05]  /*1f570*/  @!P0 NANOSLEEP.SYNCS 0x989680 ;  /* 0x009896800000895d */ /* 0x008fea0003900000 */
[----:B------:R-:W3:Y:S02]  /*1f580*/  @!P0 SYNCS.PHASECHK.TRANS64 P0, [R0+URZ+0x98], R3 ;  /* 0x00009803000085a7 */ /* 0x000ee4000800007f */
[----:B---3--:R-:W-:Y:S05]  /*1f590*/  @!P0 BRA `(.L_x_349) ;  /* 0xfffffffc00f08947 */ /* 0x008fea000383ffff */
.L_x_341:
[----:B------:R-:W-:Y:S05]  /*1f5a0*/  BSYNC B0 ;  /* 0x0000000000007941 */ /* 0x000fea0003800000 */
.L_x_340:
[----:B------:R-:W-:Y:S05]  /*1f5b0*/  EXIT ;  /* 0x000000000000794d */ /* 0x000fea0003800000 */
.L_x_230:
[----:B------:R-:W-:Y:S02]  /*1f5c0*/  LOP3.LUT P0, RZ, R9, 0xff, RZ, 0xc0, !PT ;  /* 0x000000ff09ff7812 */ /* 0x000fe4000780c0ff */
[----:B------:R-:W-:Y:S02]  /*1f5d0*/  MOV R0, 0x1 ;  /* 0x0000000100007802 */ /* 0x000fe40000000f00 */
[----:B------:R-:W-:-:S09]  /*1f5e0*/  MOV R7, RZ ;  /* 0x000000ff00077202 */ /* 0x000fd20000000f00 */
[----:B------:R-:W-:Y:S05]  /*1f5f0*/  @!P0 BRA `(.L_x_350) ;  /* 0x0000000c002c8947 */ /* 0x000fea0003800000 */
[----:B------:R-:W1:Y:S01]  /*1f600*/  LDC R0, c[0x0][0x28c] ;  /* 0x0000a300ff007b82 */ /* 0x000e620000000800 */
[----:B------:R-:W2:Y:S01]  /*1f610*/  S2R R4, SR_TID.X ;  /* 0x0000000000047919 */ /* 0x000ea20000002100 */
[----:B------:R-:W-:Y:S01]  /*1f620*/  ULDC UR5, c[0x0][0x900] ;  /* 0x0002400000057ab9 */ /* 0x000fe20000000800 */
[----:B------:R-:W-:Y:S01]  /*1f630*/  UMOV UR6, 0xffffffff ;  /* 0xffffffff00067882 */ /* 0x000fe20000000000 */
[----:B------:R-:W-:Y:S01]  /*1f640*/  BSSY B0, `(.L_x_350) ;  /* 0x00000c6000007945 */ /* 0x000fe20003800000 */
[----:B------:R-:W-:Y:S01]  /*1f650*/  USHF.L.U32 UR6, UR6, UR5, URZ ;  /* 0x0000000506067299 */ /* 0x000fe2000800063f */
[----:B------:R-:W-:Y:S01]  /*1f660*/  MOV R9, 0x1 ;  /* 0x0000000100097802 */ /* 0x000fe20000000f00 */
[----:B------:R-:W-:Y:S01]  /*1f670*/  ULDC UR4, c[0x0][0x8a8] ;  /* 0x00022a0000047ab9 */ /* 0x000fe20000000800 */
[----:B------:R-:W-:Y:S01]  /*1f680*/  MOV R7, RZ ;  /* 0x000000ff00077202 */ /* 0x000fe20000000f00 */
[----:B------:R-:W-:Y:S02]  /*1f690*/  ULOP3.LUT UR19, UR46, 0x2, URZ, 0xfc, !UPT ;  /* 0x000000022e137892 */ /* 0x000fe4000f8efc3f */
[----:B------:R-:W-:-:S02]  /*1f6a0*/  UIADD3 UR4, UR4, -0x1, URZ ;  /* 0xffffffff04047890 */ /* 0x000fc4000fffe03f */
[----:B------:R-:W-:Y:S02]  /*1f6b0*/  USHF.L.U32 UR5, UR38, UR5, URZ ;  /* 0x0000000526057299 */ /* 0x000fe4000800063f */
[----:B------:R-:W-:Y:S01]  /*1f6c0*/  ULOP3.LUT UR17, URZ, UR6, URZ, 0x33, !UPT ;  /* 0x000000063f117292 */ /* 0x000fe2000f8e333f */
[----:B------:R-:W-:Y:S01]  /*1f6d0*/  ULDC.64 UR20, c[0x0][0x198] ;  /* 0x0000660000147ab9 */ /* 0x000fe20000000a00 */
[----:B-1----:R-:W-:-:S04]  /*1f6e0*/  IADD3 R0, R0, 0x3f, RZ ;  /* 0x0000003f00007810 */ /* 0x002fc80007ffe0ff */
[----:B------:R-:W-:-:S04]  /*1f6f0*/  SHF.R.S32.HI R5, RZ, 0x1f, R0 ;  /* 0x0000001fff057819 */ /* 0x000fc80000011400 */
[----:B------:R-:W-:Y:S02]  /*1f700*/  LEA.HI R5, R5, R0, RZ, 0x6 ;  /* 0x0000000005057211 */ /* 0x000fe400078f30ff */
[C---:B--2---:R-:W-:Y:S02]  /*1f710*/  LOP3.LUT P2, RZ, R4.reuse, 0x7f, RZ, 0xc0, !PT ;  /* 0x0000007f04ff7812 */ /* 0x044fe4000784c0ff */
[----:B------:R-:W-:Y:S02]  /*1f720*/  LOP3.LUT P1, RZ, R4, 0x1f, RZ, 0xc0, !PT ;  /* 0x0000001f04ff7812 */ /* 0x000fe4000782c0ff */
[----:B------:R-:W-:Y:S02]  /*1f730*/  SHF.R.S32.HI R6, RZ, 0x6, R5 ;  /* 0x00000006ff067819 */ /* 0x000fe40000011405 */
[----:B------:R-:W-:Y:S02]  /*1f740*/  PLOP3.LUT P1, PT, P1, P2, PT, 0x8a, 0x0 ;  /* 0x000000000000781c */ /* 0x000fe40000f25172 */
[----:B------:R-:W-:-:S02]  /*1f750*/  MOV R0, 0x1 ;  /* 0x0000000100007802 */ /* 0x000fc40000000f00 */
[----:B------:R-:W-:-:S09]  /*1f760*/  IADD3 R16, R6, 0x1, RZ ;  /* 0x0000000106107810 */ /* 0x000fd20007ffe0ff */
.L_x_362:
[----:B------:R-:W-:-:S03]  /*1f770*/  UMOV UR6, 0xffffffff ;  /* 0xffffffff00067882 */ /* 0x000fc60000000000 */
[----:B------:R-:W-:Y:S05]  /*1f780*/  BRA.DIV UR6, `(.L_x_351) ;  /* 0x0000001e06187947 */ /* 0x000fea000b800000 */
[----:B------:R-:W-:-:S13]  /*1f790*/  ELECT P0, URZ, PT ;  /* 0x00000000003f782f */ /* 0x000fda0003800000 */
.L_x_410:
[----:B------:R-:W1:Y:S01]  /*1f7a0*/  LDC R4, c[0x0][0x28c] ;  /* 0x0000a300ff047b82 */ /* 0x000e620000000800 */
[----:B------:R-:W-:Y:S01]  /*1f7b0*/  BSSY B1, `(.L_x_352) ;  /* 0x0000036000017945 */ /* 0x000fe20003800000 */
[----:B-1----:R-:W-:-:S13]  /*1f7c0*/  ISETP.LT.OR P0, PT, R4, 0x1, !P0 ;  /* 0x000000010400780c */ /* 0x002fda0004701670 */
[----:B------:R-:W-:Y:S05]  /*1f7d0*/  @P0 BRA `(.L_x_353) ;  /* 0x0000000000cc0947 */ /* 0x000fea0003800000 */
[----:B------:R-:W-:Y:S02]  /*1f7e0*/  SHF.L.U32 R3, R3, 0x8, RZ ;  /* 0x0000000803037819 */ /* 0x000fe400000006ff */
[----:B------:R-:W-:Y:S02]  /*1f7f0*/  SHF.L.U32 R2, R2, 0x8, RZ ;  /* 0x0000000802027819 */ /* 0x000fe400000006ff */
[----:B------:R-:W-:Y:S02]  /*1f800*/  MOV R13, RZ ;  /* 0x000000ff000d7202 */ /* 0x000fe40000000f00 */
[----:B------:R-:W-:Y:S02]  /*1f810*/  MOV R4, R16 ;  /* 0x0000001000047202 */ /* 0x000fe40000000f00 */
[----:B------:R-:W-:Y:S02]  /*1f820*/  MOV R5, R0 ;  /* 0x0000000000057202 */ /* 0x000fe40000000f00 */
[----:B------:R-:W-:-:S07]  /*1f830*/  MOV R8, R7 ;  /* 0x0000000700087202 */ /* 0x000fce0000000f00 */
.L_x_357:
[----:B------:R-:W1:Y:S01]  /*1f840*/  S2R R12, SR_CgaCtaId ;  /* 0x00000000000c7919 */ /* 0x000e620000008800 */
[----:B--2---:R-:W-:-:S04]  /*1f850*/  MOV R11, 0x400 ;  /* 0x00000400000b7802 */ /* 0x004fc80000000f00 */
[----:B-1----:R-:W-:Y:S02]  /*1f860*/  LEA R15, R12, R11, 0x18 ;  /* 0x0000000b0c0f7211 */ /* 0x002fe400078ec0ff */
[----:B------:R-:W-:Y:S01]  /*1f870*/  SHF.L.U32 R11, R5, 0x1f, RZ ;  /* 0x0000001f050b7819 */ /* 0x000fe200000006ff */
[----:B------:R-:W1:Y:S01]  /*1f880*/  @!P2 LDC R12, c[0x0][0x500] ;  /* 0x00014000ff0cab82 */ /* 0x000e620000000800 */
[----:B------:R-:W-:-:S04]  /*1f890*/  LEA R14, R8, R15, 0x3 ;  /* 0x0000000f080e7211 */ /* 0x000fc800078e18ff */
[----:B------:R-:W2:Y:S02]  /*1f8a0*/  SYNCS.PHASECHK.TRANS64.TRYWAIT P0, [R14+URZ+0x30], R11 ;  /* 0x0000300b0e0075a7 */ /* 0x000ea4000800017f */
[----:B--2---:R-:W-:Y:S05]  /*1f8b0*/  @!P0 BRA `(.L_x_354) ;  /* 0x0000001800f08947 */ /* 0x004fea0003800000 */
.L_x_411:
[----:B------:R-:W-:Y:S01]  /*1f8c0*/  UPRMT UR6, UR19, 0x9910, URZ ;  /* 0x0000991013067896 */ /* 0x000fe2000800003f */
[----:B-1----:R1:W-:Y:S03]  /*1f8d0*/  @!P2 SYNCS.ARRIVE.TRANS64 RZ, [R14+URZ], R12 ;  /* 0x0000000c0effa9a7 */ /* 0x0023e6000800003f */
[----:B------:R-:W-:-:S06]  /*1f8e0*/  UISETP.NE.AND UP0, UPT, UR6, 0x2, UPT ;  /* 0x000000020600788c */ /* 0x000fcc000bf05270 */
[----:B------:R-:W-:-:S13]  /*1f8f0*/  PLOP3.LUT P0, PT, PT, PT, UP0, 0x80, 0x0 ;  /* 0x000000000000781c */ /* 0x000fda0003f0f008 */
[----:B-1----:R-:W-:Y:S05]  /*1f900*/  @P0 BRA `(.L_x_355) ;  /* 0x0000000000040947 */ /* 0x002fea0003800000 */
[----:B------:R-:W-:Y:S01]  /*1f910*/  BPT.TRAP 0x1 ;  /* 0x000000040000795c */ /* 0x000fe20000300000 */
.L_x_355:
[----:B------:R-:W-:Y:S05]  /*1f920*/  @P1 BRA `(.L_x_356) ;  /* 0x0000000000041947 */ /* 0x000fea0003800000 */
[----:B------:R-:W-:Y:S01]  /*1f930*/  BPT.TRAP 0x1 ;  /* 0x000000040000795c */ /* 0x000fe20000300000 */
.L_x_356:
[----:B------:R-:W-:Y:S01]  /*1f940*/  LEA R15, R8, R15, 0xe ;  /* 0x0000000f080f7211 */ /* 0x000fe200078e70ff */
[----:B------:R-:W-:Y:S01]  /*1f950*/  UIADD3 UR6, UP0, UR20, 0xf0, URZ ;  /* 0x000000f014067890 */ /* 0x000fe2000ff1e03f */
[----:B------:R-:W-:Y:S01]  /*1f960*/  R2UR UR9, R14 ;  /* 0x000000000e0972ca */ /* 0x000fe200000e0000 */
[----:B------:R-:W-:Y:S01]  /*1f970*/  UIADD3 UR22, UP1, UR20, 0x1f0, URZ ;  /* 0x000001f014167890 */ /* 0x000fe2000ff3e03f */
[----:B------:R-:W-:Y:S01]  /*1f980*/  R2UR UR8, R15 ;  /* 0x000000000f0872ca */ /* 0x000fe200000e0000 */
[----:B------:R-:W-:Y:S01]  /*1f990*/  UIADD3.X UR7, URZ, UR21, URZ, UP0, !UPT ;  /* 0x000000153f077290 */ /* 0x000fe200087fe43f */
[----:B------:R-:W-:Y:S01]  /*1f9a0*/  R2UR UR11, R2 ;  /* 0x00000000020b72ca */ /* 0x000fe200000e0000 */
[----:B------:R-:W-:Y:S01]  /*1f9b0*/  UIADD3.X UR23, URZ, UR21, URZ, UP1, !UPT ;  /* 0x000000153f177290 */ /* 0x000fe20008ffe43f */
[----:B------:R-:W-:Y:S01]  /*1f9c0*/  R2UR UR10, R13 ;  /* 0x000000000d0a72ca */ /* 0x000fe200000e0000 */
[----:B------:R-:W-:Y:S01]  /*1f9d0*/  UMOV UR14, 0x0 ;  /* 0x00000000000e7882 */ /* 0x000fe20000000000 */
[----:B------:R-:W-:Y:S01]  /*1f9e0*/  R2UR UR12, R10 ;  /* 0x000000000a0c72ca */ /* 0x000fe200000e0000 */
[----:B------:R-:W-:Y:S01]  /*1f9f0*/  UMOV UR15, 0x10000000 ;  /* 0x10000000000f7882 */ /* 0x000fe20000000000 */
[----:B------:R-:W-:-:S02]  /*1fa00*/  IADD3 R4, R4, -0x1, RZ ;  /* 0xffffffff04047810 */ /* 0x000fc40007ffe0ff */
[----:B------:R-:W-:Y:S02]  /*1fa10*/  R2UR UR18, R3 ;  /* 0x00000000031272ca */ /* 0x000fe400000e0000 */
[----:B------:R-:W-:Y:S01]  /*1fa20*/  ISETP.GT.AND P3, PT, R4, 0x1, PT ;  /* 0x000000010400780c */ /* 0x000fe20003f64270 */
[----:B------:R-:W-:Y:S01]  /*1fa30*/  UIADD3 UR13, UR8, 0x6200, URZ ;  /* 0x00006200080d7890 */ /* 0x000fe2000fffe03f */
[----:B------:R-:W-:Y:S01]  /*1fa40*/  IADD3 R8, R8, 0x1, RZ ;  /* 0x0000000108087810 */ /* 0x000fe20007ffe0ff */
[----:B------:R-:W-:Y:S01]  /*1fa50*/  UIADD3 UR16, UR8, 0x1e200, URZ ;  /* 0x0001e20008107890 */ /* 0x000fe2000fffe03f */
[----:B------:R-:W-:Y:S02]  /*1fa60*/  IADD3 R13, R13, 0x40, RZ ;  /* 0x000000400d0d7810 */ /* 0x000fe40007ffe0ff */
[----:B------:R-:W-:Y:S02]  /*1fa70*/  ISETP.NE.AND P0, PT, R8, 0x6, PT ;  /* 0x000000060800780c */ /* 0x000fe40003f05270 */
[----:B------:R-:W-:-:S02]  /*1fa80*/  UMOV UR8, UR13 ;  /* 0x0000000d00087c82 */ /* 0x000fc40008000000 */
[----:B------:R1:W-:Y:S01]  /*1fa90*/  UTMALDG.3D [UR8], [UR6], desc[UR14] ;  /* 0x00000e08060075b4 */ /* 0x0003e20008011000 */
[----:B------:R-:W-:Y:S02]  /*1faa0*/  SEL R12, RZ, 0x1, P0 ;  /* 0x00000001ff0c7807 */ /* 0x000fe40000000000 */
[----:B------:R-:W-:Y:S02]  /*1fab0*/  SEL R8, R8, RZ, P0 ;  /* 0x000000ff08087207 */ /* 0x000fe40000000000 */
[----:B------:R-:W-:Y:S01]  /*1fac0*/  LOP3.LUT R5, R5, R12, RZ, 0x3c, !PT ;  /* 0x0000000c05057212 */ /* 0x000fe200078e3cff */
[----:B-1----:R-:W-:Y:S01]  /*1fad0*/  UMOV UR8, UR16 ;  /* 0x0000001000087c82 */ /* 0x002fe20008000000 */
[----:B------:R-:W-:Y:S02]  /*1fae0*/  UMOV UR11, UR18 ;  /* 0x00000012000b7c82 */ /* 0x000fe40008000000 */
[----:B------:R1:W-:Y:S02]  /*1faf0*/  UTMALDG.3D [UR8], [UR22], desc[UR14] ;  /* 0x00000e08160075b4 */ /* 0x0003e40008011000 */
[----:B-1----:R-:W-:Y:S05]  /*1fb00*/  @P3 BRA `(.L_x_357) ;  /* 0xfffffffc004c3947 */ /* 0x002fea000383ffff */
.L_x_353:
[----:B------:R-:W-:Y:S05]  /*1fb10*/  BSYNC B1 ;  /* 0x0000000000017941 */ /* 0x000fea0003800000 */
.L_x_352:
[----:B------:R-:W3:Y:S01]  /*1fb20*/  LDL.LU R15, [R1+0x4ac] ;  /* 0x0004ac00010f7983 */ /* 0x000ee20000300800 */
[----:B------:R-:W-:Y:S01]  /*1fb30*/  LOP3.LUT P0, RZ, R9, 0xff, RZ, 0xc0, !PT ;  /* 0x000000ff09ff7812 */ /* 0x000fe2000780c0ff */
[----:B------:R-:W-:Y:S02]  /*1fb40*/  ULDC.64 UR6, c[0x0][0x8f8] ;  /* 0x00023e0000067ab9 */ /* 0x000fe40000000a00 */
[----:B--2---:R-:W2:Y:S01]  /*1fb50*/  LDL.LU R14, [R1+0x4a8] ;  /* 0x0004a800010e7983 */ /* 0x004ea20000300800 */
[C---:B------:R-:W-:Y:S01]  /*1fb60*/  IADD3 R4, R6.reuse, R7, RZ ;  /* 0x0000000706047210 */ /* 0x040fe20007ffe0ff */
[----:B------:R-:W-:Y:S01]  /*1fb70*/  BSSY B1, `(.L_x_358) ;  /* 0x0000070000017945 */ /* 0x000fe20003800000 */
[----:B------:R-:W-:Y:S02]  /*1fb80*/  ISETP.GE.U32.AND P3, PT, R6, 0x6, PT ;  /* 0x000000060600780c */ /* 0x000fe40003f66070 */
[----:B------:R-:W-:Y:S02]  /*1fb90*/  MOV R10, 0xffffffff ;  /* 0xffffffff000a7802 */ /* 0x000fe40000000f00 */
[----:B------:R-:W-:-:S03]  /*1fba0*/  PRMT R9, RZ, 0x7610, R9 ;  /* 0x00007610ff097816 */ /* 0x000fc60000000009 */
[----:B------:R-:W1:Y:S01]  /*1fbb0*/  @P0 S2R R3, SR_CgaCtaId ;  /* 0x0000000000030919 */ /* 0x000e620000008800 */
[----:B------:R-:W-:-:S04]  /*1fbc0*/  @P0 MOV R2, 0x400 ;  /* 0x0000040000020802 */ /* 0x000fc80000000f00 */
[----:B-1----:R-:W-:-:S04]  /*1fbd0*/  @P0 LEA R2, R3, R2, 0x18 ;  /* 0x0000000203020211 */ /* 0x002fc800078ec0ff */
[----:B------:R1:W-:Y:S01]  /*1fbe0*/  @P0 SYNCS.ARRIVE.TRANS64.A1T0 RZ, [R2+URZ+0xa8], RZ ;  /* 0x0000a8ff02ff09a7 */ /* 0x0003e2000810003f */
[----:B------:R-:W-:-:S04]  /*1fbf0*/  ISETP.GT.U32.AND P0, PT, R4, 0x5, PT ;  /* 0x000000050400780c */ /* 0x000fc80003f04070 */
[----:B------:R-:W-:Y:S01]  /*1fc00*/  ISETP.LT.U32.AND P0, PT, R6, 0x6, P0 ;  /* 0x000000060600780c */ /* 0x000fe20000701070 */
[----:B-1----:R-:W-:Y:S01]  /*1fc10*/  IMAD.WIDE.U32 R2, R4, -0x55555555, RZ ;  /* 0xaaaaaaab04027825 */ /* 0x002fe200078e00ff */
[----:B------:R-:W-:-:S04]  /*1fc20*/  MOV R2, 0xffffffff ;  /* 0xffffffff00027802 */ /* 0x000fc80000000f00 */
[----:B------:R-:W-:Y:S02]  /*1fc30*/  SHF.R.U32.HI R5, RZ, 0x2, R3 ;  /* 0x00000002ff057819 */ /* 0x000fe40000011603 */
[----:B------:R-:W-:-:S03]  /*1fc40*/  SEL R3, RZ, 0x1, !P0 ;  /* 0x00000001ff037807 */ /* 0x000fc60004000000 */
[--C-:B------:R-:W-:Y:S01]  /*1fc50*/  IMAD R7, R5, -0x6, R4.reuse ;  /* 0xfffffffa05077824 */ /* 0x100fe200078e0204 */
[----:B------:R-:W-:Y:S02]  /*1fc60*/  LOP3.LUT R0, R0, R3, RZ, 0x3c, !PT ;  /* 0x0000000300007212 */ /* 0x000fe400078e3cff */
[----:B------:R-:W-:Y:S02]  /*1fc70*/  MOV R3, 0xffffffff ;  /* 0xffffffff00037802 */ /* 0x000fe40000000f00 */
[----:B------:R-:W-:Y:S02]  /*1fc80*/  @P3 LOP3.LUT R0, R0, 0x1, R5, 0x78, !PT ;  /* 0x0000000100003812 */ /* 0x000fe400078e7805 */
[----:B------:R-:W-:Y:S02]  /*1fc90*/  PRMT R4, RZ, 0x7610, R4 ;  /* 0x00007610ff047816 */ /* 0x000fe40000000004 */
[----:B--2---:R-:W-:-:S04]  /*1fca0*/  IADD3 R14, P0, R14, UR54, RZ ;  /* 0x000000360e0e7c10 */ /* 0x004fc8000ff1e0ff */
[----:B---3--:R-:W-:Y:S01]  /*1fcb0*/  IADD3.X R15, R15, UR39, RZ, P0, !PT ;  /* 0x000000270f0f7c10 */ /* 0x008fe200087fe4ff */
        /* <DEDUP_REMOVED lines=8> */
[----:B------:R-:W-:Y:S01]  /*1fd40*/  ULDC UR9, c[0x0][0x8d8] ;  /* 0x0002360000097ab9 */ /* 0x000fe20000000800 */
[----:B------:R-:W3:Y:S05]  /*1fd50*/  S2R R5, SR_CTAID.Y ;  /* 0x0000000000057919 */ /* 0x000eea0000002600 */
[----:B------:R-:W4:Y:S08]  /*1fd60*/  LDC R3, c[0x0][0x144] ;  /* 0x00005100ff037b82 */ /* 0x000f300000000800 */
[----:B------:R-:W5:Y:S01]  /*1fd70*/  LDC R12, c[0x0][0x148] ;  /* 0x00005200ff0c7b82 */ /* 0x000f620000000800 */
[----:B--2---:R-:W-:-:S02]  /*1fd80*/  ISETP.NE.AND P4, PT, R11, 0x1, PT ;  /* 0x000000010b00780c */ /* 0x004fc40003f85270 */
[----:B-1----:R-:W-:Y:S02]  /*1fd90*/  I2FP.F32.U32 R2, R8 ;  /* 0x0000000800027245 */ /* 0x002fe40000201000 */
[----:B---3--:R-:W-:-:S03]  /*1fda0*/  I2FP.F32.U32 R4, R5 ;  /* 0x0000000500047245 */ /* 0x008fc60000201000 */
[----:B------:R-:W-:Y:S01]  /*1fdb0*/  FMUL R2, R2, UR6 ;  /* 0x0000000602027c20 */ /* 0x000fe20008400000 */
[----:B------:R-:W-:Y:S02]  /*1fdc0*/  ULDC UR6, c[0x0][0x154] ;  /* 0x0000550000067ab9 */ /* 0x000fe40000000800 */
[----:B------:R-:W-:Y:S01]  /*1fdd0*/  FMUL R10, R4, UR6 ;  /* 0x00000006040a7c20 */ /* 0x000fe20008400000 */
[----:B------:R-:W-:Y:S02]  /*1fde0*/  ULDC.64 UR6, c[0x0][0x8d0] ;  /* 0x0002340000067ab9 */ /* 0x000fe40000000a00 */
[----:B------:R-:W1:Y:S01]  /*1fdf0*/  F2I.U32.TRUNC.NTZ R2, R2 ;  /* 0x0000000200027305 */ /* 0x000e62000020f000 */
[----:B------:R-:W-:-:S04]  /*1fe00*/  ISETP.NE.U32.AND P0, PT, RZ, UR6, PT ;  /* 0x00000006ff007c0c */ /* 0x000fc8000bf05070 */
[----:B------:R-:W-:-:S03]  /*1fe10*/  ISETP.NE.AND.EX P0, PT, RZ, UR7, PT, P0 ;  /* 0x00000007ff007c0c */ /* 0x000fc6000bf05300 */
[----:B------:R-:W2:Y:S01]  /*1fe20*/  F2I.U32.TRUNC.NTZ R10, R10 ;  /* 0x0000000a000a7305 */ /* 0x000ea2000020f000 */
[----:B-1----:R-:W-:Y:S02]  /*1fe30*/  IADD3 R4, -R2, RZ, RZ ;  /* 0x000000ff02047210 */ /* 0x002fe40007ffe1ff */
[----:B------:R-:W-:-:S03]  /*1fe40*/  MOV R2, R14 ;  /* 0x0000000e00027202 */ /* 0x000fc60000000f00 */
[----:B----4-:R-:W-:Y:S01]  /*1fe50*/  IMAD R8, R3, R4, R8 ;  /* 0x0000000403087224 */ /* 0x010fe200078e0208 */
[----:B--2---:R-:W-:-:S05]  /*1fe60*/  IADD3 R3, -R10, RZ, RZ ;  /* 0x000000ff0a037210 */ /* 0x004fca0007ffe1ff */
[----:B-----5:R-:W-:Y:S01]  /*1fe70*/  @P4 IMAD R8, R12, R3, R5 ;  /* 0x000000030c084224 */ /* 0x020fe200078e0205 */
[----:B------:R-:W-:Y:S01]  /*1fe80*/  MOV R3, R15 ;  /* 0x0000000f00037202 */ /* 0x000fe20000000f00 */
[----:B------:R-:W-:Y:S06]  /*1fe90*/  @!P0 BRA `(.L_x_360) ;  /* 0x0000000000288947 */ /* 0x000fec0003800000 */
[----:B------:R-:W-:Y:S02]  /*1fea0*/  ULDC UR8, c[0x0][0x8dc] ;  /* 0x0002370000087ab9 */ /* 0x000fe40000000800 */
[----:B------:R-:W-:-:S04]  /*1feb0*/  IADD3 R3, P0, R14, UR8, RZ ;  /* 0x000000080e037c10 */ /* 0x000fc8000ff1e0ff */
[----:B------:R-:W-:-:S05]  /*1fec0*/  IADD3.X R11, RZ, R15, RZ, P0, !PT ;  /* 0x0000000fff0b7210 */ /* 0x000fca00007fe4ff */
[----:B------:R-:W-:-:S04]  /*1fed0*/  IMAD.WIDE.U32 R4, R11, UR6, RZ ;  /* 0x000000060b047c25 */ /* 0x000fc8000f8e00ff */
[----:B------:R-:W-:-:S04]  /*1fee0*/  IMAD.WIDE.U32 R4, P0, R3, UR7, R4 ;  /* 0x0000000703047c25 */ /* 0x000fc8000f800004 */
[----:B------:R-:W-:Y:S01]  /*1fef0*/  IMAD.WIDE.U32 R2, R3, UR6, RZ ;  /* 0x0000000603027c25 */ /* 0x000fe2000f8e00ff */
[----:B------:R-:W-:-:S04]  /*1ff00*/  MOV R2, R5 ;  /* 0x0000000500027202 */ /* 0x000fc80000000f00 */
[----:B------:R-:W-:Y:S02]  /*1ff10*/  IADD3 RZ, P3, R3, R4, RZ ;  /* 0x0000000403ff7210 */ /* 0x000fe40007f7e0ff */
[----:B------:R-:W-:-:S03]  /*1ff20*/  IADD3.X R3, RZ, RZ, RZ, P0, !PT ;  /* 0x000000ffff037210 */ /* 0x000fc600007fe4ff */
[----:B------:R-:W-:-:S08]  /*1ff30*/  IMAD.WIDE.U32.X R2, R11, UR7, R2, P3 ;  /* 0x000000070b027c25 */ /* 0x000fd000098e0402 */
.L_x_360:
[--C-:B------:R-:W-:Y:S01]  /*1ff40*/  SHF.R.U64 R10, R2, UR9, R3.reuse ;  /* 0x00000009020a7c19 */ /* 0x100fe20008001203 */
[----:B------:R-:W-:Y:S01]  /*1ff50*/  ULDC.64 UR6, c[0x0][0x8c8] ;  /* 0x0002320000067ab9 */ /* 0x000fe20000000a00 */
[----:B------:R-:W-:Y:S01]  /*1ff60*/  SHF.R.U32.HI R2, RZ, UR9, R3 ;  /* 0x00000009ff027c19 */ /* 0x000fe20008011603 */
[----:B------:R-:W-:Y:S01]  /*1ff70*/  ULDC.64 UR8, c[0x0][0x8e8] ;  /* 0x00023a0000087ab9 */ /* 0x000fe20000000a00 */
[----:B------:R-:W-:Y:S02]  /*1ff80*/  IADD3 R11, P0, RZ, -R10, RZ ;  /* 0x8000000aff0b7210 */ /* 0x000fe40007f1e0ff */
[----:B------:R-:W-:Y:S02]  /*1ff90*/  MOV R3, R15 ;  /* 0x0000000f00037202 */ /* 0x000fe40000000f00 */
[----:B------:R-:W-:Y:S02]  /*1ffa0*/  IADD3.X R2, RZ, ~R2, RZ, P0, !PT ;  /* 0x80000002ff027210 */ /* 0x000fe400007fe4ff */
[----:B------:R-:W-:-:S03]  /*1ffb0*/  ISETP.NE.U32.AND P0, PT, RZ, UR8, PT ;  /* 0x00000008ff007c0c */ /* 0x000fc6000bf05070 */
[----:B------:R-:W-:Y:S01]  /*1ffc0*/  IMAD R2, R2, UR6, RZ ;  /* 0x0000000602027c24 */ /* 0x000fe2000f8e02ff */
[----:B------:R-:W-:-:S03]  /*1ffd0*/  ISETP.NE.AND.EX P0, PT, RZ, UR9, PT, P0 ;  /* 0x00000009ff007c0c */ /* 0x000fc6000bf05300 */
[----:B------:R-:W-:Y:S01]  /*1ffe0*/  IMAD R5, R11, UR7, R2 ;  /* 0x000000070b057c24 */ /* 0x000fe2000f8e0202 */
[----:B------:R-:W-:-:S05]  /*1fff0*/  MOV R2, R14 ;  /* 0x0000000e00027202 */ /* 0x000fca0000000f00 */
[----:B------:R-:W-:Y:S01]  /*20000*/  IMAD.WIDE.U32 R2, R11, UR6, R2 ;  /* 0x000000060b027c25 */ /* 0x000fe2000f8e0002 */
[----:B------:R-:W-:-:S04]  /*20010*/  ULDC UR6, c[0x0][0x8c0] ;  /* 0x0002300000067ab9 */ /* 0x000fc80000000800 */
[----:B------:R-:W-:-:S04]  /*20020*/  IADD3 R3, R3, R5, RZ ;  /* 0x0000000503037210 */ /* 0x000fc80007ffe0ff */
[--C-:B------:R-:W-:Y:S02]  /*20030*/  SHF.R.U64 R11, R2, UR6, R3.reuse ;  /* 0x00000006020b7c19 */ /* 0x100fe40008001203 */
[----:B------:R-:W-:Y:S01]  /*20040*/  SHF.R.U32.HI R2, RZ, UR6, R3 ;  /* 0x00000006ff027c19 */ /* 0x000fe20008011603 */
[----:B------:R-:W-:-:S03]  /*20050*/  ULDC UR6, c[0x0][0x8b0] ;  /* 0x00022c0000067ab9 */ /* 0x000fc60000000800 */
[--C-:B------:R-:W-:Y:S02]  /*20060*/  SHF.R.U64 R12, R11, UR6, R2.reuse ;  /* 0x000000060b0c7c19 */ /* 0x100fe40008001202 */
[----:B------:R-:W-:Y:S01]  /*20070*/  SHF.R.U32.HI R3, RZ, UR6, R2 ;  /* 0x00000006ff037c19 */ /* 0x000fe20008011602 */
[----:B------:R-:W-:-:S03]  /*20080*/  ULDC UR6, c[0x0][0x900] ;  /* 0x0002400000067ab9 */ /* 0x000fc60000000800 */
[--C-:B------:R-:W-:Y:S02]  /*20090*/  SHF.R.U64 R13, R12, UR6, R3.reuse ;  /* 0x000000060c0d7c19 */ /* 0x100fe40008001203 */
[----:B------:R-:W-:Y:S02]  /*200a0*/  SHF.R.U32.HI R14, RZ, UR6, R3 ;  /* 0x00000006ff0e7c19 */ /* 0x000fe40008011603 */
[----:B------:R-:W-:Y:S02]  /*200b0*/  MOV R2, R13 ;  /* 0x0000000d00027202 */ /* 0x000fe40000000f00 */
        /* <DEDUP_REMOVED lines=12> */
.L_x_361:
[----:B------:R-:W-:Y:S01]  /*20180*/  ULDC UR6, c[0x0][0x8f0] ;  /* 0x00023c0000067ab9 */ /* 0x000fe20000000800 */
[----:B------:R-:W-:Y:S02]  /*20190*/  LOP3.LUT R12, R12, UR17, RZ, 0xc0, !PT ;  /* 0x000000110c0c7c12 */ /* 0x000fe4000f8ec0ff */
[----:B------:R-:W-:Y:S01]  /*201a0*/  SHF.R.U64 R3, R2, UR6, R3 ;  /* 0x0000000602037c19 */ /* 0x000fe20008001203 */
[----:B------:R-:W-:Y:S01]  /*201b0*/  ULDC UR6, c[0x0][0x8e0] ;  /* 0x0002380000067ab9 */ /* 0x000fe20000000800 */
[----:B------:R-:W-:Y:S02]  /*201c0*/  MOV R4, 0x1 ;  /* 0x0000000100047802 */ /* 0x000fe40000000f00 */
[C---:B------:R-:W-:Y:S01]  /*201d0*/  IADD3 R2, -R3.reuse, RZ, RZ ;  /* 0x000000ff03027210 */ /* 0x040fe20007ffe1ff */
[----:B------:R-:W-:-:S04]  /*201e0*/  IMAD R5, R3, UR5, R12 ;  /* 0x0000000503057c24 */ /* 0x000fc8000f8e020c */
[----:B------:R-:W-:Y:S01]  /*201f0*/  IMAD R13, R2, UR6, R13 ;  /* 0x00000006020d7c24 */ /* 0x000fe2000f8e020d */
[----:B------:R-:W-:Y:S01]  /*20200*/  ULDC UR6, c[0x0][0x8b8] ;  /* 0x00022e0000067ab9 */ /* 0x000fe20000000800 */
[----:B------:R-:W-:Y:S01]  /*20210*/  LOP3.LUT R2, R11, UR4, RZ, 0xc0, !PT ;  /* 0x000000040b027c12 */ /* 0x000fe2000f8ec0ff */
[----:B------:R-:W-:Y:S01]  /*20220*/  IMAD R8, R5, UR6, R8 ;  /* 0x0000000605087c24 */ /* 0x000fe2000f8e0208 */
[----:B------:R-:W-:-:S03]  /*20230*/  ULDC UR6, c[0x0][0x8a8] ;  /* 0x00022a0000067ab9 */ /* 0x000fc60000000800 */
[----:B------:R-:W-:-:S05]  /*20240*/  IMAD R13, R13, UR6, R2 ;  /* 0x000000060d0d7c24 */ /* 0x000fca000f8e0202 */
[----:B------:R-:W-:Y:S02]  /*20250*/  SEL R3, R13, R8, !P4 ;  /* 0x000000080d037207 */ /* 0x000fe40006000000 */
[----:B------:R-:W-:-:S07]  /*20260*/  SEL R2, R8, R13, !P4 ;  /* 0x0000000d08027207 */ /* 0x000fce0006000000 */
.L_x_359:
[----:B------:R-:W-:Y:S05]  /*20270*/  BSYNC B1 ;  /* 0x0000000000017941 */ /* 0x000fea0003800000 */
.L_x_358:
[----:B------:R-:W-:-:S13]  /*20280*/  LOP3.LUT P0, RZ, R4, 0xff, RZ, 0xc0, !PT ;  /* 0x000000ff04ff7812 */ /* 0x000fda000780c0ff */
[----:B------:R-:W-:Y:S05]  /*20290*/  @P0 BRA `(.L_x_362) ;  /* 0xfffffff400340947 */ /* 0x000fea000383ffff */
[----:B------:R-:W-:Y:S05]  /*202a0*/  BSYNC B0 ;  /* 0x0000000000007941 */ /* 0x000fea0003800000 */
.L_x_350:
[----:B------:R-:W-:-:S03]  /*202b0*/  UMOV UR6, 0xffffffff ;  /* 0xffffffff00067882 */ /* 0x000fc60000000000 */
[----:B------:R-:W-:Y:S05]  /*202c0*/  BRA.DIV UR6, `(.L_x_363) ;  /* 0x0000001206807947 */ /* 0x000fea000b800000 */
[----:B------:R-:W-:-:S13]  /*202d0*/  ELECT P0, URZ, PT ;  /* 0x00000000003f782f */ /* 0x000fda0003800000 */
.L_x_414:
[----:B------:R-:W-:Y:S04]  /*202e0*/  BSSY B0, `(.L_x_364) ;  /* 0x000003e000007945 */ /* 0x000fe80003800000 */
[----:B------:R-:W-:Y:S05]  /*202f0*/  @!P0 BRA `(.L_x_365) ;  /* 0x0000000000f08947 */ /* 0x000fea0003800000 */
[----:B------:R-:W-:-:S04]  /*20300*/  ULOP3.LUT UR6, UR46, 0x2, URZ, 0xfc, !UPT ;  /* 0x000000022e067892 */ /* 0x000fc8000f8efc3f */
[----:B------:R-:W-:-:S06]  /*20310*/  UISETP.NE.AND UP0, UPT, UR6, 0x3, UPT ;  /* 0x000000030600788c */ /* 0x000fcc000bf05270 */
[----:B------:R-:W-:-:S13]  /*20320*/  PLOP3.LUT P0, PT, PT, PT, UP0, 0x80, 0x0 ;  /* 0x000000000000781c */ /* 0x000fda0003f0f008 */
[----:B------:R-:W-:Y:S05]  /*20330*/  @!P0 BRA `(.L_x_366) ;  /* 0x0000000000048947 */ /* 0x000fea0003800000 */
[----:B------:R-:W-:Y:S01]  /*20340*/  BPT.TRAP 0x1 ;  /* 0x000000040000795c */ /* 0x000fe20000300000 */
.L_x_366:
[----:B------:R-:W1:Y:S01]  /*20350*/  S2R R3, SR_CgaCtaId ;  /* 0x0000000000037919 */ /* 0x000e620000008800 */
[----:B------:R-:W-:-:S04]  /*20360*/  MOV R2, 0x400 ;  /* 0x0000040000027802 */ /* 0x000fc80000000f00 */
[----:B-1----:R-:W-:Y:S02]  /*20370*/  LEA R2, R3, R2, 0x18 ;  /* 0x0000000203027211 */ /* 0x002fe400078ec0ff */
[----:B------:R-:W-:Y:S02]  /*20380*/  SHF.L.U32 R3, R0, 0x1f, RZ ;  /* 0x0000001f00037819 */ /* 0x000fe400000006ff */
[----:B------:R-:W-:-:S04]  /*20390*/  IADD3 R2, R2, 0x30, RZ ;  /* 0x0000003002027810 */ /* 0x000fc80007ffe0ff */
[----:B------:R-:W-:-:S04]  /*203a0*/  LEA R4, R7, R2, 0x3 ;  /* 0x0000000207047211 */ /* 0x000fc800078e18ff */
[----:B------:R-:W1:Y:S02]  /*203b0*/  SYNCS.PHASECHK.TRANS64.TRYWAIT P0, [R4+URZ], R3 ;  /* 0x00000003040075a7 */ /* 0x000e64000800017f */
[----:B-1----:R-:W-:Y:S05]  /*203c0*/  @!P0 BRA `(.L_x_367) ;  /* 0x0000001000648947 */ /* 0x002fea0003800000 */
.L_x_415:
[----:B------:R-:W-:-:S04]  /*203d0*/  IADD3 R7, R7, 0x1, RZ ;  /* 0x0000000107077810 */ /* 0x000fc80007ffe0ff */
[----:B------:R-:W-:-:S04]  /*203e0*/  ISETP.NE.AND P0, PT, R7, 0x6, PT ;  /* 0x000000060700780c */ /* 0x000fc80003f05270 */
[----:B-1----:R-:W-:Y:S02]  /*203f0*/  SEL R3, RZ, 0x1, P0 ;  /* 0x00000001ff037807 */ /* 0x002fe40000000000 */
[----:B------:R-:W-:Y:S02]  /*20400*/  SEL R7, R7, RZ, P0 ;  /* 0x000000ff07077207 */ /* 0x000fe40000000000 */
[----:B------:R-:W-:Y:S02]  /*20410*/  LOP3.LUT R4, R0, R3, RZ, 0x3c, !PT ;  /* 0x0000000300047212 */ /* 0x000fe400078e3cff */
[----:B------:R-:W-:Y:S02]  /*20420*/  LEA R3, R7, R2, 0x3 ;  /* 0x0000000207037211 */ /* 0x000fe400078e18ff */
[----:B------:R-:W-:-:S04]  /*20430*/  SHF.L.U32 R0, R4, 0x1f, RZ ;  /* 0x0000001f04007819 */ /* 0x000fc800000006ff */
[----:B------:R-:W1:Y:S02]  /*20440*/  SYNCS.PHASECHK.TRANS64.TRYWAIT P0, [R3+URZ], R0 ;  /* 0x00000000030075a7 */ /* 0x000e64000800017f */
[----:B-1----:R-:W-:Y:S05]  /*20450*/  @!P0 BRA `(.L_x_368) ;  /* 0x0000001000548947 */ /* 0x002fea0003800000 */
.L_x_416:
[----:B-1----:R-:W-:-:S04]  /*20460*/  IADD3 R0, R7, 0x1, RZ ;  /* 0x0000000107007810 */ /* 0x002fc80007ffe0ff */
[----:B------:R-:W-:-:S04]  /*20470*/  ISETP.NE.AND P0, PT, R0, 0x6, PT ;  /* 0x000000060000780c */ /* 0x000fc80003f05270 */
[----:B------:R-:W-:Y:S02]  /*20480*/  SEL R3, RZ, 0x1, P0 ;  /* 0x00000001ff037807 */ /* 0x000fe40000000000 */
[----:B------:R-:W-:Y:S02]  /*20490*/  SEL R5, R0, RZ, P0 ;  /* 0x000000ff00057207 */ /* 0x000fe40000000000 */
[----:B------:R-:W-:Y:S02]  /*204a0*/  LOP3.LUT R4, R4, R3, RZ, 0x3c, !PT ;  /* 0x0000000304047212 */ /* 0x000fe400078e3cff */
[----:B------:R-:W-:Y:S02]  /*204b0*/  LEA R3, R5, R2, 0x3 ;  /* 0x0000000205037211 */ /* 0x000fe400078e18ff */
[----:B------:R-:W-:-:S04]  /*204c0*/  SHF.L.U32 R0, R4, 0x1f, RZ ;  /* 0x0000001f04007819 */ /* 0x000fc800000006ff */
[----:B------:R-:W1:Y:S02]  /*204d0*/  SYNCS.PHASECHK.TRANS64.TRYWAIT P0, [R3+URZ], R0 ;  /* 0x00000000030075a7 */ /* 0x000e64000800017f */
[----:B-1----:R-:W-:Y:S05]  /*204e0*/  @!P0 BRA `(.L_x_369) ;  /* 0x0000001000448947 */ /* 0x002fea0003800000 */
.L_x_417:
        /* <DEDUP_REMOVED lines=9> */
.L_x_418:
        /* <DEDUP_REMOVED lines=9> */
.L_x_419:
[----:B-1----:R-:W-:-:S04]  /*20610*/  IADD3 R0, R5, 0x1, RZ ;  /* 0x0000000105007810 */ /* 0x002fc80007ffe0ff */
[----:B------:R-:W-:-:S04]  /*20620*/  ISETP.NE.AND P0, PT, R0, 0x6, PT ;  /* 0x000000060000780c */ /* 0x000fc80003f05270 */
[----:B------:R-:W-:Y:S02]  /*20630*/  SEL R4, RZ, 0x1, P0 ;  /* 0x00000001ff047807 */ /* 0x000fe40000000000 */
[----:B------:R-:W-:Y:S02]  /*20640*/  SEL R3, R0, RZ, P0 ;  /* 0x000000ff00037207 */ /* 0x000fe40000000000 */
[----:B------:R-:W-:Y:S02]  /*20650*/  LOP3.LUT R0, R7, R4, RZ, 0x3c, !PT ;  /* 0x0000000407007212 */ /* 0x000fe400078e3cff */
[----:B------:R-:W-:Y:S02]  /*20660*/  LEA R3, R3, R2, 0x3 ;  /* 0x0000000203037211 */ /* 0x000fe400078e18ff */
[----:B------:R-:W-:-:S07]  /*20670*/  SHF.L.U32 R0, R0, 0x1f, RZ ;  /* 0x0000001f00007819 */ /* 0x000fce00000006ff */
.L_x_372:
[----:B-1----:R1:W2:Y:S02]  /*20680*/  SYNCS.PHASECHK.TRANS64.TRYWAIT P0, [R3+URZ], R0 ;  /* 0x00000000030075a7 */ /* 0x0022a4000800017f */
[----:B--2---:R-:W-:Y:S05]  /*20690*/  @!P0 NANOSLEEP.SYNCS 0x989680 ;  /* 0x009896800000895d */ /* 0x004fea0003900000 */
[----:B------:R-:W2:Y:S02]  /*206a0*/  @!P0 SYNCS.PHASECHK.TRANS64 P0, [R3+URZ], R0 ;  /* 0x00000000030085a7 */ /* 0x000ea4000800007f */
[----:B--2---:R-:W-:Y:S05]  /*206b0*/  @!P0 BRA `(.L_x_372) ;  /* 0xfffffffc00f08947 */ /* 0x004fea000383ffff */
.L_x_365:
[----:B------:R-:W-:Y:S05]  /*206c0*/  BSYNC B0 ;  /* 0x0000000000007941 */ /* 0x000fea0003800000 */
.L_x_364:
[----:B------:R-:W-:Y:S05]  /*206d0*/  EXIT ;  /* 0x000000000000794d */ /* 0x000fea0003800000 */
.L_x_19:
[----:B---3--:R-:W-:-:S04]  /*206e0*/  MOV R3, UR4 ;  /* 0x0000000400037c02 */ /* 0x008fc80008000f00 */
[----:B------:R3:W4:Y:S03]  /*206f0*/  SYNCS.PHASECHK.TRANS64.TRYWAIT P0, [R3+URZ], R0 ;  /* 0x00000000030075a7 */ /* 0x000726000800017f */
[----:B----4-:R-:W-:Y:S05]  /*20700*/  @!P0 NANOSLEEP.SYNCS 0x989680 ;  /* 0x009896800000895d */ /* 0x010fea0003900000 */
[----:B------:R-:W4:Y:S02]  /*20710*/  @!P0 SYNCS.PHASECHK.TRANS64 P0, [R3+URZ], R0 ;  /* 0x00000000030085a7 */ /* 0x000f24000800007f */
[----:B----4-:R-:W-:Y:S05]  /*20720*/  @!P0 BRA `(.L_x_19) ;  /* 0xfffffffc00ec8947 */ /* 0x010fea000383ffff */
[----:B------:R-:W-:Y:S05]  /*20730*/  BRA `(.L_x_18) ;  /* 0xfffffe2800c87947 */ /* 0x000fea000383ffff */
.L_x_25:
[----:B---3--:R-:W-:-:S04]  /*20740*/  MOV R3, UR6 ;  /* 0x0000000600037c02 */ /* 0x008fc80008000f00 */
[----:B------:R3:W4:Y:S03]  /*20750*/  SYNCS.PHASECHK.TRANS64.TRYWAIT P0, [R3+URZ], R0 ;  /* 0x00000000030075a7 */ /* 0x000726000800017f */
[----:B----4-:R-:W-:Y:S05]  /*20760*/  @!P0 NANOSLEEP.SYNCS 0x989680 ;  /* 0x009896800000895d */ /* 0x010fea0003900000 */
[----:B------:R-:W4:Y:S02]  /*20770*/  @!P0 SYNCS.PHASECHK.TRANS64 P0, [R3+URZ], R0 ;  /* 0x00000000030085a7 */ /* 0x000f24000800007f */
[----:B----4-:R-:W-:Y:S05]  /*20780*/  @!P0 BRA `(.L_x_25) ;  /* 0xfffffffc00ec8947 */ /* 0x010fea000383ffff */
[----:B------:R-:W-:Y:S05]  /*20790*/  BRA `(.L_x_24) ;  /* 0xfffffe7000247947 */ /* 0x000fea000383ffff */
.L_x_51:
[----:B-1----:R1:W2:Y:S02]  /*207a0*/  SYNCS.PHASECHK.TRANS64.TRYWAIT P0, [R10+URZ+0x60], R0 ;  /* 0x000060000a0075a7 */ /* 0x0022a4000800017f */
[----:B--2---:R-:W-:Y:S05]  /*207b0*/  @!P0 NANOSLEEP.SYNCS 0x989680 ;  /* 0x009896800000895d */ /* 0x004fea0003900000 */
[----:B------:R-:W2:Y:S02]  /*207c0*/  @!P0 SYNCS.PHASECHK.TRANS64 P0, [R10+URZ+0x60], R0 ;  /* 0x000060000a0085a7 */ /* 0x000ea4000800007f */
[----:B--2---:R-:W-:Y:S05]  /*207d0*/  @!P0 BRA `(.L_x_51) ;  /* 0xfffffffc00f08947 */ /* 0x004fea000383ffff */
[----:B------:R-:W-:Y:S05]  /*207e0*/  BRA `(.L_x_373) ;  /* 0xffffff18001c7947 */ /* 0x000fea000383ffff */
.L_x_62:
[----:B-1----:R1:W2:Y:S02]  /*207f0*/  SYNCS.PHASECHK.TRANS64.TRYWAIT P4, [R11+URZ+0x60], R12 ;  /* 0x0000600c0b0075a7 */ /* 0x0022a4000808017f */
[----:B--2---:R-:W-:Y:S05]  /*20800*/  @!P4 NANOSLEEP.SYNCS 0x989680 ;  /* 0x009896800000c95d */ /* 0x004fea0003900000 */
[----:B------:R-:W2:Y:S02]  /*20810*/  @!P4 SYNCS.PHASECHK.TRANS64 P4, [R11+URZ+0x60], R12 ;  /* 0x0000600c0b00c5a7 */ /* 0x000ea4000808007f */
[----:B--2---:R-:W-:Y:S05]  /*20820*/  @!P4 BRA `(.L_x_62) ;  /* 0xfffffffc00f0c947 */ /* 0x004fea000383ffff */
[----:B------:R-:W-:Y:S05]  /*20830*/  BRA `(.L_x_374) ;  /* 0xffffff2000847947 */ /* 0x000fea000383ffff */
.L_x_73:
[----:B-1----:R1:W2:Y:S02]  /*20840*/  SYNCS.PHASECHK.TRANS64.TRYWAIT P4, [R11+URZ+0x60], R12 ;  /* 0x0000600c0b0075a7 */ /* 0x0022a4000808017f */
[----:B--2---:R-:W-:Y:S05]  /*20850*/  @!P4 NANOSLEEP.SYNCS 0x989680 ;  /* 0x009896800000c95d */ /* 0x004fea0003900000 */
[----:B------:R-:W2:Y:S02]  /*20860*/  @!P4 SYNCS.PHASECHK.TRANS64 P4, [R11+URZ+0x60], R12 ;  /* 0x0000600c0b00c5a7 */ /* 0x000ea4000808007f */
[----:B--2---:R-:W-:Y:S05]  /*20870*/  @!P4 BRA `(.L_x_73) ;  /* 0xfffffffc00f0c947 */ /* 0x004fea000383ffff */
[----:B------:R-:W-:Y:S05]  /*20880*/  BRA `(.L_x_375) ;  /* 0xffffff2c00047947 */ /* 0x000fea000383ffff */
.L_x_84:
[----:B-1----:R1:W2:Y:S02]  /*20890*/  SYNCS.PHASECHK.TRANS64.TRYWAIT P4, [R14+URZ+0x60], R15 ;  /* 0x0000600f0e0075a7 */ /* 0x0022a4000808017f */
[----:B--2---:R-:W-:Y:S05]  /*208a0*/  @!P4 NANOSLEEP.SYNCS 0x989680 ;  /* 0x009896800000c95d */ /* 0x004fea0003900000 */
[----:B------:R-:W2:Y:S02]  /*208b0*/  @!P4 SYNCS.PHASECHK.TRANS64 P4, [R14+URZ+0x60], R15 ;  /* 0x0000600f0e00c5a7 */ /* 0x000ea4000808007f */
[----:B--2---:R-:W-:Y:S05]  /*208c0*/  @!P4 BRA `(.L_x_84) ;  /* 0xfffffffc00f0c947 */ /* 0x004fea000383ffff */
[----:B------:R-:W-:Y:S05]  /*208d0*/  BRA `(.L_x_376) ;  /* 0xffffff3400447947 */ /* 0x000fea000383ffff */
.L_x_95:
[----:B-1----:R1:W2:Y:S02]  /*208e0*/  SYNCS.PHASECHK.TRANS64.TRYWAIT P4, [R14+URZ+0x60], R15 ;  /* 0x0000600f0e0075a7 */ /* 0x0022a4000808017f */
[----:B--2---:R-:W-:Y:S05]  /*208f0*/  @!P4 NANOSLEEP.SYNCS 0x989680 ;  /* 0x009896800000c95d */ /* 0x004fea0003900000 */
[----:B------:R-:W2:Y:S02]  /*20900*/  @!P4 SYNCS.PHASECHK.TRANS64 P4, [R14+URZ+0x60], R15 ;  /* 0x0000600f0e00c5a7 */ /* 0x000ea4000808007f */
[----:B--2---:R-:W-:Y:S05]  /*20910*/  @!P4 BRA `(.L_x_95) ;  /* 0xfffffffc00f0c947 */ /* 0x004fea000383ffff */
[----:B------:R-:W-:Y:S05]  /*20920*/  BRA `(.L_x_377) ;  /* 0xffffff3c00d47947 */ /* 0x000fea000383ffff */
.L_x_106:
[----:B-1----:R1:W2:Y:S02]  /*20930*/  SYNCS.PHASECHK.TRANS64.TRYWAIT P4, [R14+URZ+0x60], R15 ;  /* 0x0000600f0e0075a7 */ /* 0x0022a4000808017f */
[----:B--2---:R-:W-:Y:S05]  /*20940*/  @!P4 NANOSLEEP.SYNCS 0x989680 ;  /* 0x009896800000c95d */ /* 0x004fea0003900000 */
[----:B------:R-:W2:Y:S02]  /*20950*/  @!P4 SYNCS.PHASECHK.TRANS64 P4, [R14+URZ+0x60], R15 ;  /* 0x0000600f0e00c5a7 */ /* 0x000ea4000808007f */
[----:B--2---:R-:W-:Y:S05]  /*20960*/  @!P4 BRA `(.L_x_106) ;  /* 0xfffffffc00f0c947 */ /* 0x004fea000383ffff */
[----:B------:R-:W-:Y:S05]  /*20970*/  BRA `(.L_x_378) ;  /* 0xffffff4800247947 */ /* 0x000fea000383ffff */
.L_x_117:
[----:B-1----:R1:W2:Y:S02]  /*20980*/  SYNCS.PHASECHK.TRANS64.TRYWAIT P4, [R14+URZ+0x60], R15 ;  /* 0x0000600f0e0075a7 */ /* 0x0022a4000808017f */
[----:B--2---:R-:W-:Y:S05]  /*20990*/  @!P4 NANOSLEEP.SYNCS 0x989680 ;  /* 0x009896800000c95d */ /* 0x004fea0003900000 */
[----:B------:R-:W2:Y:S02]  /*209a0*/  @!P4 SYNCS.PHASECHK.TRANS64 P4, [R14+URZ+0x60], R15 ;  /* 0x0000600f0e00c5a7 */ /* 0x000ea4000808007f */
[----:B--2---:R-:W-:Y:S05]  /*209b0*/  @!P4 BRA `(.L_x_117) ;  /* 0xfffffffc00f0c947 */ /* 0x004fea000383ffff */
[----:B------:R-:W-:Y:S05]  /*209c0*/  BRA `(.L_x_379) ;  /* 0xffffff5000b47947 */ /* 0x000fea000383ffff */
.L_x_128:
[----:B-1----:R1:W2:Y:S02]  /*209d0*/  SYNCS.PHASECHK.TRANS64.TRYWAIT P4, [R14+URZ+0x60], R15 ;  /* 0x0000600f0e0075a7 */ /* 0x0022a4000808017f */
[----:B--2---:R-:W-:Y:S05]  /*209e0*/  @!P4 NANOSLEEP.SYNCS 0x989680 ;  /* 0x009896800000c95d */ /* 0x004fea0003900000 */
[----:B------:R-:W2:Y:S02]  /*209f0*/  @!P4 SYNCS.PHASECHK.TRANS64 P4, [R14+URZ+0x60], R15 ;  /* 0x0000600f0e00c5a7 */ /* 0x000ea4000808007f */
[----:B--2---:R-:W-:Y:S05]  /*20a00*/  @!P4 BRA `(.L_x_128) ;  /* 0xfffffffc00f0c947 */ /* 0x004fea000383ffff */
[----:B------:R-:W-:Y:S05]  /*20a10*/  BRA `(.L_x_380) ;  /* 0xffffff5c00047947 */ /* 0x000fea000383ffff */
.L_x_139:
[----:B-1----:R1:W2:Y:S02]  /*20a20*/  SYNCS.PHASECHK.TRANS64.TRYWAIT P4, [R14+URZ+0x60], R15 ;  /* 0x0000600f0e0075a7 */ /* 0x0022a4000808017f */
[----:B--2---:R-:W-:Y:S05]  /*20a30*/  @!P4 NANOSLEEP.SYNCS 0x989680 ;  /* 0x009896800000c95d */ /* 0x004fea0003900000 */
[----:B------:R-:W2:Y:S02]  /*20a40*/  @!P4 SYNCS.PHASECHK.TRANS64 P4, [R14+URZ+0x60], R15 ;  /* 0x0000600f0e00c5a7 */ /* 0x000ea4000808007f */
[----:B--2---:R-:W-:Y:S05]  /*20a50*/  @!P4 BRA `(.L_x_139) ;  /* 0xfffffffc00f0c947 */ /* 0x004fea000383ffff */
[----:B------:R-:W-:Y:S05]  /*20a60*/  BRA `(.L_x_381) ;  /* 0xffffff6400947947 */ /* 0x000fea000383ffff */
.L_x_150:
[----:B-1----:R1:W2:Y:S02]  /*20a70*/  SYNCS.PHASECHK.TRANS64.TRYWAIT P4, [R14+URZ+0x60], R15 ;  /* 0x0000600f0e0075a7 */ /* 0x0022a4000808017f */
[----:B--2---:R-:W-:Y:S05]  /*20a80*/  @!P4 NANOSLEEP.SYNCS 0x989680 ;  /* 0x009896800000c95d */ /* 0x004fea0003900000 */
[----:B------:R-:W2:Y:S02]  /*20a90*/  @!P4 SYNCS.PHASECHK.TRANS64 P4, [R14+URZ+0x60], R15 ;  /* 0x0000600f0e00c5a7 */ /* 0x000ea4000808007f */
[----:B--2---:R-:W-:Y:S05]  /*20aa0*/  @!P4 BRA `(.L_x_150) ;  /* 0xfffffffc00f0c947 */ /* 0x004fea000383ffff */
[----:B------:R-:W-:Y:S05]  /*20ab0*/  BRA `(.L_x_382) ;  /* 0xffffff6c00e47947 */ /* 0x000fea000383ffff */
.L_x_161:
[----:B-1----:R1:W2:Y:S02]  /*20ac0*/  SYNCS.PHASECHK.TRANS64.TRYWAIT P4, [R14+URZ+0x60], R15 ;  /* 0x0000600f0e0075a7 */ /* 0x0022a4000808017f */
[----:B--2---:R-:W-:Y:S05]  /*20ad0*/  @!P4 NANOSLEEP.SYNCS 0x989680 ;  /* 0x009896800000c95d */ /* 0x004fea0003900000 */
[----:B------:R-:W2:Y:S02]  /*20ae0*/  @!P4 SYNCS.PHASECHK.TRANS64 P4, [R14+URZ+0x60], R15 ;  /* 0x0000600f0e00c5a7 */ /* 0x000ea4000808007f */
[----:B--2---:R-:W-:Y:S05]  /*20af0*/  @!P4 BRA `(.L_x_161) ;  /* 0xfffffffc00f0c947 */ /* 0x004fea000383ffff */
[----:B------:R-:W-:Y:S05]  /*20b00*/  BRA `(.L_x_383) ;  /* 0xffffff7800747947 */ /* 0x000fea000383ffff */
.L_x_172:
[----:B-1----:R1:W2:Y:S02]  /*20b10*/  SYNCS.PHASECHK.TRANS64.TRYWAIT P4, [R14+URZ+0x60], R15 ;  /* 0x0000600f0e0075a7 */ /* 0x0022a4000808017f */
[----:B--2---:R-:W-:Y:S05]  /*20b20*/  @!P4 NANOSLEEP.SYNCS 0x989680 ;  /* 0x009896800000c95d */ /* 0x004fea0003900000 */
[----:B------:R-:W2:Y:S02]  /*20b30*/  @!P4 SYNCS.PHASECHK.TRANS64 P4, [R14+URZ+0x60], R15 ;  /* 0x0000600f0e00c5a7 */ /* 0x000ea4000808007f */
[----:B--2---:R-:W-:Y:S05]  /*20b40*/  @!P4 BRA `(.L_x_172) ;  /* 0xfffffffc00f0c947 */ /* 0x004fea000383ffff */
[----:B------:R-:W-:Y:S05]  /*20b50*/  BRA `(.L_x_384) ;  /* 0xffffff8000e47947 */ /* 0x000fea000383ffff */
.L_x_183:
[----:B-1----:R1:W2:Y:S02]  /*20b60*/  SYNCS.PHASECHK.TRANS64.TRYWAIT P4, [R14+URZ+0x60], R15 ;  /* 0x0000600f0e0075a7 */ /* 0x0022a4000808017f */
[----:B--2---:R-:W-:Y:S05]  /*20b70*/  @!P4 NANOSLEEP.SYNCS 0x989680 ;  /* 0x009896800000c95d */ /* 0x004fea0003900000 */
[----:B------:R-:W2:Y:S02]  /*20b80*/  @!P4 SYNCS.PHASECHK.TRANS64 P4, [R14+URZ+0x60], R15 ;  /* 0x0000600f0e00c5a7 */ /* 0x000ea4000808007f */
[----:B--2---:R-:W-:Y:S05]  /*20b90*/  @!P4 BRA `(.L_x_183) ;  /* 0xfffffffc00f0c947 */ /* 0x004fea000383ffff */
[----:B------:R-:W-:Y:S05]  /*20ba0*/  BRA `(.L_x_385) ;  /* 0xffffff8c00747947 */ /* 0x000fea000383ffff */
.L_x_194:
[----:B-1----:R1:W2:Y:S02]  /*20bb0*/  SYNCS.PHASECHK.TRANS64.TRYWAIT P4, [R14+URZ+0x60], R15 ;  /* 0x0000600f0e0075a7 */ /* 0x0022a4000808017f */
[----:B--2---:R-:W-:Y:S05]  /*20bc0*/  @!P4 NANOSLEEP.SYNCS 0x989680 ;  /* 0x009896800000c95d */ /* 0x004fea0003900000 */
[----:B------:R-:W2:Y:S02]  /*20bd0*/  @!P4 SYNCS.PHASECHK.TRANS64 P4, [R14+URZ+0x60], R15 ;  /* 0x0000600f0e00c5a7 */ /* 0x000ea4000808007f */
[----:B--2---:R-:W-:Y:S05]  /*20be0*/  @!P4 BRA `(.L_x_194) ;  /* 0xfffffffc00f0c947 */ /* 0x004fea000383ffff */
[----:B------:R-:W-:Y:S05]  /*20bf0*/  BRA `(.L_x_386) ;  /* 0xffffff9800047947 */ /* 0x000fea000383ffff */
.L_x_205:
[----:B-1----:R1:W2:Y:S02]  /*20c00*/  SYNCS.PHASECHK.TRANS64.TRYWAIT P4, [R14+URZ+0x60], R15 ;  /* 0x0000600f0e0075a7 */ /* 0x0022a4000808017f */
[----:B--2---:R-:W-:Y:S05]  /*20c10*/  @!P4 NANOSLEEP.SYNCS 0x989680 ;  /* 0x009896800000c95d */ /* 0x004fea0003900000 */
[----:B------:R-:W2:Y:S02]  /*20c20*/  @!P4 SYNCS.PHASECHK.TRANS64 P4, [R14+URZ+0x60], R15 ;  /* 0x0000600f0e00c5a7 */ /* 0x000ea4000808007f */
[----:B--2---:R-:W-:Y:S05]  /*20c30*/  @!P4 BRA `(.L_x_205) ;  /* 0xfffffffc00f0c947 */ /* 0x004fea000383ffff */
[----:B------:R-:W-:Y:S05]  /*20c40*/  BRA `(.L_x_387) ;  /* 0xffffffa000947947 */ /* 0x000fea000383ffff */
.L_x_216:
[----:B-1----:R1:W2:Y:S02]  /*20c50*/  SYNCS.PHASECHK.TRANS64.TRYWAIT P1, [R14+URZ+0x60], R3 ;  /* 0x000060030e0075a7 */ /* 0x0022a4000802017f */
[----:B--2---:R-:W-:Y:S05]  /*20c60*/  @!P1 NANOSLEEP.SYNCS 0x989680 ;  /* 0x009896800000995d */ /* 0x004fea0003900000 */
[----:B------:R-:W2:Y:S02]  /*20c70*/  @!P1 SYNCS.PHASECHK.TRANS64 P1, [R14+URZ+0x60], R3 ;  /* 0x000060030e0095a7 */ /* 0x000ea4000802007f */
[----:B--2---:R-:W-:Y:S05]  /*20c80*/  @!P1 BRA `(.L_x_216) ;  /* 0xfffffffc00f09947 */ /* 0x004fea000383ffff */
[----:B------:R-:W-:Y:S05]  /*20c90*/  BRA `(.L_x_388) ;  /* 0xffffffac00247947 */ /* 0x000fea000383ffff */
.L_x_232:
[----:B-1----:R-:W-:-:S04]  /*20ca0*/  MOV R7, UR4 ;  /* 0x0000000400077c02 */ /* 0x002fc80008000f00 */
[----:B------:R1:W2:Y:S03]  /*20cb0*/  SYNCS.PHASECHK.TRANS64.TRYWAIT P0, [R7+URZ+0xa8], R0 ;  /* 0x0000a800070075a7 */ /* 0x0002a6000800017f */
[----:B--2---:R-:W-:Y:S05]  /*20cc0*/  @!P0 NANOSLEEP.SYNCS 0x989680 ;  /* 0x009896800000895d */ /* 0x004fea0003900000 */
[----:B------:R-:W2:Y:S02]  /*20cd0*/  @!P0 SYNCS.PHASECHK.TRANS64 P0, [R7+URZ+0xa8], R0 ;  /* 0x0000a800070085a7 */ /* 0x000ea4000800007f */
[----:B--2---:R-:W-:Y:S05]  /*20ce0*/  @!P0 BRA `(.L_x_232) ;  /* 0xfffffffc00ec8947 */ /* 0x004fea000383ffff */
[----:B------:R-:W-:Y:S05]  /*20cf0*/  BRA `(.L_x_231) ;  /* 0xffffffc400307947 */ /* 0x000fea000383ffff */
.L_x_241:
[----:B-1-3--:R-:W-:-:S04]  /*20d00*/  MOV R3, UR13 ;  /* 0x0000000d00037c02 */ /* 0x00afc80008000f00 */
[----:B------:R1:W3:Y:S03]  /*20d10*/  SYNCS.PHASECHK.TRANS64.TRYWAIT P2, [R3+URZ+0x80], R0 ;  /* 0x00008000030075a7 */ /* 0x0002e6000804017f */
[----:B---3--:R-:W-:Y:S05]  /*20d20*/  @!P2 NANOSLEEP.SYNCS 0x989680 ;  /* 0x009896800000a95d */ /* 0x008fea0003900000 */
[----:B------:R-:W3:Y:S02]  /*20d30*/  @!P2 SYNCS.PHASECHK.TRANS64 P2, [R3+URZ+0x80], R0 ;  /* 0x000080000300a5a7 */ /* 0x000ee4000804007f */
[----:B---3--:R-:W-:Y:S05]  /*20d40*/  @!P2 BRA `(.L_x_241) ;  /* 0xfffffffc00eca947 */ /* 0x008fea000383ffff */
[----:B------:R-:W-:Y:S05]  /*20d50*/  BRA `(.L_x_389) ;  /* 0xffffffc800187947 */ /* 0x000fea000383ffff */
.L_x_247:
[----:B-1-3--:R-:W-:-:S04]  /*20d60*/  MOV R3, UR13 ;  /* 0x0000000d00037c02 */ /* 0x00afc80008000f00 */
[----:B------:R1:W3:Y:S03]  /*20d70*/  SYNCS.PHASECHK.TRANS64.TRYWAIT P2, [R3+URZ+0x88], R0 ;  /* 0x00008800030075a7 */ /* 0x0002e6000804017f */
[----:B---3--:R-:W-:Y:S05]  /*20d80*/  @!P2 NANOSLEEP.SYNCS 0x989680 ;  /* 0x009896800000a95d */ /* 0x008fea0003900000 */
[----:B------:R-:W3:Y:S02]  /*20d90*/  @!P2 SYNCS.PHASECHK.TRANS64 P2, [R3+URZ+0x88], R0 ;  /* 0x000088000300a5a7 */ /* 0x000ee4000804007f */
[----:B---3--:R-:W-:Y:S05]  /*20da0*/  @!P2 BRA `(.L_x_247) ;  /* 0xfffffffc00eca947 */ /* 0x008fea000383ffff */
[----:B------:R-:W-:Y:S05]  /*20db0*/  BRA `(.L_x_390) ;  /* 0xffffffc800607947 */ /* 0x000fea000383ffff */
.L_x_253:
[----:B-1-3--:R-:W-:-:S04]  /*20dc0*/  MOV R3, UR13 ;  /* 0x0000000d00037c02 */ /* 0x00afc80008000f00 */
[----:B------:R1:W3:Y:S03]  /*20dd0*/  SYNCS.PHASECHK.TRANS64.TRYWAIT P2, [R3+URZ+0x90], R0 ;  /* 0x00009000030075a7 */ /* 0x0002e6000804017f */
[----:B---3--:R-:W-:Y:S05]  /*20de0*/  @!P2 NANOSLEEP.SYNCS 0x989680 ;  /* 0x009896800000a95d */ /* 0x008fea0003900000 */
[----:B------:R-:W3:Y:S02]  /*20df0*/  @!P2 SYNCS.PHASECHK.TRANS64 P2, [R3+URZ+0x90], R0 ;  /* 0x000090000300a5a7 */ /* 0x000ee4000804007f */
[----:B---3--:R-:W-:Y:S05]  /*20e00*/  @!P2 BRA `(.L_x_253) ;  /* 0xfffffffc00eca947 */ /* 0x008fea000383ffff */
[----:B------:R-:W-:Y:S05]  /*20e10*/  BRA `(.L_x_391) ;  /* 0xffffffc800b47947 */ /* 0x000fea000383ffff */
.L_x_259:
[----:B-1-3--:R-:W-:-:S04]  /*20e20*/  MOV R3, UR13 ;  /* 0x0000000d00037c02 */ /* 0x00afc80008000f00 */
[----:B------:R1:W3:Y:S03]  /*20e30*/  SYNCS.PHASECHK.TRANS64.TRYWAIT P2, [R3+URZ+0x98], R0 ;  /* 0x00009800030075a7 */ /* 0x0002e6000804017f */
[----:B---3--:R-:W-:Y:S05]  /*20e40*/  @!P2 NANOSLEEP.SYNCS 0x989680 ;  /* 0x009896800000a95d */ /* 0x008fea0003900000 */
[----:B------:R-:W3:Y:S02]  /*20e50*/  @!P2 SYNCS.PHASECHK.TRANS64 P2, [R3+URZ+0x98], R0 ;  /* 0x000098000300a5a7 */ /* 0x000ee4000804007f */
[----:B---3--:R-:W-:Y:S05]  /*20e60*/  @!P2 BRA `(.L_x_259) ;  /* 0xfffffffc00eca947 */ /* 0x008fea000383ffff */
[----:B------:R-:W-:Y:S05]  /*20e70*/  BRA `(.L_x_392) ;  /* 0xffffffcc00007947 */ /* 0x000fea000383ffff */
.L_x_265:
[----:B-1----:R-:W-:-:S04]  /*20e80*/  MOV R3, UR13 ;  /* 0x0000000d00037c02 */ /* 0x002fc80008000f00 */
[----:B------:R1:W3:Y:S03]  /*20e90*/  SYNCS.PHASECHK.TRANS64.TRYWAIT P2, [R3+URZ+0x80], R2 ;  /* 0x00008002030075a7 */ /* 0x0002e6000804017f */
[----:B---3--:R-:W-:Y:S05]  /*20ea0*/  @!P2 NANOSLEEP.SYNCS 0x989680 ;  /* 0x009896800000a95d */ /* 0x008fea0003900000 */
[----:B------:R-:W3:Y:S02]  /*20eb0*/  @!P2 SYNCS.PHASECHK.TRANS64 P2, [R3+URZ+0x80], R2 ;  /* 0x000080020300a5a7 */ /* 0x000ee4000804007f */
[----:B---3--:R-:W-:Y:S05]  /*20ec0*/  @!P2 BRA `(.L_x_265) ;  /* 0xfffffffc00eca947 */ /* 0x008fea000383ffff */
[----:B------:R-:W-:Y:S05]  /*20ed0*/  BRA `(.L_x_393) ;  /* 0xffffffcc00547947 */ /* 0x000fea000383ffff */
.L_x_271:
[----:B-1-3--:R-:W-:-:S04]  /*20ee0*/  MOV R3, UR13 ;  /* 0x0000000d00037c02 */ /* 0x00afc80008000f00 */
[----:B------:R1:W3:Y:S03]  /*20ef0*/  SYNCS.PHASECHK.TRANS64.TRYWAIT P2, [R3+URZ+0x88], R2 ;  /* 0x00008802030075a7 */ /* 0x0002e6000804017f */
[----:B---3--:R-:W-:Y:S05]  /*20f00*/  @!P2 NANOSLEEP.SYNCS 0x989680 ;  /* 0x009896800000a95d */ /* 0x008fea0003900000 */
[----:B------:R-:W3:Y:S02]  /*20f10*/  @!P2 SYNCS.PHASECHK.TRANS64 P2, [R3+URZ+0x88], R2 ;  /* 0x000088020300a5a7 */ /* 0x000ee4000804007f */
[----:B---3--:R-:W-:Y:S05]  /*20f20*/  @!P2 BRA `(.L_x_271) ;  /* 0xfffffffc00eca947 */ /* 0x008fea000383ffff */
[----:B------:R-:W-:Y:S05]  /*20f30*/  BRA `(.L_x_394) ;  /* 0xffffffcc00947947 */ /* 0x000fea000383ffff */
.L_x_277:
[----:B-1-34-:R-:W-:-:S04]  /*20f40*/  MOV R3, UR13 ;  /* 0x0000000d00037c02 */ /* 0x01afc80008000f00 */
[----:B------:R1:W3:Y:S03]  /*20f50*/  SYNCS.PHASECHK.TRANS64.TRYWAIT P2, [R3+URZ+0x90], R2 ;  /* 0x00009002030075a7 */ /* 0x0002e6000804017f */
[----:B---3--:R-:W-:Y:S05]  /*20f60*/  @!P2 NANOSLEEP.SYNCS 0x989680 ;  /* 0x009896800000a95d */ /* 0x008fea0003900000 */
[----:B------:R-:W3:Y:S02]  /*20f70*/  @!P2 SYNCS.PHASECHK.TRANS64 P2, [R3+URZ+0x90], R2 ;  /* 0x000090020300a5a7 */ /* 0x000ee4000804007f */
[----:B---3--:R-:W-:Y:S05]  /*20f80*/  @!P2 BRA `(.L_x_277) ;  /* 0xfffffffc00eca947 */ /* 0x008fea000383ffff */
[----:B------:R-:W-:Y:S05]  /*20f90*/  BRA `(.L_x_395) ;  /* 0xffffffcc00dc7947 */ /* 0x000fea000383ffff */
.L_x_283:
[----:B-1-34-:R-:W-:-:S04]  /*20fa0*/  MOV R3, UR13 ;  /* 0x0000000d00037c02 */ /* 0x01afc80008000f00 */
[----:B------:R1:W3:Y:S03]  /*20fb0*/  SYNCS.PHASECHK.TRANS64.TRYWAIT P2, [R3+URZ+0x98], R2 ;  /* 0x00009802030075a7 */ /* 0x0002e6000804017f */
[----:B---3--:R-:W-:Y:S05]  /*20fc0*/  @!P2 NANOSLEEP.SYNCS 0x989680 ;  /* 0x009896800000a95d */ /* 0x008fea0003900000 */
[----:B------:R-:W3:Y:S02]  /*20fd0*/  @!P2 SYNCS.PHASECHK.TRANS64 P2, [R3+URZ+0x98], R2 ;  /* 0x000098020300a5a7 */ /* 0x000ee4000804007f */
[----:B---3--:R-:W-:Y:S05]  /*20fe0*/  @!P2 BRA `(.L_x_283) ;  /* 0xfffffffc00eca947 */ /* 0x008fea000383ffff */
[----:B------:R-:W-:Y:S05]  /*20ff0*/  BRA `(.L_x_396) ;  /* 0xffffffd0001c7947 */ /* 0x000fea000383ffff */
.L_x_289:
[----:B-1-34-:R-:W-:-:S04]  /*21000*/  MOV R3, UR13 ;  /* 0x0000000d00037c02 */ /* 0x01afc80008000f00 */
[----:B------:R1:W3:Y:S03]  /*21010*/  SYNCS.PHASECHK.TRANS64.TRYWAIT P2, [R3+URZ+0x80], R0 ;  /* 0x00008000030075a7 */ /* 0x0002e6000804017f */
[----:B---3--:R-:W-:Y:S05]  /*21020*/  @!P2 NANOSLEEP.SYNCS 0x989680 ;  /* 0x009896800000a95d */ /* 0x008fea0003900000 */
[----:B------:R-:W3:Y:S02]  /*21030*/  @!P2 SYNCS.PHASECHK.TRANS64 P2, [R3+URZ+0x80], R0 ;  /* 0x000080000300a5a7 */ /* 0x000ee4000804007f */
[----:B---3--:R-:W-:Y:S05]  /*21040*/  @!P2 BRA `(.L_x_289) ;  /* 0xfffffffc00eca947 */ /* 0x008fea000383ffff */
[----:B------:R-:W-:Y:S05]  /*21050*/  BRA `(.L_x_397) ;  /* 0xffffffd000647947 */ /* 0x000fea000383ffff */
.L_x_295:
[----:B-1-34-:R-:W-:-:S04]  /*21060*/  MOV R3, UR13 ;  /* 0x0000000d00037c02 */ /* 0x01afc80008000f00 */
[----:B------:R1:W3:Y:S03]  /*21070*/  SYNCS.PHASECHK.TRANS64.TRYWAIT P2, [R3+URZ+0x88], R0 ;  /* 0x00008800030075a7 */ /* 0x0002e6000804017f */
[----:B---3--:R-:W-:Y:S05]  /*21080*/  @!P2 NANOSLEEP.SYNCS 0x989680 ;  /* 0x009896800000a95d */ /* 0x008fea0003900000 */
[----:B------:R-:W3:Y:S02]  /*21090*/  @!P2 SYNCS.PHASECHK.TRANS64 P2, [R3+URZ+0x88], R0 ;  /* 0x000088000300a5a7 */ /* 0x000ee4000804007f */
[----:B---3--:R-:W-:Y:S05]  /*210a0*/  @!P2 BRA `(.L_x_295) ;  /* 0xfffffffc00eca947 */ /* 0x008fea000383ffff */
[----:B------:R-:W-:Y:S05]  /*210b0*/  BRA `(.L_x_398) ;  /* 0xffffffd000a87947 */ /* 0x000fea000383ffff */
.L_x_301:
[----:B-1-34-:R-:W-:-:S04]  /*210c0*/  MOV R3, UR13 ;  /* 0x0000000d00037c02 */ /* 0x01afc80008000f00 */
[----:B------:R1:W3:Y:S03]  /*210d0*/  SYNCS.PHASECHK.TRANS64.TRYWAIT P2, [R3+URZ+0x90], R0 ;  /* 0x00009000030075a7 */ /* 0x0002e6000804017f */
[----:B---3--:R-:W-:Y:S05]  /*210e0*/  @!P2 NANOSLEEP.SYNCS 0x989680 ;  /* 0x009896800000a95d */ /* 0x008fea0003900000 */
[----:B------:R-:W3:Y:S02]  /*210f0*/  @!P2 SYNCS.PHASECHK.TRANS64 P2, [R3+URZ+0x90], R0 ;  /* 0x000090000300a5a7 */ /* 0x000ee4000804007f */
[----:B---3--:R-:W-:Y:S05]  /*21100*/  @!P2 BRA `(.L_x_301) ;  /* 0xfffffffc00eca947 */ /* 0x008fea000383ffff */
[----:B------:R-:W-:Y:S05]  /*21110*/  BRA `(.L_x_399) ;  /* 0xffffffd000f07947 */ /* 0x000fea000383ffff */
.L_x_307:
[----:B-1-34-:R-:W-:-:S04]  /*21120*/  MOV R3, UR13 ;  /* 0x0000000d00037c02 */ /* 0x01afc80008000f00 */
[----:B------:R1:W3:Y:S03]  /*21130*/  SYNCS.PHASECHK.TRANS64.TRYWAIT P2, [R3+URZ+0x98], R0 ;  /* 0x00009800030075a7 */ /* 0x0002e6000804017f */
[----:B---3--:R-:W-:Y:S05]  /*21140*/  @!P2 NANOSLEEP.SYNCS 0x989680 ;  /* 0x009896800000a95d */ /* 0x008fea0003900000 */
[----:B------:R-:W3:Y:S02]  /*21150*/  @!P2 SYNCS.PHASECHK.TRANS64 P2, [R3+URZ+0x98], R0 ;  /* 0x000098000300a5a7 */ /* 0x000ee4000804007f */
[----:B---3--:R-:W-:Y:S05]  /*21160*/  @!P2 BRA `(.L_x_307) ;  /* 0xfffffffc00eca947 */ /* 0x008fea000383ffff */
[----:B------:R-:W-:Y:S05]  /*21170*/  BRA `(.L_x_400) ;  /* 0xffffffd400347947 */ /* 0x000fea000383ffff */
.L_x_313:
[----:B-1-34-:R-:W-:-:S04]  /*21180*/  MOV R3, UR13 ;  /* 0x0000000d00037c02 */ /* 0x01afc80008000f00 */
[----:B------:R1:W3:Y:S03]  /*21190*/  SYNCS.PHASECHK.TRANS64.TRYWAIT P2, [R3+URZ+0x80], R2 ;  /* 0x00008002030075a7 */ /* 0x0002e6000804017f */
[----:B---3--:R-:W-:Y:S05]  /*211a0*/  @!P2 NANOSLEEP.SYNCS 0x989680 ;  /* 0x009896800000a95d */ /* 0x008fea0003900000 */
[----:B------:R-:W3:Y:S02]  /*211b0*/  @!P2 SYNCS.PHASECHK.TRANS64 P2, [R3+URZ+0x80], R2 ;  /* 0x000080020300a5a7 */ /* 0x000ee4000804007f */
[----:B---3--:R-:W-:Y:S05]  /*211c0*/  @!P2 BRA `(.L_x_313) ;  /* 0xfffffffc00eca947 */ /* 0x008fea000383ffff */
[----:B------:R-:W-:Y:S05]  /*211d0*/  BRA `(.L_x_401) ;  /* 0xffffffd4007c7947 */ /* 0x000fea000383ffff */
.L_x_319:
[----:B-1-34-:R-:W-:-:S04]  /*211e0*/  MOV R3, UR13 ;  /* 0x0000000d00037c02 */ /* 0x01afc80008000f00 */
[----:B------:R1:W3:Y:S03]  /*211f0*/  SYNCS.PHASECHK.TRANS64.TRYWAIT P2, [R3+URZ+0x88], R2 ;  /* 0x00008802030075a7 */ /* 0x0002e6000804017f */
[----:B---3--:R-:W-:Y:S05]  /*21200*/  @!P2 NANOSLEEP.SYNCS 0x989680 ;  /* 0x009896800000a95d */ /* 0x008fea0003900000 */
[----:B------:R-:W3:Y:S02]  /*21210*/  @!P2 SYNCS.PHASECHK.TRANS64 P2, [R3+URZ+0x88], R2 ;  /* 0x000088020300a5a7 */ /* 0x000ee4000804007f */
[----:B---3--:R-:W-:Y:S05]  /*21220*/  @!P2 BRA `(.L_x_319) ;  /* 0xfffffffc00eca947 */ /* 0x008fea000383ffff */
[----:B------:R-:W-:Y:S05]  /*21230*/  BRA `(.L_x_402) ;  /* 0xffffffd400c07947 */ /* 0x000fea000383ffff */
.L_x_325:
[----:B-1-34-:R-:W-:-:S04]  /*21240*/  MOV R3, UR13 ;  /* 0x0000000d00037c02 */ /* 0x01afc80008000f00 */
[----:B------:R1:W3:Y:S03]  /*21250*/  SYNCS.PHASECHK.TRANS64.TRYWAIT P2, [R3+URZ+0x90], R2 ;  /* 0x00009002030075a7 */ /* 0x0002e6000804017f */
[----:B---3--:R-:W-:Y:S05]  /*21260*/  @!P2 NANOSLEEP.SYNCS 0x989680 ;  /* 0x009896800000a95d */ /* 0x008fea0003900000 */
[----:B------:R-:W3:Y:S02]  /*21270*/  @!P2 SYNCS.PHASECHK.TRANS64 P2, [R3+URZ+0x90], R2 ;  /* 0x000090020300a5a7 */ /* 0x000ee4000804007f */
[----:B---3--:R-:W-:Y:S05]  /*21280*/  @!P2 BRA `(.L_x_325) ;  /* 0xfffffffc00eca947 */ /* 0x008fea000383ffff */
[----:B------:R-:W-:Y:S05]  /*21290*/  BRA `(.L_x_403) ;  /* 0xffffffd800087947 */ /* 0x000fea000383ffff */
.L_x_331:
[----:B-1-34-:R-:W-:-:S04]  /*212a0*/  MOV R3, UR13 ;  /* 0x0000000d00037c02 */ /* 0x01afc80008000f00 */
[----:B------:R1:W3:Y:S03]  /*212b0*/  SYNCS.PHASECHK.TRANS64.TRYWAIT P2, [R3+URZ+0x98], R2 ;  /* 0x00009802030075a7 */ /* 0x0002e6000804017f */
[----:B---3--:R-:W-:Y:S05]  /*212c0*/  @!P2 NANOSLEEP.SYNCS 0x989680 ;  /* 0x009896800000a95d */ /* 0x008fea0003900000 */
[----:B------:R-:W3:Y:S02]  /*212d0*/  @!P2 SYNCS.PHASECHK.TRANS64 P2, [R3+URZ+0x98], R2 ;  /* 0x000098020300a5a7 */ /* 0x000ee4000804007f */
[----:B---3--:R-:W-:Y:S05]  /*212e0*/  @!P2 BRA `(.L_x_331) ;  /* 0xfffffffc00eca947 */ /* 0x008fea000383ffff */
[----:B------:R-:W-:Y:S05]  /*212f0*/  BRA `(.L_x_404) ;  /* 0xffffffd8004c7947 */ /* 0x000fea000383ffff */
.L_x_343:
[----:B---3--:R3:W4:Y:S02]  /*21300*/  SYNCS.PHASECHK.TRANS64.TRYWAIT P1, [R0+URZ+0x80], R3 ;  /* 0x00008003000075a7 */ /* 0x008724000802017f */
[----:B----4-:R-:W-:Y:S05]  /*21310*/  @!P1 NANOSLEEP.SYNCS 0x989680 ;  /* 0x009896800000995d */ /* 0x010fea0003900000 */
[----:B------:R-:W4:Y:S02]  /*21320*/  @!P1 SYNCS.PHASECHK.TRANS64 P1, [R0+URZ+0x80], R3 ;  /* 0x00008003000095a7 */ /* 0x000f24000802007f */
[----:B----4-:R-:W-:Y:S05]  /*21330*/  @!P1 BRA `(.L_x_343) ;  /* 0xfffffffc00f09947 */ /* 0x010fea000383ffff */
[----:B------:R-:W-:Y:S05]  /*21340*/  BRA `(.L_x_405) ;  /* 0xffffffe000547947 */ /* 0x000fea000383ffff */
.L_x_345:
[----:B----4-:R4:W1:Y:S02]  /*21350*/  SYNCS.PHASECHK.TRANS64.TRYWAIT P1, [R0+URZ+0x88], R3 ;  /* 0x00008803000075a7 */ /* 0x010864000802017f */
[----:B-1----:R-:W-:Y:S05]  /*21360*/  @!P1 NANOSLEEP.SYNCS 0x989680 ;  /* 0x009896800000995d */ /* 0x002fea0003900000 */
[----:B------:R-:W1:Y:S02]  /*21370*/  @!P1 SYNCS.PHASECHK.TRANS64 P1, [R0+URZ+0x88], R3 ;  /* 0x00008803000095a7 */ /* 0x000e64000802007f */
[----:B-1----:R-:W-:Y:S05]  /*21380*/  @!P1 BRA `(.L_x_345) ;  /* 0xfffffffc00f09947 */ /* 0x002fea000383ffff */
[----:B------:R-:W-:Y:S05]  /*21390*/  BRA `(.L_x_406) ;  /* 0xffffffe000507947 */ /* 0x000fea000383ffff */
.L_x_347:
[----:B------:R1:W1:Y:S02]  /*213a0*/  SYNCS.PHASECHK.TRANS64.TRYWAIT P1, [R0+URZ+0x90], R3 ;  /* 0x00009003000075a7 */ /* 0x000264000802017f */
[----:B-1----:R-:W-:Y:S05]  /*213b0*/  @!P1 NANOSLEEP.SYNCS 0x989680 ;  /* 0x009896800000995d */ /* 0x002fea0003900000 */
[----:B------:R-:W1:Y:S02]  /*213c0*/  @!P1 SYNCS.PHASECHK.TRANS64 P1, [R0+URZ+0x90], R3 ;  /* 0x00009003000095a7 */ /* 0x000e64000802007f */
[----:B-1----:R-:W-:Y:S05]  /*213d0*/  @!P1 BRA `(.L_x_347) ;  /* 0xfffffffc00f09947 */ /* 0x002fea000383ffff */
[----:B------:R-:W-:Y:S05]  /*213e0*/  BRA `(.L_x_407) ;  /* 0xffffffe0004c7947 */ /* 0x000fea000383ffff */
.L_x_351:
[----:B------:R-:W-:Y:S01]  /*213f0*/  BSSY B1, `(.L_x_408) ;  /* 0x0000006000017945 */ /* 0x000fe20003800000 */
[----:B------:R-:W-:-:S07]  /*21400*/  MOV R15, 0xffffffff ;  /* 0xffffffff000f7802 */ /* 0x000fce0000000f00 */
[----:B------:R-:W-:Y:S05]  /*21410*/  WARPSYNC.COLLECTIVE R15, `(.L_x_409) ;  /* 0x000000000f0c7348 */ /* 0x000fea0003c00000 */
[----:B------:R-:W-:Y:S02]  /*21420*/  ELECT P6, UR62, PT ;  /* 0x00000000003e782f */ /* 0x000fe400038c0000 */
[----:B------:R-:W-:Y:S01]  /*21430*/  MOV R14, UR62 ;  /* 0x0000003e000e7c02 */ /* 0x000fe20008000f00 */
[----:B------:R-:W-:Y:S10]  /*21440*/  ENDCOLLECTIVE ;  /* 0x000000000000791b */ /* 0x000ff40003800000 */
.L_x_409:
[----:B------:R-:W-:Y:S05]  /*21450*/  BSYNC B1 ;  /* 0x0000000000017941 */ /* 0x000fea0003800000 */
.L_x_408:
[----:B------:R-:W-:Y:S01]  /*21460*/  PLOP3.LUT P0, PT, P6, PT, PT, 0x80, 0x0 ;  /* 0x000000000000781c */ /* 0x000fe2000370f070 */
[----:B------:R-:W-:-:S12]  /*21470*/  BRA `(.L_x_410) ;  /* 0xffffffe000c87947 */ /* 0x000fd8000383ffff */
.L_x_354:
[----:B--2---:R2:W3:Y:S02]  /*21480*/  SYNCS.PHASECHK.TRANS64.TRYWAIT P0, [R14+URZ+0x30], R11 ;  /* 0x0000300b0e0075a7 */ /* 0x0044e4000800017f */
[----:B---3--:R-:W-:Y:S05]  /*21490*/  @!P0 NANOSLEEP.SYNCS 0x989680 ;  /* 0x009896800000895d */ /* 0x008fea0003900000 */
[----:B------:R-:W3:Y:S02]  /*214a0*/  @!P0 SYNCS.PHASECHK.TRANS64 P0, [R14+URZ+0x30], R11 ;  /* 0x0000300b0e0085a7 */ /* 0x000ee4000800007f */
[----:B---3--:R-:W-:Y:S05]  /*214b0*/  @!P0 BRA `(.L_x_354) ;  /* 0xfffffffc00f08947 */ /* 0x008fea000383ffff */
[----:B------:R-:W-:Y:S05]  /*214c0*/  BRA `(.L_x_411) ;  /* 0xffffffe000fc7947 */ /* 0x000fea000383ffff */
.L_x_363:
[----:B------:R-:W-:Y:S01]  /*214d0*/  BSSY B0, `(.L_x_412) ;  /* 0x0000006000007945 */ /* 0x000fe20003800000 */
[----:B------:R-:W-:-:S07]  /*214e0*/  MOV R15, 0xffffffff ;  /* 0xffffffff000f7802 */ /* 0x000fce0000000f00 */
[----:B------:R-:W-:Y:S05]  /*214f0*/  WARPSYNC.COLLECTIVE R15, `(.L_x_413) ;  /* 0x000000000f0c7348 */ /* 0x000fea0003c00000 */
[----:B------:R-:W-:Y:S02]  /*21500*/  ELECT P6, UR62, PT ;  /* 0x00000000003e782f */ /* 0x000fe400038c0000 */
[----:B------:R-:W-:Y:S01]  /*21510*/  MOV R14, UR62 ;  /* 0x0000003e000e7c02 */ /* 0x000fe20008000f00 */
[----:B------:R-:W-:Y:S10]  /*21520*/  ENDCOLLECTIVE ;  /* 0x000000000000791b */ /* 0x000ff40003800000 */
.L_x_413:
[----:B------:R-:W-:Y:S05]  /*21530*/  BSYNC B0 ;  /* 0x0000000000007941 */ /* 0x000fea0003800000 */
.L_x_412:
[----:B------:R-:W-:Y:S01]  /*21540*/  PLOP3.LUT P0, PT, P6, PT, PT, 0x80, 0x0 ;  /* 0x000000000000781c */ /* 0x000fe2000370f070 */
[----:B------:R-:W-:-:S12]  /*21550*/  BRA `(.L_x_414) ;  /* 0xffffffec00607947 */ /* 0x000fd8000383ffff */
.L_x_367:
[----:B-1----:R1:W2:Y:S02]  /*21560*/  SYNCS.PHASECHK.TRANS64.TRYWAIT P0, [R4+URZ], R3 ;  /* 0x00000003040075a7 */ /* 0x0022a4000800017f */
[----:B--2---:R-:W-:Y:S05]  /*21570*/  @!P0 NANOSLEEP.SYNCS 0x989680 ;  /* 0x009896800000895d */ /* 0x004fea0003900000 */
[----:B------:R-:W2:Y:S02]  /*21580*/  @!P0 SYNCS.PHASECHK.TRANS64 P0, [R4+URZ], R3 ;  /* 0x00000003040085a7 */ /* 0x000ea4000800007f */
[----:B--2---:R-:W-:Y:S05]  /*21590*/  @!P0 BRA `(.L_x_367) ;  /* 0xfffffffc00f08947 */ /* 0x004fea000383ffff */
[----:B------:R-:W-:Y:S05]  /*215a0*/  BRA `(.L_x_415) ;  /* 0xffffffec00887947 */ /* 0x000fea000383ffff */
.L_x_368:
[----:B-1----:R1:W2:Y:S02]  /*215b0*/  SYNCS.PHASECHK.TRANS64.TRYWAIT P0, [R3+URZ], R0 ;  /* 0x00000000030075a7 */ /* 0x0022a4000800017f */
[----:B--2---:R-:W-:Y:S05]  /*215c0*/  @!P0 NANOSLEEP.SYNCS 0x989680 ;  /* 0x009896800000895d */ /* 0x004fea0003900000 */
[----:B------:R-:W2:Y:S02]  /*215d0*/  @!P0 SYNCS.PHASECHK.TRANS64 P0, [R3+URZ], R0 ;  /* 0x00000000030085a7 */ /* 0x000ea4000800007f */
[----:B--2---:R-:W-:Y:S05]  /*215e0*/  @!P0 BRA `(.L_x_368) ;  /* 0xfffffffc00f08947 */ /* 0x004fea000383ffff */
[----:B------:R-:W-:Y:S05]  /*215f0*/  BRA `(.L_x_416) ;  /* 0xffffffec00987947 */ /* 0x000fea000383ffff */
.L_x_369:
[----:B-1----:R1:W2:Y:S02]  /*21600*/  SYNCS.PHASECHK.TRANS64.TRYWAIT P0, [R3+URZ], R0 ;  /* 0x00000000030075a7 */ /* 0x0022a4000800017f */
[----:B--2---:R-:W-:Y:S05]  /*21610*/  @!P0 NANOSLEEP.SYNCS 0x989680 ;  /* 0x009896800000895d */ /* 0x004fea0003900000 */
[----:B------:R-:W2:Y:S02]  /*21620*/  @!P0 SYNCS.PHASECHK.TRANS64 P0, [R3+URZ], R0 ;  /* 0x00000000030085a7 */ /* 0x000ea4000800007f */
[----:B--2---:R-:W-:Y:S05]  /*21630*/  @!P0 BRA `(.L_x_369) ;  /* 0xfffffffc00f08947 */ /* 0x004fea000383ffff */
[----:B------:R-:W-:Y:S05]  /*21640*/  BRA `(.L_x_417) ;  /* 0xffffffec00a87947 */ /* 0x000fea000383ffff */
.L_x_370:
[----:B-1----:R1:W2:Y:S02]  /*21650*/  SYNCS.PHASECHK.TRANS64.TRYWAIT P0, [R3+URZ], R0 ;  /* 0x00000000030075a7 */ /* 0x0022a4000800017f */
[----:B--2---:R-:W-:Y:S05]  /*21660*/  @!P0 NANOSLEEP.SYNCS 0x989680 ;  /* 0x009896800000895d */ /* 0x004fea0003900000 */
[----:B------:R-:W2:Y:S02]  /*21670*/  @!P0 SYNCS.PHASECHK.TRANS64 P0, [R3+URZ], R0 ;  /* 0x00000000030085a7 */ /* 0x000ea4000800007f */
[----:B--2---:R-:W-:Y:S05]  /*21680*/  @!P0 BRA `(.L_x_370) ;  /* 0xfffffffc00f08947 */ /* 0x004fea000383ffff */
[----:B------:R-:W-:Y:S05]  /*21690*/  BRA `(.L_x_418) ;  /* 0xffffffec00b87947 */ /* 0x000fea000383ffff */
.L_x_371:
[----:B-1----:R1:W2:Y:S02]  /*216a0*/  SYNCS.PHASECHK.TRANS64.TRYWAIT P0, [R3+URZ], R0 ;  /* 0x00000000030075a7 */ /* 0x0022a4000800017f */
[----:B--2---:R-:W-:Y:S05]  /*216b0*/  @!P0 NANOSLEEP.SYNCS 0x989680 ;  /* 0x009896800000895d */ /* 0x004fea0003900000 */
[----:B------:R-:W2:Y:S02]  /*216c0*/  @!P0 SYNCS.PHASECHK.TRANS64 P0, [R3+URZ], R0 ;  /* 0x00000000030085a7 */ /* 0x000ea4000800007f */
[----:B--2---:R-:W-:Y:S05]  /*216d0*/  @!P0 BRA `(.L_x_371) ;  /* 0xfffffffc00f08947 */ /* 0x004fea000383ffff */
[----:B------:R-:W-:Y:S05]  /*216e0*/  BRA `(.L_x_419) ;  /* 0xffffffec00c87947 */ /* 0x000fea000383ffff */
.L_x_420:
[----:B------:R-:W-:-:S00]  /*216f0*/  BRA `(.L_x_420) ;  /* 0xfffffffc00fc7947 */ /* 0x000fc0000383ffff */
[----:B------:R-:W-:-:S00]  /*21700*/  NOP ;  /* 0x0000000000007918 */ /* 0x000fc00000000000 */
[----:B------:R-:W-:-:S00]  /*21710*/  NOP ;  /* 0x0000000000007918 */ /* 0x000fc00000000000 */
[----:B------:R-:W-:-:S00]  /*21720*/  NOP ;  /* 0x0000000000007918 */ /* 0x000fc00000000000 */
[----:B------:R-:W-:-:S00]  /*21730*/  NOP ;  /* 0x0000000000007918 */ /* 0x000fc00000000000 */
[----:B------:R-:W-:-:S00]  /*21740*/  NOP ;  /* 0x0000000000007918 */ /* 0x000fc00000000000 */
[----:B------:R-:W-:-:S00]  /*21750*/  NOP ;  /* 0x0000000000007918 */ /* 0x000fc00000000000 */
[----:B------:R-:W-:-:S00]  /*21760*/  NOP ;  /* 0x0000000000007918 */ /* 0x000fc00000000000 */
[----:B------:R-:W-:-:S00]  /*21770*/  NOP ;  /* 0x0000000000007918 */ /* 0x000fc00000000000 */
.L_x_421:


//--------------------- .nv.global.init           --------------------------
	.section	.nv.global.init,"aw",@progbits
.nv.global.init:
	.type		$str$24,@object
	.size		$str$24,($str$25 - $str$24)
$str$24:
        /*0000*/ 	.byte	0x28, 0x61, 0x64, 0x64, 0x72, 0x65, 0x73, 0x73, 0x20, 0x26, 0x20, 0x6d, 0x61, 0x73, 0x6b, 0x29
        /*0010*/ 	.byte	0x20, 0x3d, 0x3d, 0x20, 0x30, 0x00
	.type		$str$25,@object
	.size		$str$25,(__unnamed_1 - $str$25)
$str$25:
        /*0016*/ 	.byte	0x2f, 0x74, 0x6d, 0x70, 0x2f, 0x63, 0x75, 0x74, 0x6c, 0x61, 0x73, 0x73, 0x5f, 0x73, 0x77, 0x65
        /*0026*/ 	.byte	0x65, 0x70, 0x5f, 0x73, 0x72, 0x63, 0x2f, 0x69, 0x6e, 0x63, 0x6c, 0x75, 0x64, 0x65, 0x2f, 0x63
        /*0036*/ 	.byte	0x75, 0x74, 0x65, 0x2f, 0x70, 0x6f, 0x69, 0x6e, 0x74, 0x65, 0x72, 0x5f, 0x66, 0x6c, 0x61, 0x67
        /*0046*/ 	.byte	0x67, 0x65, 0x64, 0x2e, 0x68, 0x70, 0x70, 0x00
	.type		__unnamed_1,@object
	.size		__unnamed_1,(__unnamed_2 - __unnamed_1)
__unnamed_1:
        /* <DEDUP_REMOVED lines=28> */
        /*020e*/ 	.byte	0x3a, 0x43, 0x3c, 0x34, 0x30, 0x39, 0x36, 0x3e, 0x3e, 0x3e, 0x3e, 0x3e, 0x5d, 0x00
	.type		__unnamed_2,@object
	.size		__unnamed_2,(.L_1 - __unnamed_2)
__unnamed_2:
        /* <DEDUP_REMOVED lines=29> */
.L_1:


//--------------------- .nv.shared._ZN7cutlass13device_kernelINS_4gemm6kernel13GemmUniversalIN4cute5tupleIJiiiiEEENS1_10collective13CollectiveMmaINS1_37MainloopSm90TmaGmmaWarpSpecializedFP8ILi6ENS5_IJNS4_1CILi1EEESB_SB_EEENS1_35KernelTmaWarpSpecializedCooperativeEEENS5_IJNSA_ILi256EEESF_NSA_ILi64EEEEEENS_12float_e4m3_tENS5_IJlSB_lEEESI_SJ_NS4_8TiledMMAINS4_8MMA_AtomIJNS4_4SM904GMMA31MMA_64x256x32_F32E4M3E4M3_SS_TNILNSN_7ScaleInE1ELSP_1EEEEEENS4_6LayoutINS5_IJNSA_ILi2EEESB_SB_EEENS5_IJSB_NSA_ILi0EEESV_EEEEENS5_IJNS4_10UnderscoreESY_SY_EEEEENS4_13SM90_TMA_LOADENS4_14ComposedLayoutINS4_7SwizzleILi2ELi4ELi3EEENS4_18smem_ptr_flag_bitsILi8EEENSS_INS5_IJNSA_ILi8EEESG_EEENS5_IJSG_SB_EEEEEEEvNS4_8identityES11_S1B_vS1C_EENS_8epilogue10collective18CollectiveEpilogueINS1E_22Sm90TmaWarpSpecializedILi4ELi2ELi16ELb0ELb0EEEJSH_NS5_IJNSA_ILi128EEENSA_ILi32EEEEEESI_SJ_SI_SJ_NS1E_6fusion15FusionCallbacksIS1I_NS1M_17LinCombPerRowBiasISI_fSI_SI_fLi16ELNS_15FloatRoundStyleE2EEESH_S1L_JEEES11_NS12_INS13_ILi1ELi4ELi3EEES16_NSS_INS5_IJS17_S1K_EEENS5_IJS1K_SB_EEEEEEENS4_39AutoVectorizingCopyWithAssumedAlignmentILi128EEENS4_14SM90_TMA_STOREES1W_S1Y_NS4_9Copy_AtomIJNS4_17SM90_U32x4_STSM_NENS_6half_tEEEEvEEEvvEEEEvNT_6ParamsE --------------------------
	.section	.nv.shared._ZN7cutlass13device_kernelINS_4gemm6kernel13GemmUniversalIN4cute5tupleIJiiiiEEENS1_10collective13CollectiveMmaINS1_37MainloopSm90TmaGmmaWarpSpecializedFP8ILi6ENS5_IJNS4_1CILi1EEESB_SB_EEENS1_35KernelTmaWarpSpecializedCooperativeEEENS5_IJNSA_ILi256EEESF_NSA_ILi64EEEEEENS_12float_e4m3_tENS5_IJlSB_lEEESI_SJ_NS4_8TiledMMAINS4_8MMA_AtomIJNS4_4SM904GMMA31MMA_64x256x32_F32E4M3E4M3_SS_TNILNSN_7ScaleInE1ELSP_1EEEEEENS4_6LayoutINS5_IJNSA_ILi2EEESB_SB_EEENS5_IJSB_NSA_ILi0EEESV_EEEEENS5_IJNS4_10UnderscoreESY_SY_EEEEENS4_13SM90_TMA_LOADENS4_14ComposedLayoutINS4_7SwizzleILi2ELi4ELi3EEENS4_18smem_ptr_flag_bitsILi8EEENSS_INS5_IJNSA_ILi8EEESG_EEENS5_IJSG_SB_EEEEEEEvNS4_8identityES11_S1B_vS1C_EENS_8epilogue10collective18CollectiveEpilogueINS1E_22Sm90TmaWarpSpecializedILi4ELi2ELi16ELb0ELb0EEEJSH_NS5_IJNSA_ILi128EEENSA_ILi32EEEEEESI_SJ_SI_SJ_NS1E_6fusion15FusionCallbacksIS1I_NS1M_17LinCombPerRowBiasISI_fSI_SI_fLi16ELNS_15FloatRoundStyleE2EEESH_S1L_JEEES11_NS12_INS13_ILi1ELi4ELi3EEES16_NSS_INS5_IJS17_S1K_EEENS5_IJS1K_SB_EEEEEEENS4_39AutoVectorizingCopyWithAssumedAlignmentILi128EEENS4_14SM90_TMA_STOREES1W_S1Y_NS4_9Copy_AtomIJNS4_17SM90_U32x4_STSM_NENS_6half_tEEEEvEEEvvEEEEvNT_6ParamsE,"aw",@nobits
	.sectionflags	@""
	.align	16
	.zero		1024


//--------------------- .nv.shared.reserved.0     --------------------------
	.section	.nv.shared.reserved.0,"aw",@nobits
	.weak		__nv_reservedSMEM_offset_0_alias
	.size		__nv_reservedSMEM_offset_0_alias, 0, 0
	.other		__nv_reservedSMEM_offset_0_alias,@"STO_CUDA_RESERVED_SHARED STV_DEFAULT"
__nv_reservedSMEM_offset_0_alias:
	.zero		0


//--------------------- .nv.global                --------------------------
	.section	.nv.global,"aw",@nobits
.nv.global:
	.type		_ZN39_INTERNAL_e46119f5_4_k_cu_481117ae_37234cute1_E,@object
	.size		_ZN39_INTERNAL_e46119f5_4_k_cu_481117ae_37234cute1_E,(_ZN39_INTERNAL_e46119f5_4_k_cu_481117ae_37234cuda3std3__45__cpo6cbeginE - _ZN39_INTERNAL_e46119f5_4_k_cu_481117ae_37234cute1_E)
_ZN39_INTERNAL_e46119f5_4_k_cu_481117ae_37234cute1_E:
	.zero		1
	.type		_ZN39_INTERNAL_e46119f5_4_k_cu_481117ae_37234cuda3std3__45__cpo6cbeginE,@object
	.size		_ZN39_INTERNAL_e46119f5_4_k_cu_481117ae_37234cuda3std3__45__cpo6cbeginE,(_ZN39_INTERNAL_e46119f5_4_k_cu_481117ae_37234cuda3std3__48in_placeE - _ZN39_INTERNAL_e46119f5_4_k_cu_481117ae_37234cuda3std3__45__cpo6cbeginE)
_ZN39_INTERNAL_e46119f5_4_k_cu_481117ae_37234cuda3std3__45__cpo6cbeginE:
	.zero		1
	.type		_ZN39_INTERNAL_e46119f5_4_k_cu_481117ae_37234cuda3std3__48in_placeE,@object
	.size		_ZN39_INTERNAL_e46119f5_4_k_cu_481117ae_37234cuda3std3__48in_placeE,(_ZN39_INTERNAL_e46119f5_4_k_cu_481117ae_37234cuda3std6ranges3__45__cpo9iter_moveE - _ZN39_INTERNAL_e46119f5_4_k_cu_481117ae_37234cuda3std3__48in_placeE)
_ZN39_INTERNAL_e46119f5_4_k_cu_481117ae_37234cuda3std3__48in_placeE:
	.zero		1
	.type		_ZN39_INTERNAL_e46119f5_4_k_cu_481117ae_37234cuda3std6ranges3__45__cpo9iter_moveE,@object
	.size		_ZN39_INTERNAL_e46119f5_4_k_cu_481117ae_37234cuda3std6ranges3__45__cpo9iter_moveE,(_ZN39_INTERNAL_e46119f5_4_k_cu_481117ae_37234cuda3std3__45__cpo5beginE - _ZN39_INTERNAL_e46119f5_4_k_cu_481117ae_37234cuda3std6ranges3__45__cpo9iter_moveE)
_ZN39_INTERNAL_e46119f5_4_k_cu_481117ae_37234cuda3std6ranges3__45__cpo9iter_moveE:
	.zero		1
	.type		_ZN39_INTERNAL_e46119f5_4_k_cu_481117ae_37234cuda3std3__45__cpo5beginE,@object
	.size		_ZN39_INTERNAL_e46119f5_4_k_cu_481117ae_37234cuda3std3__45__cpo5beginE,(_ZN39_INTERNAL_e46119f5_4_k_cu_481117ae_37234cuda3std3__441_GLOBAL__N__e46119f5_4_k_cu_481117ae_37236ignoreE - _ZN39_INTERNAL_e46119f5_4_k_cu_481117ae_37234cuda3std3__45__cpo5beginE)
_ZN39_INTERNAL_e46119f5_4_k_cu_481117ae_37234cuda3std3__45__cpo5beginE:
	.zero		1
	.type		_ZN39_INTERNAL_e46119f5_4_k_cu_481117ae_37234cuda3std3__441_GLOBAL__N__e46119f5_4_k_cu_481117ae_37236ignoreE,@object
	.size		_ZN39_INTERNAL_e46119f5_4_k_cu_481117ae_37234cuda3std3__441_GLOBAL__N__e46119f5_4_k_cu_481117ae_37236ignoreE,(_ZN39_INTERNAL_e46119f5_4_k_cu_481117ae_37234cute7productE - _ZN39_INTERNAL_e46119f5_4_k_cu_481117ae_37234cuda3std3__441_GLOBAL__N__e46119f5_4_k_cu_481117ae_37236ignoreE)
_ZN39_INTERNAL_e46119f5_4_k_cu_481117ae_37234cuda3std3__441_GLOBAL__N__e46119f5_4_k_cu_481117ae_37236ignoreE:
	.zero		1
	.type		_ZN39_INTERNAL_e46119f5_4_k_cu_481117ae_37234cute7productE,@object
	.size		_ZN39_INTERNAL_e46119f5_4_k_cu_481117ae_37234cute7productE,(_ZN39_INTERNAL_e46119f5_4_k_cu_481117ae_37234cuda3std3__45__cpo3endE - _ZN39_INTERNAL_e46119f5_4_k_cu_481117ae_37234cute7productE)
_ZN39_INTERNAL_e46119f5_4_k_cu_481117ae_37234cute7productE:
	.zero		1
	.type		_ZN39_INTERNAL_e46119f5_4_k_cu_481117ae_37234cuda3std3__45__cpo3endE,@object
	.size		_ZN39_INTERNAL_e46119f5_4_k_cu_481117ae_37234cuda3std3__45__cpo3endE,(_ZN39_INTERNAL_e46119f5_4_k_cu_481117ae_37234cuda3std3__419piecewise_constructE - _ZN39_INTERNAL_e46119f5_4_k_cu_481117ae_37234cuda3std3__45__cpo3endE)
_ZN39_INTERNAL_e46119f5_4_k_cu_481117ae_37234cuda3std3__45__cpo3endE:
	.zero		1
	.type		_ZN39_INTERNAL_e46119f5_4_k_cu_481117ae_37234cuda3std3__419piecewise_constructE,@object
	.size		_ZN39_INTERNAL_e46119f5_4_k_cu_481117ae_37234cuda3std3__419piecewise_constructE,(_ZN39_INTERNAL_e46119f5_4_k_cu_481117ae_37234cuda3std3__45__cpo4cendE - _ZN39_INTERNAL_e46119f5_4_k_cu_481117ae_37234cuda3std3__419piecewise_constructE)
_ZN39_INTERNAL_e46119f5_4_k_cu_481117ae_37234cuda3std3__419piecewise_constructE:
	.zero		1
	.type		_ZN39_INTERNAL_e46119f5_4_k_cu_481117ae_37234cuda3std3__45__cpo4cendE,@object
	.size		_ZN39_INTERNAL_e46119f5_4_k_cu_481117ae_37234cuda3std3__45__cpo4cendE,(_ZN39_INTERNAL_e46119f5_4_k_cu_481117ae_37234cuda3std6ranges3__45__cpo4swapE - _ZN39_INTERNAL_e46119f5_4_k_cu_481117ae_37234cuda3std3__45__cpo4cendE)
_ZN39_INTERNAL_e46119f5_4_k_cu_481117ae_37234cuda3std3__45__cpo4cendE:
	.zero		1
	.type		_ZN39_INTERNAL_e46119f5_4_k_cu_481117ae_37234cuda3std6ranges3__45__cpo4swapE,@object
	.size		_ZN39_INTERNAL_e46119f5_4_k_cu_481117ae_37234cuda3std6ranges3__45__cpo4swapE,(.L_9 - _ZN39_INTERNAL_e46119f5_4_k_cu_481117ae_37234cuda3std6ranges3__45__cpo4swapE)
_ZN39_INTERNAL_e46119f5_4_k_cu_481117ae_37234cuda3std6ranges3__45__cpo4swapE:
	.zero		1
.L_9:


//--------------------- .nv.constant0._ZN7cutlass13device_kernelINS_4gemm6kernel13GemmUniversalIN4cute5tupleIJiiiiEEENS1_10collective13CollectiveMmaINS1_37MainloopSm90TmaGmmaWarpSpecializedFP8ILi6ENS5_IJNS4_1CILi1EEESB_SB_EEENS1_35KernelTmaWarpSpecializedCooperativeEEENS5_IJNSA_ILi256EEESF_NSA_ILi64EEEEEENS_12float_e4m3_tENS5_IJlSB_lEEESI_SJ_NS4_8TiledMMAINS4_8MMA_AtomIJNS4_4SM904GMMA31MMA_64x256x32_F32E4M3E4M3_SS_TNILNSN_7ScaleInE1ELSP_1EEEEEENS4_6LayoutINS5_IJNSA_ILi2EEESB_SB_EEENS5_IJSB_NSA_ILi0EEESV_EEEEENS5_IJNS4_10UnderscoreESY_SY_EEEEENS4_13SM90_TMA_LOADENS4_14ComposedLayoutINS4_7SwizzleILi2ELi4ELi3EEENS4_18smem_ptr_flag_bitsILi8EEENSS_INS5_IJNSA_ILi8EEESG_EEENS5_IJSG_SB_EEEEEEEvNS4_8identityES11_S1B_vS1C_EENS_8epilogue10collective18CollectiveEpilogueINS1E_22Sm90TmaWarpSpecializedILi4ELi2ELi16ELb0ELb0EEEJSH_NS5_IJNSA_ILi128EEENSA_ILi32EEEEEESI_SJ_SI_SJ_NS1E_6fusion15FusionCallbacksIS1I_NS1M_17LinCombPerRowBiasISI_fSI_SI_fLi16ELNS_15FloatRoundStyleE2EEESH_S1L_JEEES11_NS12_INS13_ILi1ELi4ELi3EEES16_NSS_INS5_IJS17_S1K_EEENS5_IJS1K_SB_EEEEEEENS4_39AutoVectorizingCopyWithAssumedAlignmentILi128EEENS4_14SM90_TMA_STOREES1W_S1Y_NS4_9Copy_AtomIJNS4_17SM90_U32x4_STSM_NENS_6half_tEEEEvEEEvvEEEEvNT_6ParamsE --------------------------
	.section	.nv.constant0._ZN7cutlass13device_kernelINS_4gemm6kernel13GemmUniversalIN4cute5tupleIJiiiiEEENS1_10collective13CollectiveMmaINS1_37MainloopSm90TmaGmmaWarpSpecializedFP8ILi6ENS5_IJNS4_1CILi1EEESB_SB_EEENS1_35KernelTmaWarpSpecializedCooperativeEEENS5_IJNSA_ILi256EEESF_NSA_ILi64EEEEEENS_12float_e4m3_tENS5_IJlSB_lEEESI_SJ_NS4_8TiledMMAINS4_8MMA_AtomIJNS4_4SM904GMMA31MMA_64x256x32_F32E4M3E4M3_SS_TNILNSN_7ScaleInE1ELSP_1EEEEEENS4_6LayoutINS5_IJNSA_ILi2EEESB_SB_EEENS5_IJSB_NSA_ILi0EEESV_EEEEENS5_IJNS4_10UnderscoreESY_SY_EEEEENS4_13SM90_TMA_LOADENS4_14ComposedLayoutINS4_7SwizzleILi2ELi4ELi3EEENS4_18smem_ptr_flag_bitsILi8EEENSS_INS5_IJNSA_ILi8EEESG_EEENS5_IJSG_SB_EEEEEEEvNS4_8identityES11_S1B_vS1C_EENS_8epilogue10collective18CollectiveEpilogueINS1E_22Sm90TmaWarpSpecializedILi4ELi2ELi16ELb0ELb0EEEJSH_NS5_IJNSA_ILi128EEENSA_ILi32EEEEEESI_SJ_SI_SJ_NS1E_6fusion15FusionCallbacksIS1I_NS1M_17LinCombPerRowBiasISI_fSI_SI_fLi16ELNS_15FloatRoundStyleE2EEESH_S1L_JEEES11_NS12_INS13_ILi1ELi4ELi3EEES16_NSS_INS5_IJS17_S1K_EEENS5_IJS1K_SB_EEEEEEENS4_39AutoVectorizingCopyWithAssumedAlignmentILi128EEENS4_14SM90_TMA_STOREES1W_S1Y_NS4_9Copy_AtomIJNS4_17SM90_U32x4_STSM_NENS_6half_tEEEEvEEEvvEEEEvNT_6ParamsE,"a",@progbits
	.sectionflags	@""
	.align	4
.nv.constant0._ZN7cutlass13device_kernelINS_4gemm6kernel13GemmUniversalIN4cute5tupleIJiiiiEEENS1_10collective13CollectiveMmaINS1_37MainloopSm90TmaGmmaWarpSpecializedFP8ILi6ENS5_IJNS4_1CILi1EEESB_SB_EEENS1_35KernelTmaWarpSpecializedCooperativeEEENS5_IJNSA_ILi256EEESF_NSA_ILi64EEEEEENS_12float_e4m3_tENS5_IJlSB_lEEESI_SJ_NS4_8TiledMMAINS4_8MMA_AtomIJNS4_4SM904GMMA31MMA_64x256x32_F32E4M3E4M3_SS_TNILNSN_7ScaleInE1ELSP_1EEEEEENS4_6LayoutINS5_IJNSA_ILi2EEESB_SB_EEENS5_IJSB_NSA_ILi0EEESV_EEEEENS5_IJNS4_10UnderscoreESY_SY_EEEEENS4_13SM90_TMA_LOADENS4_14ComposedLayoutINS4_7SwizzleILi2ELi4ELi3EEENS4_18smem_ptr_flag_bitsILi8EEENSS_INS5_IJNSA_ILi8EEESG_EEENS5_IJSG_SB_EEEEEEEvNS4_8identityES11_S1B_vS1C_EENS_8epilogue10collective18CollectiveEpilogueINS1E_22Sm90TmaWarpSpecializedILi4ELi2ELi16ELb0ELb0EEEJSH_NS5_IJNSA_ILi128EEENSA_ILi32EEEEEESI_SJ_SI_SJ_NS1E_6fusion15FusionCallbacksIS1I_NS1M_17LinCombPerRowBiasISI_fSI_SI_fLi16ELNS_15FloatRoundStyleE2EEESH_S1L_JEEES11_NS12_INS13_ILi1ELi4ELi3EEES16_NSS_INS5_IJS17_S1K_EEENS5_IJS1K_SB_EEEEEEENS4_39AutoVectorizingCopyWithAssumedAlignmentILi128EEENS4_14SM90_TMA_STOREES1W_S1Y_NS4_9Copy_AtomIJNS4_17SM90_U32x4_STSM_NENS_6half_tEEEEvEEEvvEEEEvNT_6ParamsE:
	.zero		2432


//--------------------- SYMBOLS --------------------------

	.type		.nv.reservedSmem.offset0,@object
	.size		.nv.reservedSmem.offset0,0x4
	.type		__assertfail,@function
